//
// Generated by NVIDIA NVVM Compiler
//
// Compiler Build ID: CL-36424714
// Cuda compilation tools, release 13.0, V13.0.88
// Based on NVVM 20.0.0
//

.version 9.0
.target sm_100
.address_size 64

	// .globl	_ZN3cub18CUB_300001_SM_10006detail11EmptyKernelIvEEvv
// _ZZN3cub18CUB_300001_SM_10006detail6reduce27DeviceSegmentedReduceKernelINS2_10policy_hubIdiN4cuda3std3__44plusIvEEE10Policy1000E11make_optionPiSD_SD_iS9_idEEvT0_T1_T2_T3_T5_T6_E12temp_storage has been demoted
.global .align 1 .b8 _ZN34_INTERNAL_8ac99178_4_k_cu_e56a1d3a4cuda3std3__45__cpo5beginE[1];
.global .align 1 .b8 _ZN34_INTERNAL_8ac99178_4_k_cu_e56a1d3a4cuda3std3__45__cpo3endE[1];
.global .align 1 .b8 _ZN34_INTERNAL_8ac99178_4_k_cu_e56a1d3a4cuda3std3__45__cpo6cbeginE[1];
.global .align 1 .b8 _ZN34_INTERNAL_8ac99178_4_k_cu_e56a1d3a4cuda3std3__45__cpo4cendE[1];
.global .align 1 .b8 _ZN34_INTERNAL_8ac99178_4_k_cu_e56a1d3a4cuda3std3__45__cpo6rbeginE[1];
.global .align 1 .b8 _ZN34_INTERNAL_8ac99178_4_k_cu_e56a1d3a4cuda3std3__45__cpo4rendE[1];
.global .align 1 .b8 _ZN34_INTERNAL_8ac99178_4_k_cu_e56a1d3a4cuda3std3__45__cpo7crbeginE[1];
.global .align 1 .b8 _ZN34_INTERNAL_8ac99178_4_k_cu_e56a1d3a4cuda3std3__45__cpo5crendE[1];
.global .align 1 .b8 _ZN34_INTERNAL_8ac99178_4_k_cu_e56a1d3a4cuda3std3__436_GLOBAL__N__8ac99178_4_k_cu_e56a1d3a6ignoreE[1];
.global .align 1 .b8 _ZN34_INTERNAL_8ac99178_4_k_cu_e56a1d3a4cuda3std3__419piecewise_constructE[1];
.global .align 1 .b8 _ZN34_INTERNAL_8ac99178_4_k_cu_e56a1d3a4cuda3std3__48in_placeE[1];
.global .align 1 .b8 _ZN34_INTERNAL_8ac99178_4_k_cu_e56a1d3a4cuda3std3__420unreachable_sentinelE[1];
.global .align 1 .b8 _ZN34_INTERNAL_8ac99178_4_k_cu_e56a1d3a4cuda3std3__47nulloptE[1];
.global .align 1 .b8 _ZN34_INTERNAL_8ac99178_4_k_cu_e56a1d3a4cuda3std3__48unexpectE[1];
.global .align 1 .b8 _ZN34_INTERNAL_8ac99178_4_k_cu_e56a1d3a4cuda3std6ranges3__45__cpo4swapE[1];
.global .align 1 .b8 _ZN34_INTERNAL_8ac99178_4_k_cu_e56a1d3a4cuda3std6ranges3__45__cpo9iter_moveE[1];
.global .align 1 .b8 _ZN34_INTERNAL_8ac99178_4_k_cu_e56a1d3a4cuda3std6ranges3__45__cpo5beginE[1];
.global .align 1 .b8 _ZN34_INTERNAL_8ac99178_4_k_cu_e56a1d3a4cuda3std6ranges3__45__cpo3endE[1];
.global .align 1 .b8 _ZN34_INTERNAL_8ac99178_4_k_cu_e56a1d3a4cuda3std6ranges3__45__cpo6cbeginE[1];
.global .align 1 .b8 _ZN34_INTERNAL_8ac99178_4_k_cu_e56a1d3a4cuda3std6ranges3__45__cpo4cendE[1];
.global .align 1 .b8 _ZN34_INTERNAL_8ac99178_4_k_cu_e56a1d3a4cuda3std6ranges3__45__cpo7advanceE[1];
.global .align 1 .b8 _ZN34_INTERNAL_8ac99178_4_k_cu_e56a1d3a4cuda3std6ranges3__45__cpo9iter_swapE[1];
.global .align 1 .b8 _ZN34_INTERNAL_8ac99178_4_k_cu_e56a1d3a4cuda3std6ranges3__45__cpo4nextE[1];
.global .align 1 .b8 _ZN34_INTERNAL_8ac99178_4_k_cu_e56a1d3a4cuda3std6ranges3__45__cpo4prevE[1];
.global .align 1 .b8 _ZN34_INTERNAL_8ac99178_4_k_cu_e56a1d3a4cuda3std6ranges3__45__cpo4dataE[1];
.global .align 1 .b8 _ZN34_INTERNAL_8ac99178_4_k_cu_e56a1d3a4cuda3std6ranges3__45__cpo5cdataE[1];
.global .align 1 .b8 _ZN34_INTERNAL_8ac99178_4_k_cu_e56a1d3a4cuda3std6ranges3__45__cpo4sizeE[1];
.global .align 1 .b8 _ZN34_INTERNAL_8ac99178_4_k_cu_e56a1d3a4cuda3std6ranges3__45__cpo5ssizeE[1];
.global .align 1 .b8 _ZN34_INTERNAL_8ac99178_4_k_cu_e56a1d3a4cuda3std6ranges3__45__cpo8distanceE[1];
.global .align 1 .b8 _ZN34_INTERNAL_8ac99178_4_k_cu_e56a1d3a6thrust24THRUST_300001_SM_1000_NS6system6detail10sequential3seqE[1];
.global .align 1 .b8 _ZN34_INTERNAL_8ac99178_4_k_cu_e56a1d3a6thrust24THRUST_300001_SM_1000_NS12placeholders2_1E[1];
.global .align 1 .b8 _ZN34_INTERNAL_8ac99178_4_k_cu_e56a1d3a6thrust24THRUST_300001_SM_1000_NS12placeholders2_2E[1];
.global .align 1 .b8 _ZN34_INTERNAL_8ac99178_4_k_cu_e56a1d3a6thrust24THRUST_300001_SM_1000_NS12placeholders2_3E[1];
.global .align 1 .b8 _ZN34_INTERNAL_8ac99178_4_k_cu_e56a1d3a6thrust24THRUST_300001_SM_1000_NS12placeholders2_4E[1];
.global .align 1 .b8 _ZN34_INTERNAL_8ac99178_4_k_cu_e56a1d3a6thrust24THRUST_300001_SM_1000_NS12placeholders2_5E[1];
.global .align 1 .b8 _ZN34_INTERNAL_8ac99178_4_k_cu_e56a1d3a6thrust24THRUST_300001_SM_1000_NS12placeholders2_6E[1];
.global .align 1 .b8 _ZN34_INTERNAL_8ac99178_4_k_cu_e56a1d3a6thrust24THRUST_300001_SM_1000_NS12placeholders2_7E[1];
.global .align 1 .b8 _ZN34_INTERNAL_8ac99178_4_k_cu_e56a1d3a6thrust24THRUST_300001_SM_1000_NS12placeholders2_8E[1];
.global .align 1 .b8 _ZN34_INTERNAL_8ac99178_4_k_cu_e56a1d3a6thrust24THRUST_300001_SM_1000_NS12placeholders2_9E[1];
.global .align 1 .b8 _ZN34_INTERNAL_8ac99178_4_k_cu_e56a1d3a6thrust24THRUST_300001_SM_1000_NS12placeholders3_10E[1];

.visible .entry _ZN3cub18CUB_300001_SM_10006detail11EmptyKernelIvEEvv()
{


	ret;

}
	// .globl	_ZN3cub18CUB_300001_SM_10006detail6reduce27DeviceSegmentedReduceKernelINS2_10policy_hubIdiN4cuda3std3__44plusIvEEE10Policy1000E11make_optionPiSD_SD_iS9_idEEvT0_T1_T2_T3_T5_T6_
.visible .entry _ZN3cub18CUB_300001_SM_10006detail6reduce27DeviceSegmentedReduceKernelINS2_10policy_hubIdiN4cuda3std3__44plusIvEEE10Policy1000E11make_optionPiSD_SD_iS9_idEEvT0_T1_T2_T3_T5_T6_(
	.param .align 8 .b8 _ZN3cub18CUB_300001_SM_10006detail6reduce27DeviceSegmentedReduceKernelINS2_10policy_hubIdiN4cuda3std3__44plusIvEEE10Policy1000E11make_optionPiSD_SD_iS9_idEEvT0_T1_T2_T3_T5_T6__param_0[32],
	.param .u64 .ptr .align 1 _ZN3cub18CUB_300001_SM_10006detail6reduce27DeviceSegmentedReduceKernelINS2_10policy_hubIdiN4cuda3std3__44plusIvEEE10Policy1000E11make_optionPiSD_SD_iS9_idEEvT0_T1_T2_T3_T5_T6__param_1,
	.param .u64 .ptr .align 1 _ZN3cub18CUB_300001_SM_10006detail6reduce27DeviceSegmentedReduceKernelINS2_10policy_hubIdiN4cuda3std3__44plusIvEEE10Policy1000E11make_optionPiSD_SD_iS9_idEEvT0_T1_T2_T3_T5_T6__param_2,
	.param .u64 .ptr .align 1 _ZN3cub18CUB_300001_SM_10006detail6reduce27DeviceSegmentedReduceKernelINS2_10policy_hubIdiN4cuda3std3__44plusIvEEE10Policy1000E11make_optionPiSD_SD_iS9_idEEvT0_T1_T2_T3_T5_T6__param_3,
	.param .align 1 .b8 _ZN3cub18CUB_300001_SM_10006detail6reduce27DeviceSegmentedReduceKernelINS2_10policy_hubIdiN4cuda3std3__44plusIvEEE10Policy1000E11make_optionPiSD_SD_iS9_idEEvT0_T1_T2_T3_T5_T6__param_4[1],
	.param .u32 _ZN3cub18CUB_300001_SM_10006detail6reduce27DeviceSegmentedReduceKernelINS2_10policy_hubIdiN4cuda3std3__44plusIvEEE10Policy1000E11make_optionPiSD_SD_iS9_idEEvT0_T1_T2_T3_T5_T6__param_5
)
.maxntid 640
{
	.reg .pred 	%p<358>;
	.reg .b16 	%rs<5>;
	.reg .b32 	%r<1624>;
	.reg .b32 	%f<571>;
	.reg .b64 	%rd<77>;
	.reg .b64 	%fd<3323>;
	// demoted variable
	.shared .align 8 .b8 _ZZN3cub18CUB_300001_SM_10006detail6reduce27DeviceSegmentedReduceKernelINS2_10policy_hubIdiN4cuda3std3__44plusIvEEE10Policy1000E11make_optionPiSD_SD_iS9_idEEvT0_T1_T2_T3_T5_T6_E12temp_storage[192];
	ld.param.u32 	%r410, [_ZN3cub18CUB_300001_SM_10006detail6reduce27DeviceSegmentedReduceKernelINS2_10policy_hubIdiN4cuda3std3__44plusIvEEE10Policy1000E11make_optionPiSD_SD_iS9_idEEvT0_T1_T2_T3_T5_T6__param_0+24];
	ld.param.u64 	%rd5, [_ZN3cub18CUB_300001_SM_10006detail6reduce27DeviceSegmentedReduceKernelINS2_10policy_hubIdiN4cuda3std3__44plusIvEEE10Policy1000E11make_optionPiSD_SD_iS9_idEEvT0_T1_T2_T3_T5_T6__param_0+16];
	ld.param.u64 	%rd4, [_ZN3cub18CUB_300001_SM_10006detail6reduce27DeviceSegmentedReduceKernelINS2_10policy_hubIdiN4cuda3std3__44plusIvEEE10Policy1000E11make_optionPiSD_SD_iS9_idEEvT0_T1_T2_T3_T5_T6__param_0+8];
	ld.param.u32 	%r409, [_ZN3cub18CUB_300001_SM_10006detail6reduce27DeviceSegmentedReduceKernelINS2_10policy_hubIdiN4cuda3std3__44plusIvEEE10Policy1000E11make_optionPiSD_SD_iS9_idEEvT0_T1_T2_T3_T5_T6__param_0];
	ld.param.u64 	%rd6, [_ZN3cub18CUB_300001_SM_10006detail6reduce27DeviceSegmentedReduceKernelINS2_10policy_hubIdiN4cuda3std3__44plusIvEEE10Policy1000E11make_optionPiSD_SD_iS9_idEEvT0_T1_T2_T3_T5_T6__param_1];
	ld.param.u64 	%rd7, [_ZN3cub18CUB_300001_SM_10006detail6reduce27DeviceSegmentedReduceKernelINS2_10policy_hubIdiN4cuda3std3__44plusIvEEE10Policy1000E11make_optionPiSD_SD_iS9_idEEvT0_T1_T2_T3_T5_T6__param_2];
	ld.param.u64 	%rd8, [_ZN3cub18CUB_300001_SM_10006detail6reduce27DeviceSegmentedReduceKernelINS2_10policy_hubIdiN4cuda3std3__44plusIvEEE10Policy1000E11make_optionPiSD_SD_iS9_idEEvT0_T1_T2_T3_T5_T6__param_3];
	cvta.to.global.u64 	%rd1, %rd6;
	cvta.to.global.u64 	%rd9, %rd8;
	cvta.to.global.u64 	%rd10, %rd7;
	mov.u32 	%r1, %ctaid.x;
	mul.wide.u32 	%rd11, %r1, 4;
	add.s64 	%rd12, %rd10, %rd11;
	ld.global.u32 	%r1585, [%rd12];
	add.s64 	%rd13, %rd9, %rd11;
	ld.global.u32 	%r3, [%rd13];
	setp.ne.s32 	%p1, %r3, %r1585;
	@%p1 bra 	$L__BB1_3;
	mov.u32 	%r1538, %tid.x;
	setp.ne.s32 	%p357, %r1538, 0;
	@%p357 bra 	$L__BB1_392;
	ld.param.u32 	%r1540, [_ZN3cub18CUB_300001_SM_10006detail6reduce27DeviceSegmentedReduceKernelINS2_10policy_hubIdiN4cuda3std3__44plusIvEEE10Policy1000E11make_optionPiSD_SD_iS9_idEEvT0_T1_T2_T3_T5_T6__param_5];
	add.s64 	%rd75, %rd1, %rd11;
	st.global.u32 	[%rd75], %r1540;
	bra.uni 	$L__BB1_392;
$L__BB1_3:
	cvta.to.global.u64 	%rd2, %rd4;
	cvta.to.global.u64 	%rd3, %rd5;
	sub.s32 	%r6, %r3, %r1585;
	setp.gt.s32 	%p2, %r6, 5119;
	@%p2 bra 	$L__BB1_56;
	mov.u32 	%r7, %tid.x;
	setp.ge.s32 	%p296, %r7, %r6;
	mov.f64 	%fd3199, 0d0000000000000000;
	mov.u32 	%r1547, %r7;
	@%p296 bra 	$L__BB1_25;
	add.s32 	%r1378, %r409, %r7;
	add.s32 	%r1379, %r1378, %r1585;
	div.s32 	%r1380, %r1379, %r410;
	mul.lo.s32 	%r1381, %r1380, %r410;
	sub.s32 	%r8, %r1379, %r1381;
	mul.wide.s32 	%rd65, %r1380, 8;
	add.s64 	%rd66, %rd2, %rd65;
	ld.global.f64 	%fd1, [%rd66];
	add.s64 	%rd67, %rd3, %rd65;
	ld.global.f64 	%fd2, [%rd67];
	mad.lo.s32 	%r1382, %r8, 5, 5;
	cvt.rn.f64.s32 	%fd2822, %r1382;
	cvt.rn.f64.s32 	%fd2823, %r410;
	div.rn.f64 	%fd2824, %fd2822, %fd2823;
	add.f64 	%fd3, %fd2824, 0d404D000000000000;
	add.s32 	%r1383, %r8, 1;
	cvt.rn.f64.s32 	%fd2825, %r1383;
	div.rn.f64 	%fd4, %fd2825, 0d4076D00000000000;
	div.rn.f64 	%fd3183, %fd3, 0d4050400000000000;
	{
	.reg .b32 %temp; 
	mov.b64 	{%temp, %r1541}, %fd3183;
	}
	{
	.reg .b32 %temp; 
	mov.b64 	{%r1542, %temp}, %fd3183;
	}
	setp.gt.s32 	%p297, %r1541, 1048575;
	mov.b32 	%r1543, -1023;
	@%p297 bra 	$L__BB1_7;
	mul.f64 	%fd3183, %fd3183, 0d4350000000000000;
	{
	.reg .b32 %temp; 
	mov.b64 	{%temp, %r1541}, %fd3183;
	}
	{
	.reg .b32 %temp; 
	mov.b64 	{%r1542, %temp}, %fd3183;
	}
	mov.b32 	%r1543, -1077;
$L__BB1_7:
	add.s32 	%r1385, %r1541, -1;
	setp.gt.u32 	%p298, %r1385, 2146435070;
	@%p298 bra 	$L__BB1_11;
	shr.u32 	%r1388, %r1541, 20;
	add.s32 	%r1544, %r1543, %r1388;
	and.b32  	%r1389, %r1541, 1048575;
	or.b32  	%r1390, %r1389, 1072693248;
	mov.b64 	%fd3184, {%r1542, %r1390};
	setp.lt.u32 	%p300, %r1390, 1073127583;
	@%p300 bra 	$L__BB1_10;
	{
	.reg .b32 %temp; 
	mov.b64 	{%r1391, %temp}, %fd3184;
	}
	{
	.reg .b32 %temp; 
	mov.b64 	{%temp, %r1392}, %fd3184;
	}
	add.s32 	%r1393, %r1392, -1048576;
	mov.b64 	%fd3184, {%r1391, %r1393};
	add.s32 	%r1544, %r1544, 1;
$L__BB1_10:
	add.f64 	%fd2827, %fd3184, 0dBFF0000000000000;
	add.f64 	%fd2828, %fd3184, 0d3FF0000000000000;
	rcp.approx.ftz.f64 	%fd2829, %fd2828;
	neg.f64 	%fd2830, %fd2828;
	fma.rn.f64 	%fd2831, %fd2830, %fd2829, 0d3FF0000000000000;
	fma.rn.f64 	%fd2832, %fd2831, %fd2831, %fd2831;
	fma.rn.f64 	%fd2833, %fd2832, %fd2829, %fd2829;
	mul.f64 	%fd2834, %fd2827, %fd2833;
	fma.rn.f64 	%fd2835, %fd2827, %fd2833, %fd2834;
	mul.f64 	%fd2836, %fd2835, %fd2835;
	fma.rn.f64 	%fd2837, %fd2836, 0d3EB1380B3AE80F1E, 0d3ED0EE258B7A8B04;
	fma.rn.f64 	%fd2838, %fd2837, %fd2836, 0d3EF3B2669F02676F;
	fma.rn.f64 	%fd2839, %fd2838, %fd2836, 0d3F1745CBA9AB0956;
	fma.rn.f64 	%fd2840, %fd2839, %fd2836, 0d3F3C71C72D1B5154;
	fma.rn.f64 	%fd2841, %fd2840, %fd2836, 0d3F624924923BE72D;
	fma.rn.f64 	%fd2842, %fd2841, %fd2836, 0d3F8999999999A3C4;
	fma.rn.f64 	%fd2843, %fd2842, %fd2836, 0d3FB5555555555554;
	sub.f64 	%fd2844, %fd2827, %fd2835;
	add.f64 	%fd2845, %fd2844, %fd2844;
	neg.f64 	%fd2846, %fd2835;
	fma.rn.f64 	%fd2847, %fd2846, %fd2827, %fd2845;
	mul.f64 	%fd2848, %fd2833, %fd2847;
	mul.f64 	%fd2849, %fd2836, %fd2843;
	fma.rn.f64 	%fd2850, %fd2849, %fd2835, %fd2848;
	xor.b32  	%r1394, %r1544, -2147483648;
	mov.b32 	%r1395, 1127219200;
	mov.b64 	%fd2851, {%r1394, %r1395};
	mov.b32 	%r1396, -2147483648;
	mov.b64 	%fd2852, {%r1396, %r1395};
	sub.f64 	%fd2853, %fd2851, %fd2852;
	fma.rn.f64 	%fd2854, %fd2853, 0d3FE62E42FEFA39EF, %fd2835;
	fma.rn.f64 	%fd2855, %fd2853, 0dBFE62E42FEFA39EF, %fd2854;
	sub.f64 	%fd2856, %fd2855, %fd2835;
	sub.f64 	%fd2857, %fd2850, %fd2856;
	fma.rn.f64 	%fd2858, %fd2853, 0d3C7ABC9E3B39803F, %fd2857;
	add.f64 	%fd3185, %fd2854, %fd2858;
	bra.uni 	$L__BB1_12;
$L__BB1_11:
	fma.rn.f64 	%fd2826, %fd3183, 0d7FF0000000000000, 0d7FF0000000000000;
	{
	.reg .b32 %temp; 
	mov.b64 	{%temp, %r1386}, %fd3183;
	}
	and.b32  	%r1387, %r1386, 2147483647;
	setp.eq.s32 	%p299, %r1387, 0;
	selp.f64 	%fd3185, 0dFFF0000000000000, %fd2826, %p299;
$L__BB1_12:
	sqrt.rn.f64 	%fd2859, %fd4;
	mul.f64 	%fd2860, %fd2, %fd2859;
	mul.f64 	%fd2861, %fd2, 0d3FE0000000000000;
	fma.rn.f64 	%fd2862, %fd2, %fd2861, %fd1;
	fma.rn.f64 	%fd2863, %fd4, %fd2862, %fd3185;
	div.rn.f64 	%fd2864, %fd2863, %fd2860;
	sub.f64 	%fd14, %fd2864, %fd2860;
	cvt.rn.f32.f64 	%f1, %fd2864;
	abs.f32 	%f525, %f1;
	cvt.f64.f32 	%fd2865, %f525;
	fma.rn.f64 	%fd2866, %fd2865, 0d3FCDA6711871100E, 0d3FF0000000000000;
	rcp.rn.f64 	%fd2867, %fd2866;
	cvt.rn.f32.f64 	%f526, %fd2867;
	fma.rn.f32 	%f527, %f526, 0f3FAA466F, 0fBFE91EEA;
	fma.rn.f32 	%f528, %f527, %f526, 0f3FE40778;
	fma.rn.f32 	%f529, %f528, %f526, 0fBEB68F87;
	fma.rn.f32 	%f530, %f529, %f526, 0f3EA385FA;
	mul.f32 	%f2, %f530, %f526;
	cvt.f64.f32 	%fd2868, %f1;
	mul.f64 	%fd2869, %fd2868, 0dBFE0000000000000;
	mul.f64 	%fd15, %fd2869, %fd2868;
	fma.rn.f64 	%fd2870, %fd15, 0d3FF71547652B82FE, 0d4338000000000000;
	{
	.reg .b32 %temp; 
	mov.b64 	{%r19, %temp}, %fd2870;
	}
	mov.f64 	%fd2871, 0dC338000000000000;
	add.rn.f64 	%fd2872, %fd2870, %fd2871;
	fma.rn.f64 	%fd2873, %fd2872, 0dBFE62E42FEFA39EF, %fd15;
	fma.rn.f64 	%fd2874, %fd2872, 0dBC7ABC9E3B39803F, %fd2873;
	fma.rn.f64 	%fd2875, %fd2874, 0d3E5ADE1569CE2BDF, 0d3E928AF3FCA213EA;
	fma.rn.f64 	%fd2876, %fd2875, %fd2874, 0d3EC71DEE62401315;
	fma.rn.f64 	%fd2877, %fd2876, %fd2874, 0d3EFA01997C89EB71;
	fma.rn.f64 	%fd2878, %fd2877, %fd2874, 0d3F2A01A014761F65;
	fma.rn.f64 	%fd2879, %fd2878, %fd2874, 0d3F56C16C1852B7AF;
	fma.rn.f64 	%fd2880, %fd2879, %fd2874, 0d3F81111111122322;
	fma.rn.f64 	%fd2881, %fd2880, %fd2874, 0d3FA55555555502A1;
	fma.rn.f64 	%fd2882, %fd2881, %fd2874, 0d3FC5555555555511;
	fma.rn.f64 	%fd2883, %fd2882, %fd2874, 0d3FE000000000000B;
	fma.rn.f64 	%fd2884, %fd2883, %fd2874, 0d3FF0000000000000;
	fma.rn.f64 	%fd2885, %fd2884, %fd2874, 0d3FF0000000000000;
	{
	.reg .b32 %temp; 
	mov.b64 	{%r20, %temp}, %fd2885;
	}
	{
	.reg .b32 %temp; 
	mov.b64 	{%temp, %r21}, %fd2885;
	}
	shl.b32 	%r1397, %r19, 20;
	add.s32 	%r1398, %r1397, %r21;
	mov.b64 	%fd3186, {%r20, %r1398};
	{
	.reg .b32 %temp; 
	mov.b64 	{%temp, %r1399}, %fd15;
	}
	mov.b32 	%f531, %r1399;
	abs.f32 	%f3, %f531;
	setp.lt.f32 	%p301, %f3, 0f4086232B;
	@%p301 bra 	$L__BB1_15;
	setp.lt.f64 	%p302, %fd15, 0d0000000000000000;
	add.f64 	%fd2886, %fd15, 0d7FF0000000000000;
	selp.f64 	%fd3186, 0d0000000000000000, %fd2886, %p302;
	setp.geu.f32 	%p303, %f3, 0f40874800;
	@%p303 bra 	$L__BB1_15;
	shr.u32 	%r1400, %r19, 31;
	add.s32 	%r1401, %r19, %r1400;
	shr.s32 	%r1402, %r1401, 1;
	shl.b32 	%r1403, %r1402, 20;
	add.s32 	%r1404, %r21, %r1403;
	mov.b64 	%fd2887, {%r20, %r1404};
	sub.s32 	%r1405, %r19, %r1402;
	shl.b32 	%r1406, %r1405, 20;
	add.s32 	%r1407, %r1406, 1072693248;
	mov.b32 	%r1408, 0;
	mov.b64 	%fd2888, {%r1408, %r1407};
	mul.f64 	%fd3186, %fd2888, %fd2887;
$L__BB1_15:
	mul.f64 	%fd2889, %fd3186, 0d3FD9884540000000;
	cvt.f64.f32 	%fd2890, %f2;
	mul.f64 	%fd2891, %fd2889, %fd2890;
	cvt.rn.f32.f64 	%f532, %fd2891;
	setp.gt.f32 	%p304, %f1, 0f00000000;
	mov.f32 	%f533, 0f3F800000;
	sub.f32 	%f534, %f533, %f532;
	selp.f32 	%f535, %f534, %f532, %p304;
	cvt.f64.f32 	%fd20, %f535;
	cvt.rn.f32.f64 	%f4, %fd14;
	abs.f32 	%f536, %f4;
	cvt.f64.f32 	%fd2892, %f536;
	fma.rn.f64 	%fd2893, %fd2892, 0d3FCDA6711871100E, 0d3FF0000000000000;
	rcp.rn.f64 	%fd2894, %fd2893;
	cvt.rn.f32.f64 	%f537, %fd2894;
	fma.rn.f32 	%f538, %f537, 0f3FAA466F, 0fBFE91EEA;
	fma.rn.f32 	%f539, %f538, %f537, 0f3FE40778;
	fma.rn.f32 	%f540, %f539, %f537, 0fBEB68F87;
	fma.rn.f32 	%f541, %f540, %f537, 0f3EA385FA;
	mul.f32 	%f5, %f541, %f537;
	cvt.f64.f32 	%fd2895, %f4;
	mul.f64 	%fd2896, %fd2895, 0dBFE0000000000000;
	mul.f64 	%fd21, %fd2896, %fd2895;
	fma.rn.f64 	%fd2897, %fd21, 0d3FF71547652B82FE, 0d4338000000000000;
	{
	.reg .b32 %temp; 
	mov.b64 	{%r22, %temp}, %fd2897;
	}
	mov.f64 	%fd2898, 0dC338000000000000;
	add.rn.f64 	%fd2899, %fd2897, %fd2898;
	fma.rn.f64 	%fd2900, %fd2899, 0dBFE62E42FEFA39EF, %fd21;
	fma.rn.f64 	%fd2901, %fd2899, 0dBC7ABC9E3B39803F, %fd2900;
	fma.rn.f64 	%fd2902, %fd2901, 0d3E5ADE1569CE2BDF, 0d3E928AF3FCA213EA;
	fma.rn.f64 	%fd2903, %fd2902, %fd2901, 0d3EC71DEE62401315;
	fma.rn.f64 	%fd2904, %fd2903, %fd2901, 0d3EFA01997C89EB71;
	fma.rn.f64 	%fd2905, %fd2904, %fd2901, 0d3F2A01A014761F65;
	fma.rn.f64 	%fd2906, %fd2905, %fd2901, 0d3F56C16C1852B7AF;
	fma.rn.f64 	%fd2907, %fd2906, %fd2901, 0d3F81111111122322;
	fma.rn.f64 	%fd2908, %fd2907, %fd2901, 0d3FA55555555502A1;
	fma.rn.f64 	%fd2909, %fd2908, %fd2901, 0d3FC5555555555511;
	fma.rn.f64 	%fd2910, %fd2909, %fd2901, 0d3FE000000000000B;
	fma.rn.f64 	%fd2911, %fd2910, %fd2901, 0d3FF0000000000000;
	fma.rn.f64 	%fd2912, %fd2911, %fd2901, 0d3FF0000000000000;
	{
	.reg .b32 %temp; 
	mov.b64 	{%r23, %temp}, %fd2912;
	}
	{
	.reg .b32 %temp; 
	mov.b64 	{%temp, %r24}, %fd2912;
	}
	shl.b32 	%r1409, %r22, 20;
	add.s32 	%r1410, %r1409, %r24;
	mov.b64 	%fd3187, {%r23, %r1410};
	{
	.reg .b32 %temp; 
	mov.b64 	{%temp, %r1411}, %fd21;
	}
	mov.b32 	%f542, %r1411;
	abs.f32 	%f6, %f542;
	setp.lt.f32 	%p305, %f6, 0f4086232B;
	@%p305 bra 	$L__BB1_18;
	setp.lt.f64 	%p306, %fd21, 0d0000000000000000;
	add.f64 	%fd2913, %fd21, 0d7FF0000000000000;
	selp.f64 	%fd3187, 0d0000000000000000, %fd2913, %p306;
	setp.geu.f32 	%p307, %f6, 0f40874800;
	@%p307 bra 	$L__BB1_18;
	shr.u32 	%r1412, %r22, 31;
	add.s32 	%r1413, %r22, %r1412;
	shr.s32 	%r1414, %r1413, 1;
	shl.b32 	%r1415, %r1414, 20;
	add.s32 	%r1416, %r24, %r1415;
	mov.b64 	%fd2914, {%r23, %r1416};
	sub.s32 	%r1417, %r22, %r1414;
	shl.b32 	%r1418, %r1417, 20;
	add.s32 	%r1419, %r1418, 1072693248;
	mov.b32 	%r1420, 0;
	mov.b64 	%fd2915, {%r1420, %r1419};
	mul.f64 	%fd3187, %fd2915, %fd2914;
$L__BB1_18:
	mul.f64 	%fd2916, %fd3187, 0d3FD9884540000000;
	cvt.f64.f32 	%fd2917, %f5;
	mul.f64 	%fd2918, %fd2916, %fd2917;
	cvt.rn.f32.f64 	%f543, %fd2918;
	setp.gt.f32 	%p308, %f4, 0f00000000;
	mov.f32 	%f544, 0f3F800000;
	sub.f32 	%f545, %f544, %f543;
	selp.f32 	%f546, %f545, %f543, %p308;
	cvt.f64.f32 	%fd26, %f546;
	neg.f64 	%fd2919, %fd1;
	mul.f64 	%fd27, %fd4, %fd2919;
	fma.rn.f64 	%fd2920, %fd27, 0d3FF71547652B82FE, 0d4338000000000000;
	{
	.reg .b32 %temp; 
	mov.b64 	{%r25, %temp}, %fd2920;
	}
	mov.f64 	%fd2921, 0dC338000000000000;
	add.rn.f64 	%fd2922, %fd2920, %fd2921;
	fma.rn.f64 	%fd2923, %fd2922, 0dBFE62E42FEFA39EF, %fd27;
	fma.rn.f64 	%fd2924, %fd2922, 0dBC7ABC9E3B39803F, %fd2923;
	fma.rn.f64 	%fd2925, %fd2924, 0d3E5ADE1569CE2BDF, 0d3E928AF3FCA213EA;
	fma.rn.f64 	%fd2926, %fd2925, %fd2924, 0d3EC71DEE62401315;
	fma.rn.f64 	%fd2927, %fd2926, %fd2924, 0d3EFA01997C89EB71;
	fma.rn.f64 	%fd2928, %fd2927, %fd2924, 0d3F2A01A014761F65;
	fma.rn.f64 	%fd2929, %fd2928, %fd2924, 0d3F56C16C1852B7AF;
	fma.rn.f64 	%fd2930, %fd2929, %fd2924, 0d3F81111111122322;
	fma.rn.f64 	%fd2931, %fd2930, %fd2924, 0d3FA55555555502A1;
	fma.rn.f64 	%fd2932, %fd2931, %fd2924, 0d3FC5555555555511;
	fma.rn.f64 	%fd2933, %fd2932, %fd2924, 0d3FE000000000000B;
	fma.rn.f64 	%fd2934, %fd2933, %fd2924, 0d3FF0000000000000;
	fma.rn.f64 	%fd2935, %fd2934, %fd2924, 0d3FF0000000000000;
	{
	.reg .b32 %temp; 
	mov.b64 	{%r26, %temp}, %fd2935;
	}
	{
	.reg .b32 %temp; 
	mov.b64 	{%temp, %r27}, %fd2935;
	}
	shl.b32 	%r1421, %r25, 20;
	add.s32 	%r1422, %r1421, %r27;
	mov.b64 	%fd3188, {%r26, %r1422};
	{
	.reg .b32 %temp; 
	mov.b64 	{%temp, %r1423}, %fd27;
	}
	mov.b32 	%f547, %r1423;
	abs.f32 	%f7, %f547;
	setp.lt.f32 	%p309, %f7, 0f4086232B;
	@%p309 bra 	$L__BB1_21;
	setp.lt.f64 	%p310, %fd27, 0d0000000000000000;
	add.f64 	%fd2936, %fd27, 0d7FF0000000000000;
	selp.f64 	%fd3188, 0d0000000000000000, %fd2936, %p310;
	setp.geu.f32 	%p311, %f7, 0f40874800;
	@%p311 bra 	$L__BB1_21;
	shr.u32 	%r1424, %r25, 31;
	add.s32 	%r1425, %r25, %r1424;
	shr.s32 	%r1426, %r1425, 1;
	shl.b32 	%r1427, %r1426, 20;
	add.s32 	%r1428, %r27, %r1427;
	mov.b64 	%fd2937, {%r26, %r1428};
	sub.s32 	%r1429, %r25, %r1426;
	shl.b32 	%r1430, %r1429, 20;
	add.s32 	%r1431, %r1430, 1072693248;
	mov.b32 	%r1432, 0;
	mov.b64 	%fd2938, {%r1432, %r1431};
	mul.f64 	%fd3188, %fd2938, %fd2937;
$L__BB1_21:
	mul.f64 	%fd32, %fd3188, 0d4050400000000000;
	and.b32  	%r1433, %r8, 1;
	setp.eq.b32 	%p312, %r1433, 1;
	@%p312 bra 	$L__BB1_23;
	mul.f64 	%fd2944, %fd3, %fd20;
	mul.f64 	%fd2945, %fd32, %fd26;
	sub.f64 	%fd3199, %fd2944, %fd2945;
	bra.uni 	$L__BB1_24;
$L__BB1_23:
	mov.f64 	%fd2939, 0d3FF0000000000000;
	sub.f64 	%fd2940, %fd2939, %fd26;
	sub.f64 	%fd2941, %fd2939, %fd20;
	mul.f64 	%fd2942, %fd2940, %fd32;
	mul.f64 	%fd2943, %fd3, %fd2941;
	sub.f64 	%fd3199, %fd2942, %fd2943;
$L__BB1_24:
	add.s32 	%r1547, %r7, 640;
$L__BB1_25:
	setp.ge.s32 	%p313, %r1547, %r6;
	@%p313 bra 	$L__BB1_47;
	cvt.rn.f64.s32 	%fd37, %r410;
	mov.b32 	%r1434, 1127219200;
	mov.b32 	%r1435, -2147483648;
	mov.b64 	%fd38, {%r1435, %r1434};
	add.s32 	%r1436, %r409, %r1547;
	add.s32 	%r1546, %r1436, %r1585;
$L__BB1_27:
	div.s32 	%r1438, %r1546, %r410;
	mul.lo.s32 	%r1439, %r1438, %r410;
	sub.s32 	%r33, %r1546, %r1439;
	mul.wide.s32 	%rd68, %r1438, 8;
	add.s64 	%rd69, %rd2, %rd68;
	ld.global.f64 	%fd40, [%rd69];
	add.s64 	%rd70, %rd3, %rd68;
	ld.global.f64 	%fd41, [%rd70];
	mad.lo.s32 	%r1440, %r33, 5, 5;
	cvt.rn.f64.s32 	%fd2946, %r1440;
	div.rn.f64 	%fd2947, %fd2946, %fd37;
	add.f64 	%fd42, %fd2947, 0d404D000000000000;
	add.s32 	%r1441, %r33, 1;
	cvt.rn.f64.s32 	%fd2948, %r1441;
	div.rn.f64 	%fd43, %fd2948, 0d4076D00000000000;
	div.rn.f64 	%fd3192, %fd42, 0d4050400000000000;
	{
	.reg .b32 %temp; 
	mov.b64 	{%temp, %r1548}, %fd3192;
	}
	{
	.reg .b32 %temp; 
	mov.b64 	{%r1549, %temp}, %fd3192;
	}
	setp.gt.s32 	%p314, %r1548, 1048575;
	mov.b32 	%r1550, -1023;
	@%p314 bra 	$L__BB1_29;
	mul.f64 	%fd3192, %fd3192, 0d4350000000000000;
	{
	.reg .b32 %temp; 
	mov.b64 	{%temp, %r1548}, %fd3192;
	}
	{
	.reg .b32 %temp; 
	mov.b64 	{%r1549, %temp}, %fd3192;
	}
	mov.b32 	%r1550, -1077;
$L__BB1_29:
	add.s32 	%r1443, %r1548, -1;
	setp.gt.u32 	%p315, %r1443, 2146435070;
	@%p315 bra 	$L__BB1_33;
	shr.u32 	%r1446, %r1548, 20;
	add.s32 	%r1551, %r1550, %r1446;
	and.b32  	%r1447, %r1548, 1048575;
	or.b32  	%r1448, %r1447, 1072693248;
	mov.b64 	%fd3193, {%r1549, %r1448};
	setp.lt.u32 	%p317, %r1448, 1073127583;
	@%p317 bra 	$L__BB1_32;
	{
	.reg .b32 %temp; 
	mov.b64 	{%r1449, %temp}, %fd3193;
	}
	{
	.reg .b32 %temp; 
	mov.b64 	{%temp, %r1450}, %fd3193;
	}
	add.s32 	%r1451, %r1450, -1048576;
	mov.b64 	%fd3193, {%r1449, %r1451};
	add.s32 	%r1551, %r1551, 1;
$L__BB1_32:
	add.f64 	%fd2950, %fd3193, 0dBFF0000000000000;
	add.f64 	%fd2951, %fd3193, 0d3FF0000000000000;
	rcp.approx.ftz.f64 	%fd2952, %fd2951;
	neg.f64 	%fd2953, %fd2951;
	fma.rn.f64 	%fd2954, %fd2953, %fd2952, 0d3FF0000000000000;
	fma.rn.f64 	%fd2955, %fd2954, %fd2954, %fd2954;
	fma.rn.f64 	%fd2956, %fd2955, %fd2952, %fd2952;
	mul.f64 	%fd2957, %fd2950, %fd2956;
	fma.rn.f64 	%fd2958, %fd2950, %fd2956, %fd2957;
	mul.f64 	%fd2959, %fd2958, %fd2958;
	fma.rn.f64 	%fd2960, %fd2959, 0d3EB1380B3AE80F1E, 0d3ED0EE258B7A8B04;
	fma.rn.f64 	%fd2961, %fd2960, %fd2959, 0d3EF3B2669F02676F;
	fma.rn.f64 	%fd2962, %fd2961, %fd2959, 0d3F1745CBA9AB0956;
	fma.rn.f64 	%fd2963, %fd2962, %fd2959, 0d3F3C71C72D1B5154;
	fma.rn.f64 	%fd2964, %fd2963, %fd2959, 0d3F624924923BE72D;
	fma.rn.f64 	%fd2965, %fd2964, %fd2959, 0d3F8999999999A3C4;
	fma.rn.f64 	%fd2966, %fd2965, %fd2959, 0d3FB5555555555554;
	sub.f64 	%fd2967, %fd2950, %fd2958;
	add.f64 	%fd2968, %fd2967, %fd2967;
	neg.f64 	%fd2969, %fd2958;
	fma.rn.f64 	%fd2970, %fd2969, %fd2950, %fd2968;
	mul.f64 	%fd2971, %fd2956, %fd2970;
	mul.f64 	%fd2972, %fd2959, %fd2966;
	fma.rn.f64 	%fd2973, %fd2972, %fd2958, %fd2971;
	xor.b32  	%r1452, %r1551, -2147483648;
	mov.b32 	%r1453, 1127219200;
	mov.b64 	%fd2974, {%r1452, %r1453};
	sub.f64 	%fd2975, %fd2974, %fd38;
	fma.rn.f64 	%fd2976, %fd2975, 0d3FE62E42FEFA39EF, %fd2958;
	fma.rn.f64 	%fd2977, %fd2975, 0dBFE62E42FEFA39EF, %fd2976;
	sub.f64 	%fd2978, %fd2977, %fd2958;
	sub.f64 	%fd2979, %fd2973, %fd2978;
	fma.rn.f64 	%fd2980, %fd2975, 0d3C7ABC9E3B39803F, %fd2979;
	add.f64 	%fd3194, %fd2976, %fd2980;
	bra.uni 	$L__BB1_34;
$L__BB1_33:
	fma.rn.f64 	%fd2949, %fd3192, 0d7FF0000000000000, 0d7FF0000000000000;
	{
	.reg .b32 %temp; 
	mov.b64 	{%temp, %r1444}, %fd3192;
	}
	and.b32  	%r1445, %r1444, 2147483647;
	setp.eq.s32 	%p316, %r1445, 0;
	selp.f64 	%fd3194, 0dFFF0000000000000, %fd2949, %p316;
$L__BB1_34:
	sqrt.rn.f64 	%fd2981, %fd43;
	mul.f64 	%fd2982, %fd41, %fd2981;
	mul.f64 	%fd2983, %fd41, 0d3FE0000000000000;
	fma.rn.f64 	%fd2984, %fd41, %fd2983, %fd40;
	fma.rn.f64 	%fd2985, %fd43, %fd2984, %fd3194;
	div.rn.f64 	%fd2986, %fd2985, %fd2982;
	sub.f64 	%fd53, %fd2986, %fd2982;
	cvt.rn.f32.f64 	%f8, %fd2986;
	abs.f32 	%f548, %f8;
	cvt.f64.f32 	%fd2987, %f548;
	fma.rn.f64 	%fd2988, %fd2987, 0d3FCDA6711871100E, 0d3FF0000000000000;
	rcp.rn.f64 	%fd2989, %fd2988;
	cvt.rn.f32.f64 	%f549, %fd2989;
	fma.rn.f32 	%f550, %f549, 0f3FAA466F, 0fBFE91EEA;
	fma.rn.f32 	%f551, %f550, %f549, 0f3FE40778;
	fma.rn.f32 	%f552, %f551, %f549, 0fBEB68F87;
	fma.rn.f32 	%f553, %f552, %f549, 0f3EA385FA;
	mul.f32 	%f9, %f553, %f549;
	cvt.f64.f32 	%fd2990, %f8;
	mul.f64 	%fd2991, %fd2990, 0dBFE0000000000000;
	mul.f64 	%fd54, %fd2991, %fd2990;
	fma.rn.f64 	%fd2992, %fd54, 0d3FF71547652B82FE, 0d4338000000000000;
	{
	.reg .b32 %temp; 
	mov.b64 	{%r44, %temp}, %fd2992;
	}
	mov.f64 	%fd2993, 0dC338000000000000;
	add.rn.f64 	%fd2994, %fd2992, %fd2993;
	fma.rn.f64 	%fd2995, %fd2994, 0dBFE62E42FEFA39EF, %fd54;
	fma.rn.f64 	%fd2996, %fd2994, 0dBC7ABC9E3B39803F, %fd2995;
	fma.rn.f64 	%fd2997, %fd2996, 0d3E5ADE1569CE2BDF, 0d3E928AF3FCA213EA;
	fma.rn.f64 	%fd2998, %fd2997, %fd2996, 0d3EC71DEE62401315;
	fma.rn.f64 	%fd2999, %fd2998, %fd2996, 0d3EFA01997C89EB71;
	fma.rn.f64 	%fd3000, %fd2999, %fd2996, 0d3F2A01A014761F65;
	fma.rn.f64 	%fd3001, %fd3000, %fd2996, 0d3F56C16C1852B7AF;
	fma.rn.f64 	%fd3002, %fd3001, %fd2996, 0d3F81111111122322;
	fma.rn.f64 	%fd3003, %fd3002, %fd2996, 0d3FA55555555502A1;
	fma.rn.f64 	%fd3004, %fd3003, %fd2996, 0d3FC5555555555511;
	fma.rn.f64 	%fd3005, %fd3004, %fd2996, 0d3FE000000000000B;
	fma.rn.f64 	%fd3006, %fd3005, %fd2996, 0d3FF0000000000000;
	fma.rn.f64 	%fd3007, %fd3006, %fd2996, 0d3FF0000000000000;
	{
	.reg .b32 %temp; 
	mov.b64 	{%r45, %temp}, %fd3007;
	}
	{
	.reg .b32 %temp; 
	mov.b64 	{%temp, %r46}, %fd3007;
	}
	shl.b32 	%r1454, %r44, 20;
	add.s32 	%r1455, %r1454, %r46;
	mov.b64 	%fd3195, {%r45, %r1455};
	{
	.reg .b32 %temp; 
	mov.b64 	{%temp, %r1456}, %fd54;
	}
	mov.b32 	%f554, %r1456;
	abs.f32 	%f10, %f554;
	setp.lt.f32 	%p318, %f10, 0f4086232B;
	@%p318 bra 	$L__BB1_37;
	setp.lt.f64 	%p319, %fd54, 0d0000000000000000;
	add.f64 	%fd3008, %fd54, 0d7FF0000000000000;
	selp.f64 	%fd3195, 0d0000000000000000, %fd3008, %p319;
	setp.geu.f32 	%p320, %f10, 0f40874800;
	@%p320 bra 	$L__BB1_37;
	shr.u32 	%r1457, %r44, 31;
	add.s32 	%r1458, %r44, %r1457;
	shr.s32 	%r1459, %r1458, 1;
	shl.b32 	%r1460, %r1459, 20;
	add.s32 	%r1461, %r46, %r1460;
	mov.b64 	%fd3009, {%r45, %r1461};
	sub.s32 	%r1462, %r44, %r1459;
	shl.b32 	%r1463, %r1462, 20;
	add.s32 	%r1464, %r1463, 1072693248;
	mov.b32 	%r1465, 0;
	mov.b64 	%fd3010, {%r1465, %r1464};
	mul.f64 	%fd3195, %fd3010, %fd3009;
$L__BB1_37:
	mul.f64 	%fd3011, %fd3195, 0d3FD9884540000000;
	cvt.f64.f32 	%fd3012, %f9;
	mul.f64 	%fd3013, %fd3011, %fd3012;
	cvt.rn.f32.f64 	%f555, %fd3013;
	setp.gt.f32 	%p321, %f8, 0f00000000;
	mov.f32 	%f556, 0f3F800000;
	sub.f32 	%f557, %f556, %f555;
	selp.f32 	%f558, %f557, %f555, %p321;
	cvt.f64.f32 	%fd59, %f558;
	cvt.rn.f32.f64 	%f11, %fd53;
	abs.f32 	%f559, %f11;
	cvt.f64.f32 	%fd3014, %f559;
	fma.rn.f64 	%fd3015, %fd3014, 0d3FCDA6711871100E, 0d3FF0000000000000;
	rcp.rn.f64 	%fd3016, %fd3015;
	cvt.rn.f32.f64 	%f560, %fd3016;
	fma.rn.f32 	%f561, %f560, 0f3FAA466F, 0fBFE91EEA;
	fma.rn.f32 	%f562, %f561, %f560, 0f3FE40778;
	fma.rn.f32 	%f563, %f562, %f560, 0fBEB68F87;
	fma.rn.f32 	%f564, %f563, %f560, 0f3EA385FA;
	mul.f32 	%f12, %f564, %f560;
	cvt.f64.f32 	%fd3017, %f11;
	mul.f64 	%fd3018, %fd3017, 0dBFE0000000000000;
	mul.f64 	%fd60, %fd3018, %fd3017;
	fma.rn.f64 	%fd3019, %fd60, 0d3FF71547652B82FE, 0d4338000000000000;
	{
	.reg .b32 %temp; 
	mov.b64 	{%r47, %temp}, %fd3019;
	}
	mov.f64 	%fd3020, 0dC338000000000000;
	add.rn.f64 	%fd3021, %fd3019, %fd3020;
	fma.rn.f64 	%fd3022, %fd3021, 0dBFE62E42FEFA39EF, %fd60;
	fma.rn.f64 	%fd3023, %fd3021, 0dBC7ABC9E3B39803F, %fd3022;
	fma.rn.f64 	%fd3024, %fd3023, 0d3E5ADE1569CE2BDF, 0d3E928AF3FCA213EA;
	fma.rn.f64 	%fd3025, %fd3024, %fd3023, 0d3EC71DEE62401315;
	fma.rn.f64 	%fd3026, %fd3025, %fd3023, 0d3EFA01997C89EB71;
	fma.rn.f64 	%fd3027, %fd3026, %fd3023, 0d3F2A01A014761F65;
	fma.rn.f64 	%fd3028, %fd3027, %fd3023, 0d3F56C16C1852B7AF;
	fma.rn.f64 	%fd3029, %fd3028, %fd3023, 0d3F81111111122322;
	fma.rn.f64 	%fd3030, %fd3029, %fd3023, 0d3FA55555555502A1;
	fma.rn.f64 	%fd3031, %fd3030, %fd3023, 0d3FC5555555555511;
	fma.rn.f64 	%fd3032, %fd3031, %fd3023, 0d3FE000000000000B;
	fma.rn.f64 	%fd3033, %fd3032, %fd3023, 0d3FF0000000000000;
	fma.rn.f64 	%fd3034, %fd3033, %fd3023, 0d3FF0000000000000;
	{
	.reg .b32 %temp; 
	mov.b64 	{%r48, %temp}, %fd3034;
	}
	{
	.reg .b32 %temp; 
	mov.b64 	{%temp, %r49}, %fd3034;
	}
	shl.b32 	%r1466, %r47, 20;
	add.s32 	%r1467, %r1466, %r49;
	mov.b64 	%fd3196, {%r48, %r1467};
	{
	.reg .b32 %temp; 
	mov.b64 	{%temp, %r1468}, %fd60;
	}
	mov.b32 	%f565, %r1468;
	abs.f32 	%f13, %f565;
	setp.lt.f32 	%p322, %f13, 0f4086232B;
	@%p322 bra 	$L__BB1_40;
	setp.lt.f64 	%p323, %fd60, 0d0000000000000000;
	add.f64 	%fd3035, %fd60, 0d7FF0000000000000;
	selp.f64 	%fd3196, 0d0000000000000000, %fd3035, %p323;
	setp.geu.f32 	%p324, %f13, 0f40874800;
	@%p324 bra 	$L__BB1_40;
	shr.u32 	%r1469, %r47, 31;
	add.s32 	%r1470, %r47, %r1469;
	shr.s32 	%r1471, %r1470, 1;
	shl.b32 	%r1472, %r1471, 20;
	add.s32 	%r1473, %r49, %r1472;
	mov.b64 	%fd3036, {%r48, %r1473};
	sub.s32 	%r1474, %r47, %r1471;
	shl.b32 	%r1475, %r1474, 20;
	add.s32 	%r1476, %r1475, 1072693248;
	mov.b32 	%r1477, 0;
	mov.b64 	%fd3037, {%r1477, %r1476};
	mul.f64 	%fd3196, %fd3037, %fd3036;
$L__BB1_40:
	mul.f64 	%fd3038, %fd3196, 0d3FD9884540000000;
	cvt.f64.f32 	%fd3039, %f12;
	mul.f64 	%fd3040, %fd3038, %fd3039;
	cvt.rn.f32.f64 	%f566, %fd3040;
	setp.gt.f32 	%p325, %f11, 0f00000000;
	mov.f32 	%f567, 0f3F800000;
	sub.f32 	%f568, %f567, %f566;
	selp.f32 	%f569, %f568, %f566, %p325;
	cvt.f64.f32 	%fd65, %f569;
	neg.f64 	%fd3041, %fd40;
	mul.f64 	%fd66, %fd43, %fd3041;
	fma.rn.f64 	%fd3042, %fd66, 0d3FF71547652B82FE, 0d4338000000000000;
	{
	.reg .b32 %temp; 
	mov.b64 	{%r50, %temp}, %fd3042;
	}
	mov.f64 	%fd3043, 0dC338000000000000;
	add.rn.f64 	%fd3044, %fd3042, %fd3043;
	fma.rn.f64 	%fd3045, %fd3044, 0dBFE62E42FEFA39EF, %fd66;
	fma.rn.f64 	%fd3046, %fd3044, 0dBC7ABC9E3B39803F, %fd3045;
	fma.rn.f64 	%fd3047, %fd3046, 0d3E5ADE1569CE2BDF, 0d3E928AF3FCA213EA;
	fma.rn.f64 	%fd3048, %fd3047, %fd3046, 0d3EC71DEE62401315;
	fma.rn.f64 	%fd3049, %fd3048, %fd3046, 0d3EFA01997C89EB71;
	fma.rn.f64 	%fd3050, %fd3049, %fd3046, 0d3F2A01A014761F65;
	fma.rn.f64 	%fd3051, %fd3050, %fd3046, 0d3F56C16C1852B7AF;
	fma.rn.f64 	%fd3052, %fd3051, %fd3046, 0d3F81111111122322;
	fma.rn.f64 	%fd3053, %fd3052, %fd3046, 0d3FA55555555502A1;
	fma.rn.f64 	%fd3054, %fd3053, %fd3046, 0d3FC5555555555511;
	fma.rn.f64 	%fd3055, %fd3054, %fd3046, 0d3FE000000000000B;
	fma.rn.f64 	%fd3056, %fd3055, %fd3046, 0d3FF0000000000000;
	fma.rn.f64 	%fd3057, %fd3056, %fd3046, 0d3FF0000000000000;
	{
	.reg .b32 %temp; 
	mov.b64 	{%r51, %temp}, %fd3057;
	}
	{
	.reg .b32 %temp; 
	mov.b64 	{%temp, %r52}, %fd3057;
	}
	shl.b32 	%r1478, %r50, 20;
	add.s32 	%r1479, %r1478, %r52;
	mov.b64 	%fd3197, {%r51, %r1479};
	{
	.reg .b32 %temp; 
	mov.b64 	{%temp, %r1480}, %fd66;
	}
	mov.b32 	%f570, %r1480;
	abs.f32 	%f14, %f570;
	setp.lt.f32 	%p326, %f14, 0f4086232B;
	@%p326 bra 	$L__BB1_43;
	setp.lt.f64 	%p327, %fd66, 0d0000000000000000;
	add.f64 	%fd3058, %fd66, 0d7FF0000000000000;
	selp.f64 	%fd3197, 0d0000000000000000, %fd3058, %p327;
	setp.geu.f32 	%p328, %f14, 0f40874800;
	@%p328 bra 	$L__BB1_43;
	shr.u32 	%r1481, %r50, 31;
	add.s32 	%r1482, %r50, %r1481;
	shr.s32 	%r1483, %r1482, 1;
	shl.b32 	%r1484, %r1483, 20;
	add.s32 	%r1485, %r52, %r1484;
	mov.b64 	%fd3059, {%r51, %r1485};
	sub.s32 	%r1486, %r50, %r1483;
	shl.b32 	%r1487, %r1486, 20;
	add.s32 	%r1488, %r1487, 1072693248;
	mov.b32 	%r1489, 0;
	mov.b64 	%fd3060, {%r1489, %r1488};
	mul.f64 	%fd3197, %fd3060, %fd3059;
$L__BB1_43:
	mul.f64 	%fd71, %fd3197, 0d4050400000000000;
	and.b32  	%r1490, %r33, 1;
	setp.eq.b32 	%p329, %r1490, 1;
	@%p329 bra 	$L__BB1_45;
	mul.f64 	%fd3066, %fd42, %fd59;
	mul.f64 	%fd3067, %fd71, %fd65;
	sub.f64 	%fd3198, %fd3066, %fd3067;
	bra.uni 	$L__BB1_46;
$L__BB1_45:
	mov.f64 	%fd3061, 0d3FF0000000000000;
	sub.f64 	%fd3062, %fd3061, %fd65;
	sub.f64 	%fd3063, %fd3061, %fd59;
	mul.f64 	%fd3064, %fd3062, %fd71;
	mul.f64 	%fd3065, %fd42, %fd3063;
	sub.f64 	%fd3198, %fd3064, %fd3065;
$L__BB1_46:
	add.f64 	%fd3199, %fd3199, %fd3198;
	add.s32 	%r1547, %r1547, 640;
	add.s32 	%r1546, %r1546, 640;
	setp.lt.s32 	%p330, %r1547, %r6;
	@%p330 bra 	$L__BB1_27;
$L__BB1_47:
	setp.lt.s32 	%p331, %r6, 640;
	@%p331 bra 	$L__BB1_52;
	// begin inline asm
	mov.u32 %r1515, %laneid;
	// end inline asm
	mov.b32 	%r1516, 1;
	mov.b32 	%r1529, 31;
	mov.b32 	%r1530, -1;
	// begin inline asm
	{  .reg .u32 lo;  .reg .u32 hi;  .reg .pred p;  .reg .f64 r0;  mov.b64 %fd3134, %fd3199;  mov.b64 {lo, hi}, %fd3199;  shfl.sync.down.b32 lo|p, lo, %r1516, %r1529, %r1530;  shfl.sync.down.b32 hi|p, hi, %r1516, %r1529, %r1530;  mov.b64 r0, {lo, hi};  @p add.f64 %fd3134, %fd3134, r0;}
	// end inline asm
	mov.b32 	%r1519, 2;
	// begin inline asm
	{  .reg .u32 lo;  .reg .u32 hi;  .reg .pred p;  .reg .f64 r0;  mov.b64 %fd3136, %fd3134;  mov.b64 {lo, hi}, %fd3134;  shfl.sync.down.b32 lo|p, lo, %r1519, %r1529, %r1530;  shfl.sync.down.b32 hi|p, hi, %r1519, %r1529, %r1530;  mov.b64 r0, {lo, hi};  @p add.f64 %fd3136, %fd3136, r0;}
	// end inline asm
	mov.b32 	%r1522, 4;
	// begin inline asm
	{  .reg .u32 lo;  .reg .u32 hi;  .reg .pred p;  .reg .f64 r0;  mov.b64 %fd3138, %fd3136;  mov.b64 {lo, hi}, %fd3136;  shfl.sync.down.b32 lo|p, lo, %r1522, %r1529, %r1530;  shfl.sync.down.b32 hi|p, hi, %r1522, %r1529, %r1530;  mov.b64 r0, {lo, hi};  @p add.f64 %fd3138, %fd3138, r0;}
	// end inline asm
	mov.b32 	%r1525, 8;
	// begin inline asm
	{  .reg .u32 lo;  .reg .u32 hi;  .reg .pred p;  .reg .f64 r0;  mov.b64 %fd3140, %fd3138;  mov.b64 {lo, hi}, %fd3138;  shfl.sync.down.b32 lo|p, lo, %r1525, %r1529, %r1530;  shfl.sync.down.b32 hi|p, hi, %r1525, %r1529, %r1530;  mov.b64 r0, {lo, hi};  @p add.f64 %fd3140, %fd3140, r0;}
	// end inline asm
	mov.b32 	%r1528, 16;
	// begin inline asm
	{  .reg .u32 lo;  .reg .u32 hi;  .reg .pred p;  .reg .f64 r0;  mov.b64 %fd3322, %fd3140;  mov.b64 {lo, hi}, %fd3140;  shfl.sync.down.b32 lo|p, lo, %r1528, %r1529, %r1530;  shfl.sync.down.b32 hi|p, hi, %r1528, %r1529, %r1530;  mov.b64 r0, {lo, hi};  @p add.f64 %fd3322, %fd3322, r0;}
	// end inline asm
	setp.ne.s32 	%p354, %r1515, 0;
	@%p354 bra 	$L__BB1_50;
	shr.u32 	%r1531, %r7, 2;
	and.b32  	%r1532, %r1531, 248;
	mov.u32 	%r1533, _ZZN3cub18CUB_300001_SM_10006detail6reduce27DeviceSegmentedReduceKernelINS2_10policy_hubIdiN4cuda3std3__44plusIvEEE10Policy1000E11make_optionPiSD_SD_iS9_idEEvT0_T1_T2_T3_T5_T6_E12temp_storage;
	add.s32 	%r1534, %r1533, %r1532;
	st.shared.f64 	[%r1534+24], %fd3322;
$L__BB1_50:
	bar.sync 	0;
	setp.ne.s32 	%p355, %r7, 0;
	@%p355 bra 	$L__BB1_390;
	ld.shared.f64 	%fd3144, [_ZZN3cub18CUB_300001_SM_10006detail6reduce27DeviceSegmentedReduceKernelINS2_10policy_hubIdiN4cuda3std3__44plusIvEEE10Policy1000E11make_optionPiSD_SD_iS9_idEEvT0_T1_T2_T3_T5_T6_E12temp_storage+32];
	add.f64 	%fd3145, %fd3322, %fd3144;
	ld.shared.f64 	%fd3146, [_ZZN3cub18CUB_300001_SM_10006detail6reduce27DeviceSegmentedReduceKernelINS2_10policy_hubIdiN4cuda3std3__44plusIvEEE10Policy1000E11make_optionPiSD_SD_iS9_idEEvT0_T1_T2_T3_T5_T6_E12temp_storage+40];
	add.f64 	%fd3147, %fd3145, %fd3146;
	ld.shared.f64 	%fd3148, [_ZZN3cub18CUB_300001_SM_10006detail6reduce27DeviceSegmentedReduceKernelINS2_10policy_hubIdiN4cuda3std3__44plusIvEEE10Policy1000E11make_optionPiSD_SD_iS9_idEEvT0_T1_T2_T3_T5_T6_E12temp_storage+48];
	add.f64 	%fd3149, %fd3147, %fd3148;
	ld.shared.f64 	%fd3150, [_ZZN3cub18CUB_300001_SM_10006detail6reduce27DeviceSegmentedReduceKernelINS2_10policy_hubIdiN4cuda3std3__44plusIvEEE10Policy1000E11make_optionPiSD_SD_iS9_idEEvT0_T1_T2_T3_T5_T6_E12temp_storage+56];
	add.f64 	%fd3151, %fd3149, %fd3150;
	ld.shared.f64 	%fd3152, [_ZZN3cub18CUB_300001_SM_10006detail6reduce27DeviceSegmentedReduceKernelINS2_10policy_hubIdiN4cuda3std3__44plusIvEEE10Policy1000E11make_optionPiSD_SD_iS9_idEEvT0_T1_T2_T3_T5_T6_E12temp_storage+64];
	add.f64 	%fd3153, %fd3151, %fd3152;
	ld.shared.f64 	%fd3154, [_ZZN3cub18CUB_300001_SM_10006detail6reduce27DeviceSegmentedReduceKernelINS2_10policy_hubIdiN4cuda3std3__44plusIvEEE10Policy1000E11make_optionPiSD_SD_iS9_idEEvT0_T1_T2_T3_T5_T6_E12temp_storage+72];
	add.f64 	%fd3155, %fd3153, %fd3154;
	ld.shared.f64 	%fd3156, [_ZZN3cub18CUB_300001_SM_10006detail6reduce27DeviceSegmentedReduceKernelINS2_10policy_hubIdiN4cuda3std3__44plusIvEEE10Policy1000E11make_optionPiSD_SD_iS9_idEEvT0_T1_T2_T3_T5_T6_E12temp_storage+80];
	add.f64 	%fd3157, %fd3155, %fd3156;
	ld.shared.f64 	%fd3158, [_ZZN3cub18CUB_300001_SM_10006detail6reduce27DeviceSegmentedReduceKernelINS2_10policy_hubIdiN4cuda3std3__44plusIvEEE10Policy1000E11make_optionPiSD_SD_iS9_idEEvT0_T1_T2_T3_T5_T6_E12temp_storage+88];
	add.f64 	%fd3159, %fd3157, %fd3158;
	ld.shared.f64 	%fd3160, [_ZZN3cub18CUB_300001_SM_10006detail6reduce27DeviceSegmentedReduceKernelINS2_10policy_hubIdiN4cuda3std3__44plusIvEEE10Policy1000E11make_optionPiSD_SD_iS9_idEEvT0_T1_T2_T3_T5_T6_E12temp_storage+96];
	add.f64 	%fd3161, %fd3159, %fd3160;
	ld.shared.f64 	%fd3162, [_ZZN3cub18CUB_300001_SM_10006detail6reduce27DeviceSegmentedReduceKernelINS2_10policy_hubIdiN4cuda3std3__44plusIvEEE10Policy1000E11make_optionPiSD_SD_iS9_idEEvT0_T1_T2_T3_T5_T6_E12temp_storage+104];
	add.f64 	%fd3163, %fd3161, %fd3162;
	ld.shared.f64 	%fd3164, [_ZZN3cub18CUB_300001_SM_10006detail6reduce27DeviceSegmentedReduceKernelINS2_10policy_hubIdiN4cuda3std3__44plusIvEEE10Policy1000E11make_optionPiSD_SD_iS9_idEEvT0_T1_T2_T3_T5_T6_E12temp_storage+112];
	add.f64 	%fd3165, %fd3163, %fd3164;
	ld.shared.f64 	%fd3166, [_ZZN3cub18CUB_300001_SM_10006detail6reduce27DeviceSegmentedReduceKernelINS2_10policy_hubIdiN4cuda3std3__44plusIvEEE10Policy1000E11make_optionPiSD_SD_iS9_idEEvT0_T1_T2_T3_T5_T6_E12temp_storage+120];
	add.f64 	%fd3167, %fd3165, %fd3166;
	ld.shared.f64 	%fd3168, [_ZZN3cub18CUB_300001_SM_10006detail6reduce27DeviceSegmentedReduceKernelINS2_10policy_hubIdiN4cuda3std3__44plusIvEEE10Policy1000E11make_optionPiSD_SD_iS9_idEEvT0_T1_T2_T3_T5_T6_E12temp_storage+128];
	add.f64 	%fd3169, %fd3167, %fd3168;
	ld.shared.f64 	%fd3170, [_ZZN3cub18CUB_300001_SM_10006detail6reduce27DeviceSegmentedReduceKernelINS2_10policy_hubIdiN4cuda3std3__44plusIvEEE10Policy1000E11make_optionPiSD_SD_iS9_idEEvT0_T1_T2_T3_T5_T6_E12temp_storage+136];
	add.f64 	%fd3171, %fd3169, %fd3170;
	ld.shared.f64 	%fd3172, [_ZZN3cub18CUB_300001_SM_10006detail6reduce27DeviceSegmentedReduceKernelINS2_10policy_hubIdiN4cuda3std3__44plusIvEEE10Policy1000E11make_optionPiSD_SD_iS9_idEEvT0_T1_T2_T3_T5_T6_E12temp_storage+144];
	add.f64 	%fd3173, %fd3171, %fd3172;
	ld.shared.f64 	%fd3174, [_ZZN3cub18CUB_300001_SM_10006detail6reduce27DeviceSegmentedReduceKernelINS2_10policy_hubIdiN4cuda3std3__44plusIvEEE10Policy1000E11make_optionPiSD_SD_iS9_idEEvT0_T1_T2_T3_T5_T6_E12temp_storage+152];
	add.f64 	%fd3175, %fd3173, %fd3174;
	ld.shared.f64 	%fd3176, [_ZZN3cub18CUB_300001_SM_10006detail6reduce27DeviceSegmentedReduceKernelINS2_10policy_hubIdiN4cuda3std3__44plusIvEEE10Policy1000E11make_optionPiSD_SD_iS9_idEEvT0_T1_T2_T3_T5_T6_E12temp_storage+160];
	add.f64 	%fd3177, %fd3175, %fd3176;
	ld.shared.f64 	%fd3178, [_ZZN3cub18CUB_300001_SM_10006detail6reduce27DeviceSegmentedReduceKernelINS2_10policy_hubIdiN4cuda3std3__44plusIvEEE10Policy1000E11make_optionPiSD_SD_iS9_idEEvT0_T1_T2_T3_T5_T6_E12temp_storage+168];
	add.f64 	%fd3179, %fd3177, %fd3178;
	ld.shared.f64 	%fd3180, [_ZZN3cub18CUB_300001_SM_10006detail6reduce27DeviceSegmentedReduceKernelINS2_10policy_hubIdiN4cuda3std3__44plusIvEEE10Policy1000E11make_optionPiSD_SD_iS9_idEEvT0_T1_T2_T3_T5_T6_E12temp_storage+176];
	add.f64 	%fd3322, %fd3179, %fd3180;
	bra.uni 	$L__BB1_390;
$L__BB1_52:
	// begin inline asm
	mov.u32 %r1491, %laneid;
	// end inline asm
	and.b32  	%r1507, %r7, 992;
	add.s32 	%r1508, %r1507, 32;
	setp.gt.s32 	%p332, %r1508, %r6;
	not.b32 	%r1509, %r1507;
	add.s32 	%r1510, %r6, %r1509;
	selp.b32 	%r1505, %r1510, 31, %p332;
	mov.b32 	%r1492, 1;
	mov.b32 	%r1506, -1;
	// begin inline asm
	{  .reg .u32 lo;  .reg .u32 hi;  .reg .pred p;  .reg .f64 r0;  mov.b64 %fd3068, %fd3199;  mov.b64 {lo, hi}, %fd3199;  shfl.sync.down.b32 lo|p, lo, %r1492, %r1505, %r1506;  shfl.sync.down.b32 hi|p, hi, %r1492, %r1505, %r1506;  mov.b64 r0, {lo, hi};  @p add.f64 %fd3068, %fd3068, r0;}
	// end inline asm
	mov.b32 	%r1495, 2;
	// begin inline asm
	{  .reg .u32 lo;  .reg .u32 hi;  .reg .pred p;  .reg .f64 r0;  mov.b64 %fd3070, %fd3068;  mov.b64 {lo, hi}, %fd3068;  shfl.sync.down.b32 lo|p, lo, %r1495, %r1505, %r1506;  shfl.sync.down.b32 hi|p, hi, %r1495, %r1505, %r1506;  mov.b64 r0, {lo, hi};  @p add.f64 %fd3070, %fd3070, r0;}
	// end inline asm
	mov.b32 	%r1498, 4;
	// begin inline asm
	{  .reg .u32 lo;  .reg .u32 hi;  .reg .pred p;  .reg .f64 r0;  mov.b64 %fd3072, %fd3070;  mov.b64 {lo, hi}, %fd3070;  shfl.sync.down.b32 lo|p, lo, %r1498, %r1505, %r1506;  shfl.sync.down.b32 hi|p, hi, %r1498, %r1505, %r1506;  mov.b64 r0, {lo, hi};  @p add.f64 %fd3072, %fd3072, r0;}
	// end inline asm
	mov.b32 	%r1501, 8;
	// begin inline asm
	{  .reg .u32 lo;  .reg .u32 hi;  .reg .pred p;  .reg .f64 r0;  mov.b64 %fd3074, %fd3072;  mov.b64 {lo, hi}, %fd3072;  shfl.sync.down.b32 lo|p, lo, %r1501, %r1505, %r1506;  shfl.sync.down.b32 hi|p, hi, %r1501, %r1505, %r1506;  mov.b64 r0, {lo, hi};  @p add.f64 %fd3074, %fd3074, r0;}
	// end inline asm
	mov.b32 	%r1504, 16;
	// begin inline asm
	{  .reg .u32 lo;  .reg .u32 hi;  .reg .pred p;  .reg .f64 r0;  mov.b64 %fd3322, %fd3074;  mov.b64 {lo, hi}, %fd3074;  shfl.sync.down.b32 lo|p, lo, %r1504, %r1505, %r1506;  shfl.sync.down.b32 hi|p, hi, %r1504, %r1505, %r1506;  mov.b64 r0, {lo, hi};  @p add.f64 %fd3322, %fd3322, r0;}
	// end inline asm
	setp.ne.s32 	%p333, %r1491, 0;
	@%p333 bra 	$L__BB1_54;
	shr.u32 	%r1511, %r7, 2;
	and.b32  	%r1512, %r1511, 248;
	mov.u32 	%r1513, _ZZN3cub18CUB_300001_SM_10006detail6reduce27DeviceSegmentedReduceKernelINS2_10policy_hubIdiN4cuda3std3__44plusIvEEE10Policy1000E11make_optionPiSD_SD_iS9_idEEvT0_T1_T2_T3_T5_T6_E12temp_storage;
	add.s32 	%r1514, %r1513, %r1512;
	st.shared.f64 	[%r1514+24], %fd3322;
$L__BB1_54:
	bar.sync 	0;
	setp.ne.s32 	%p334, %r7, 0;
	@%p334 bra 	$L__BB1_390;
	setp.gt.s32 	%p335, %r6, 32;
	ld.shared.f64 	%fd3078, [_ZZN3cub18CUB_300001_SM_10006detail6reduce27DeviceSegmentedReduceKernelINS2_10policy_hubIdiN4cuda3std3__44plusIvEEE10Policy1000E11make_optionPiSD_SD_iS9_idEEvT0_T1_T2_T3_T5_T6_E12temp_storage+32];
	add.f64 	%fd3079, %fd3322, %fd3078;
	selp.f64 	%fd3080, %fd3079, %fd3322, %p335;
	setp.gt.s32 	%p336, %r6, 64;
	ld.shared.f64 	%fd3081, [_ZZN3cub18CUB_300001_SM_10006detail6reduce27DeviceSegmentedReduceKernelINS2_10policy_hubIdiN4cuda3std3__44plusIvEEE10Policy1000E11make_optionPiSD_SD_iS9_idEEvT0_T1_T2_T3_T5_T6_E12temp_storage+40];
	add.f64 	%fd3082, %fd3081, %fd3080;
	selp.f64 	%fd3083, %fd3082, %fd3080, %p336;
	setp.gt.s32 	%p337, %r6, 96;
	ld.shared.f64 	%fd3084, [_ZZN3cub18CUB_300001_SM_10006detail6reduce27DeviceSegmentedReduceKernelINS2_10policy_hubIdiN4cuda3std3__44plusIvEEE10Policy1000E11make_optionPiSD_SD_iS9_idEEvT0_T1_T2_T3_T5_T6_E12temp_storage+48];
	add.f64 	%fd3085, %fd3084, %fd3083;
	selp.f64 	%fd3086, %fd3085, %fd3083, %p337;
	setp.gt.s32 	%p338, %r6, 128;
	ld.shared.f64 	%fd3087, [_ZZN3cub18CUB_300001_SM_10006detail6reduce27DeviceSegmentedReduceKernelINS2_10policy_hubIdiN4cuda3std3__44plusIvEEE10Policy1000E11make_optionPiSD_SD_iS9_idEEvT0_T1_T2_T3_T5_T6_E12temp_storage+56];
	add.f64 	%fd3088, %fd3087, %fd3086;
	selp.f64 	%fd3089, %fd3088, %fd3086, %p338;
	setp.gt.s32 	%p339, %r6, 160;
	ld.shared.f64 	%fd3090, [_ZZN3cub18CUB_300001_SM_10006detail6reduce27DeviceSegmentedReduceKernelINS2_10policy_hubIdiN4cuda3std3__44plusIvEEE10Policy1000E11make_optionPiSD_SD_iS9_idEEvT0_T1_T2_T3_T5_T6_E12temp_storage+64];
	add.f64 	%fd3091, %fd3090, %fd3089;
	selp.f64 	%fd3092, %fd3091, %fd3089, %p339;
	setp.gt.s32 	%p340, %r6, 192;
	ld.shared.f64 	%fd3093, [_ZZN3cub18CUB_300001_SM_10006detail6reduce27DeviceSegmentedReduceKernelINS2_10policy_hubIdiN4cuda3std3__44plusIvEEE10Policy1000E11make_optionPiSD_SD_iS9_idEEvT0_T1_T2_T3_T5_T6_E12temp_storage+72];
	add.f64 	%fd3094, %fd3093, %fd3092;
	selp.f64 	%fd3095, %fd3094, %fd3092, %p340;
	setp.gt.s32 	%p341, %r6, 224;
	ld.shared.f64 	%fd3096, [_ZZN3cub18CUB_300001_SM_10006detail6reduce27DeviceSegmentedReduceKernelINS2_10policy_hubIdiN4cuda3std3__44plusIvEEE10Policy1000E11make_optionPiSD_SD_iS9_idEEvT0_T1_T2_T3_T5_T6_E12temp_storage+80];
	add.f64 	%fd3097, %fd3096, %fd3095;
	selp.f64 	%fd3098, %fd3097, %fd3095, %p341;
	setp.gt.s32 	%p342, %r6, 256;
	ld.shared.f64 	%fd3099, [_ZZN3cub18CUB_300001_SM_10006detail6reduce27DeviceSegmentedReduceKernelINS2_10policy_hubIdiN4cuda3std3__44plusIvEEE10Policy1000E11make_optionPiSD_SD_iS9_idEEvT0_T1_T2_T3_T5_T6_E12temp_storage+88];
	add.f64 	%fd3100, %fd3099, %fd3098;
	selp.f64 	%fd3101, %fd3100, %fd3098, %p342;
	setp.gt.s32 	%p343, %r6, 288;
	ld.shared.f64 	%fd3102, [_ZZN3cub18CUB_300001_SM_10006detail6reduce27DeviceSegmentedReduceKernelINS2_10policy_hubIdiN4cuda3std3__44plusIvEEE10Policy1000E11make_optionPiSD_SD_iS9_idEEvT0_T1_T2_T3_T5_T6_E12temp_storage+96];
	add.f64 	%fd3103, %fd3102, %fd3101;
	selp.f64 	%fd3104, %fd3103, %fd3101, %p343;
	setp.gt.s32 	%p344, %r6, 320;
	ld.shared.f64 	%fd3105, [_ZZN3cub18CUB_300001_SM_10006detail6reduce27DeviceSegmentedReduceKernelINS2_10policy_hubIdiN4cuda3std3__44plusIvEEE10Policy1000E11make_optionPiSD_SD_iS9_idEEvT0_T1_T2_T3_T5_T6_E12temp_storage+104];
	add.f64 	%fd3106, %fd3105, %fd3104;
	selp.f64 	%fd3107, %fd3106, %fd3104, %p344;
	setp.gt.s32 	%p345, %r6, 352;
	ld.shared.f64 	%fd3108, [_ZZN3cub18CUB_300001_SM_10006detail6reduce27DeviceSegmentedReduceKernelINS2_10policy_hubIdiN4cuda3std3__44plusIvEEE10Policy1000E11make_optionPiSD_SD_iS9_idEEvT0_T1_T2_T3_T5_T6_E12temp_storage+112];
	add.f64 	%fd3109, %fd3108, %fd3107;
	selp.f64 	%fd3110, %fd3109, %fd3107, %p345;
	setp.gt.s32 	%p346, %r6, 384;
	ld.shared.f64 	%fd3111, [_ZZN3cub18CUB_300001_SM_10006detail6reduce27DeviceSegmentedReduceKernelINS2_10policy_hubIdiN4cuda3std3__44plusIvEEE10Policy1000E11make_optionPiSD_SD_iS9_idEEvT0_T1_T2_T3_T5_T6_E12temp_storage+120];
	add.f64 	%fd3112, %fd3111, %fd3110;
	selp.f64 	%fd3113, %fd3112, %fd3110, %p346;
	setp.gt.s32 	%p347, %r6, 416;
	ld.shared.f64 	%fd3114, [_ZZN3cub18CUB_300001_SM_10006detail6reduce27DeviceSegmentedReduceKernelINS2_10policy_hubIdiN4cuda3std3__44plusIvEEE10Policy1000E11make_optionPiSD_SD_iS9_idEEvT0_T1_T2_T3_T5_T6_E12temp_storage+128];
	add.f64 	%fd3115, %fd3114, %fd3113;
	selp.f64 	%fd3116, %fd3115, %fd3113, %p347;
	setp.gt.s32 	%p348, %r6, 448;
	ld.shared.f64 	%fd3117, [_ZZN3cub18CUB_300001_SM_10006detail6reduce27DeviceSegmentedReduceKernelINS2_10policy_hubIdiN4cuda3std3__44plusIvEEE10Policy1000E11make_optionPiSD_SD_iS9_idEEvT0_T1_T2_T3_T5_T6_E12temp_storage+136];
	add.f64 	%fd3118, %fd3117, %fd3116;
	selp.f64 	%fd3119, %fd3118, %fd3116, %p348;
	setp.gt.s32 	%p349, %r6, 480;
	ld.shared.f64 	%fd3120, [_ZZN3cub18CUB_300001_SM_10006detail6reduce27DeviceSegmentedReduceKernelINS2_10policy_hubIdiN4cuda3std3__44plusIvEEE10Policy1000E11make_optionPiSD_SD_iS9_idEEvT0_T1_T2_T3_T5_T6_E12temp_storage+144];
	add.f64 	%fd3121, %fd3120, %fd3119;
	selp.f64 	%fd3122, %fd3121, %fd3119, %p349;
	setp.gt.s32 	%p350, %r6, 512;
	ld.shared.f64 	%fd3123, [_ZZN3cub18CUB_300001_SM_10006detail6reduce27DeviceSegmentedReduceKernelINS2_10policy_hubIdiN4cuda3std3__44plusIvEEE10Policy1000E11make_optionPiSD_SD_iS9_idEEvT0_T1_T2_T3_T5_T6_E12temp_storage+152];
	add.f64 	%fd3124, %fd3123, %fd3122;
	selp.f64 	%fd3125, %fd3124, %fd3122, %p350;
	setp.gt.s32 	%p351, %r6, 544;
	ld.shared.f64 	%fd3126, [_ZZN3cub18CUB_300001_SM_10006detail6reduce27DeviceSegmentedReduceKernelINS2_10policy_hubIdiN4cuda3std3__44plusIvEEE10Policy1000E11make_optionPiSD_SD_iS9_idEEvT0_T1_T2_T3_T5_T6_E12temp_storage+160];
	add.f64 	%fd3127, %fd3126, %fd3125;
	selp.f64 	%fd3128, %fd3127, %fd3125, %p351;
	setp.gt.s32 	%p352, %r6, 576;
	ld.shared.f64 	%fd3129, [_ZZN3cub18CUB_300001_SM_10006detail6reduce27DeviceSegmentedReduceKernelINS2_10policy_hubIdiN4cuda3std3__44plusIvEEE10Policy1000E11make_optionPiSD_SD_iS9_idEEvT0_T1_T2_T3_T5_T6_E12temp_storage+168];
	add.f64 	%fd3130, %fd3129, %fd3128;
	selp.f64 	%fd3131, %fd3130, %fd3128, %p352;
	setp.gt.s32 	%p353, %r6, 608;
	ld.shared.f64 	%fd3132, [_ZZN3cub18CUB_300001_SM_10006detail6reduce27DeviceSegmentedReduceKernelINS2_10policy_hubIdiN4cuda3std3__44plusIvEEE10Policy1000E11make_optionPiSD_SD_iS9_idEEvT0_T1_T2_T3_T5_T6_E12temp_storage+176];
	add.f64 	%fd3133, %fd3132, %fd3131;
	selp.f64 	%fd3322, %fd3133, %fd3131, %p353;
	bra.uni 	$L__BB1_390;
$L__BB1_56:
	mov.u32 	%r55, %tid.x;
	add.s32 	%r418, %r409, %r55;
	add.s32 	%r1584, %r418, %r1585;
	cvt.rn.f64.s32 	%fd81, %r410;
	mov.b32 	%r419, 1127219200;
	mov.b32 	%r420, -2147483648;
	mov.b64 	%fd82, {%r420, %r419};
	div.s32 	%r421, %r1584, %r410;
	mul.lo.s32 	%r422, %r421, %r410;
	sub.s32 	%r57, %r1584, %r422;
	mul.wide.s32 	%rd14, %r421, 8;
	add.s64 	%rd15, %rd2, %rd14;
	ld.global.f64 	%fd83, [%rd15];
	add.s64 	%rd16, %rd3, %rd14;
	ld.global.f64 	%fd84, [%rd16];
	mad.lo.s32 	%r423, %r57, 5, 5;
	cvt.rn.f64.s32 	%fd687, %r423;
	div.rn.f64 	%fd688, %fd687, %fd81;
	add.f64 	%fd85, %fd688, 0d404D000000000000;
	add.s32 	%r424, %r57, 1;
	cvt.rn.f64.s32 	%fd689, %r424;
	div.rn.f64 	%fd86, %fd689, 0d4076D00000000000;
	div.rn.f64 	%fd3200, %fd85, 0d4050400000000000;
	{
	.reg .b32 %temp; 
	mov.b64 	{%temp, %r1552}, %fd3200;
	}
	{
	.reg .b32 %temp; 
	mov.b64 	{%r1553, %temp}, %fd3200;
	}
	setp.gt.s32 	%p3, %r1552, 1048575;
	mov.b32 	%r1554, -1023;
	@%p3 bra 	$L__BB1_58;
	mul.f64 	%fd3200, %fd3200, 0d4350000000000000;
	{
	.reg .b32 %temp; 
	mov.b64 	{%temp, %r1552}, %fd3200;
	}
	{
	.reg .b32 %temp; 
	mov.b64 	{%r1553, %temp}, %fd3200;
	}
	mov.b32 	%r1554, -1077;
$L__BB1_58:
	add.s32 	%r426, %r1552, -1;
	setp.gt.u32 	%p4, %r426, 2146435070;
	@%p4 bra 	$L__BB1_62;
	shr.u32 	%r429, %r1552, 20;
	add.s32 	%r1555, %r1554, %r429;
	and.b32  	%r430, %r1552, 1048575;
	or.b32  	%r431, %r430, 1072693248;
	mov.b64 	%fd3201, {%r1553, %r431};
	setp.lt.u32 	%p6, %r431, 1073127583;
	@%p6 bra 	$L__BB1_61;
	{
	.reg .b32 %temp; 
	mov.b64 	{%r432, %temp}, %fd3201;
	}
	{
	.reg .b32 %temp; 
	mov.b64 	{%temp, %r433}, %fd3201;
	}
	add.s32 	%r434, %r433, -1048576;
	mov.b64 	%fd3201, {%r432, %r434};
	add.s32 	%r1555, %r1555, 1;
$L__BB1_61:
	add.f64 	%fd691, %fd3201, 0dBFF0000000000000;
	add.f64 	%fd692, %fd3201, 0d3FF0000000000000;
	rcp.approx.ftz.f64 	%fd693, %fd692;
	neg.f64 	%fd694, %fd692;
	fma.rn.f64 	%fd695, %fd694, %fd693, 0d3FF0000000000000;
	fma.rn.f64 	%fd696, %fd695, %fd695, %fd695;
	fma.rn.f64 	%fd697, %fd696, %fd693, %fd693;
	mul.f64 	%fd698, %fd691, %fd697;
	fma.rn.f64 	%fd699, %fd691, %fd697, %fd698;
	mul.f64 	%fd700, %fd699, %fd699;
	fma.rn.f64 	%fd701, %fd700, 0d3EB1380B3AE80F1E, 0d3ED0EE258B7A8B04;
	fma.rn.f64 	%fd702, %fd701, %fd700, 0d3EF3B2669F02676F;
	fma.rn.f64 	%fd703, %fd702, %fd700, 0d3F1745CBA9AB0956;
	fma.rn.f64 	%fd704, %fd703, %fd700, 0d3F3C71C72D1B5154;
	fma.rn.f64 	%fd705, %fd704, %fd700, 0d3F624924923BE72D;
	fma.rn.f64 	%fd706, %fd705, %fd700, 0d3F8999999999A3C4;
	fma.rn.f64 	%fd707, %fd706, %fd700, 0d3FB5555555555554;
	sub.f64 	%fd708, %fd691, %fd699;
	add.f64 	%fd709, %fd708, %fd708;
	neg.f64 	%fd710, %fd699;
	fma.rn.f64 	%fd711, %fd710, %fd691, %fd709;
	mul.f64 	%fd712, %fd697, %fd711;
	mul.f64 	%fd713, %fd700, %fd707;
	fma.rn.f64 	%fd714, %fd713, %fd699, %fd712;
	xor.b32  	%r435, %r1555, -2147483648;
	mov.b32 	%r436, 1127219200;
	mov.b64 	%fd715, {%r435, %r436};
	sub.f64 	%fd716, %fd715, %fd82;
	fma.rn.f64 	%fd717, %fd716, 0d3FE62E42FEFA39EF, %fd699;
	fma.rn.f64 	%fd718, %fd716, 0dBFE62E42FEFA39EF, %fd717;
	sub.f64 	%fd719, %fd718, %fd699;
	sub.f64 	%fd720, %fd714, %fd719;
	fma.rn.f64 	%fd721, %fd716, 0d3C7ABC9E3B39803F, %fd720;
	add.f64 	%fd3202, %fd717, %fd721;
	bra.uni 	$L__BB1_63;
$L__BB1_62:
	fma.rn.f64 	%fd690, %fd3200, 0d7FF0000000000000, 0d7FF0000000000000;
	{
	.reg .b32 %temp; 
	mov.b64 	{%temp, %r427}, %fd3200;
	}
	and.b32  	%r428, %r427, 2147483647;
	setp.eq.s32 	%p5, %r428, 0;
	selp.f64 	%fd3202, 0dFFF0000000000000, %fd690, %p5;
$L__BB1_63:
	sqrt.rn.f64 	%fd722, %fd86;
	mul.f64 	%fd723, %fd84, %fd722;
	mul.f64 	%fd724, %fd84, 0d3FE0000000000000;
	fma.rn.f64 	%fd725, %fd84, %fd724, %fd83;
	fma.rn.f64 	%fd726, %fd86, %fd725, %fd3202;
	div.rn.f64 	%fd727, %fd726, %fd723;
	sub.f64 	%fd96, %fd727, %fd723;
	cvt.rn.f32.f64 	%f15, %fd727;
	abs.f32 	%f134, %f15;
	cvt.f64.f32 	%fd728, %f134;
	fma.rn.f64 	%fd729, %fd728, 0d3FCDA6711871100E, 0d3FF0000000000000;
	rcp.rn.f64 	%fd730, %fd729;
	cvt.rn.f32.f64 	%f135, %fd730;
	fma.rn.f32 	%f136, %f135, 0f3FAA466F, 0fBFE91EEA;
	fma.rn.f32 	%f137, %f136, %f135, 0f3FE40778;
	fma.rn.f32 	%f138, %f137, %f135, 0fBEB68F87;
	fma.rn.f32 	%f139, %f138, %f135, 0f3EA385FA;
	mul.f32 	%f16, %f139, %f135;
	cvt.f64.f32 	%fd731, %f15;
	mul.f64 	%fd732, %fd731, 0dBFE0000000000000;
	mul.f64 	%fd97, %fd732, %fd731;
	fma.rn.f64 	%fd733, %fd97, 0d3FF71547652B82FE, 0d4338000000000000;
	{
	.reg .b32 %temp; 
	mov.b64 	{%r68, %temp}, %fd733;
	}
	mov.f64 	%fd734, 0dC338000000000000;
	add.rn.f64 	%fd735, %fd733, %fd734;
	fma.rn.f64 	%fd736, %fd735, 0dBFE62E42FEFA39EF, %fd97;
	fma.rn.f64 	%fd737, %fd735, 0dBC7ABC9E3B39803F, %fd736;
	fma.rn.f64 	%fd738, %fd737, 0d3E5ADE1569CE2BDF, 0d3E928AF3FCA213EA;
	fma.rn.f64 	%fd739, %fd738, %fd737, 0d3EC71DEE62401315;
	fma.rn.f64 	%fd740, %fd739, %fd737, 0d3EFA01997C89EB71;
	fma.rn.f64 	%fd741, %fd740, %fd737, 0d3F2A01A014761F65;
	fma.rn.f64 	%fd742, %fd741, %fd737, 0d3F56C16C1852B7AF;
	fma.rn.f64 	%fd743, %fd742, %fd737, 0d3F81111111122322;
	fma.rn.f64 	%fd744, %fd743, %fd737, 0d3FA55555555502A1;
	fma.rn.f64 	%fd745, %fd744, %fd737, 0d3FC5555555555511;
	fma.rn.f64 	%fd746, %fd745, %fd737, 0d3FE000000000000B;
	fma.rn.f64 	%fd747, %fd746, %fd737, 0d3FF0000000000000;
	fma.rn.f64 	%fd748, %fd747, %fd737, 0d3FF0000000000000;
	{
	.reg .b32 %temp; 
	mov.b64 	{%r69, %temp}, %fd748;
	}
	{
	.reg .b32 %temp; 
	mov.b64 	{%temp, %r70}, %fd748;
	}
	shl.b32 	%r437, %r68, 20;
	add.s32 	%r438, %r437, %r70;
	mov.b64 	%fd3203, {%r69, %r438};
	{
	.reg .b32 %temp; 
	mov.b64 	{%temp, %r439}, %fd97;
	}
	mov.b32 	%f140, %r439;
	abs.f32 	%f17, %f140;
	setp.lt.f32 	%p7, %f17, 0f4086232B;
	@%p7 bra 	$L__BB1_66;
	setp.lt.f64 	%p8, %fd97, 0d0000000000000000;
	add.f64 	%fd749, %fd97, 0d7FF0000000000000;
	selp.f64 	%fd3203, 0d0000000000000000, %fd749, %p8;
	setp.geu.f32 	%p9, %f17, 0f40874800;
	@%p9 bra 	$L__BB1_66;
	shr.u32 	%r440, %r68, 31;
	add.s32 	%r441, %r68, %r440;
	shr.s32 	%r442, %r441, 1;
	shl.b32 	%r443, %r442, 20;
	add.s32 	%r444, %r70, %r443;
	mov.b64 	%fd750, {%r69, %r444};
	sub.s32 	%r445, %r68, %r442;
	shl.b32 	%r446, %r445, 20;
	add.s32 	%r447, %r446, 1072693248;
	mov.b32 	%r448, 0;
	mov.b64 	%fd751, {%r448, %r447};
	mul.f64 	%fd3203, %fd751, %fd750;
$L__BB1_66:
	mul.f64 	%fd752, %fd3203, 0d3FD9884540000000;
	cvt.f64.f32 	%fd753, %f16;
	mul.f64 	%fd754, %fd752, %fd753;
	cvt.rn.f32.f64 	%f141, %fd754;
	setp.gt.f32 	%p10, %f15, 0f00000000;
	mov.f32 	%f142, 0f3F800000;
	sub.f32 	%f143, %f142, %f141;
	selp.f32 	%f144, %f143, %f141, %p10;
	cvt.f64.f32 	%fd102, %f144;
	cvt.rn.f32.f64 	%f18, %fd96;
	abs.f32 	%f145, %f18;
	cvt.f64.f32 	%fd755, %f145;
	fma.rn.f64 	%fd756, %fd755, 0d3FCDA6711871100E, 0d3FF0000000000000;
	rcp.rn.f64 	%fd757, %fd756;
	cvt.rn.f32.f64 	%f146, %fd757;
	fma.rn.f32 	%f147, %f146, 0f3FAA466F, 0fBFE91EEA;
	fma.rn.f32 	%f148, %f147, %f146, 0f3FE40778;
	fma.rn.f32 	%f149, %f148, %f146, 0fBEB68F87;
	fma.rn.f32 	%f150, %f149, %f146, 0f3EA385FA;
	mul.f32 	%f19, %f150, %f146;
	cvt.f64.f32 	%fd758, %f18;
	mul.f64 	%fd759, %fd758, 0dBFE0000000000000;
	mul.f64 	%fd103, %fd759, %fd758;
	fma.rn.f64 	%fd760, %fd103, 0d3FF71547652B82FE, 0d4338000000000000;
	{
	.reg .b32 %temp; 
	mov.b64 	{%r71, %temp}, %fd760;
	}
	mov.f64 	%fd761, 0dC338000000000000;
	add.rn.f64 	%fd762, %fd760, %fd761;
	fma.rn.f64 	%fd763, %fd762, 0dBFE62E42FEFA39EF, %fd103;
	fma.rn.f64 	%fd764, %fd762, 0dBC7ABC9E3B39803F, %fd763;
	fma.rn.f64 	%fd765, %fd764, 0d3E5ADE1569CE2BDF, 0d3E928AF3FCA213EA;
	fma.rn.f64 	%fd766, %fd765, %fd764, 0d3EC71DEE62401315;
	fma.rn.f64 	%fd767, %fd766, %fd764, 0d3EFA01997C89EB71;
	fma.rn.f64 	%fd768, %fd767, %fd764, 0d3F2A01A014761F65;
	fma.rn.f64 	%fd769, %fd768, %fd764, 0d3F56C16C1852B7AF;
	fma.rn.f64 	%fd770, %fd769, %fd764, 0d3F81111111122322;
	fma.rn.f64 	%fd771, %fd770, %fd764, 0d3FA55555555502A1;
	fma.rn.f64 	%fd772, %fd771, %fd764, 0d3FC5555555555511;
	fma.rn.f64 	%fd773, %fd772, %fd764, 0d3FE000000000000B;
	fma.rn.f64 	%fd774, %fd773, %fd764, 0d3FF0000000000000;
	fma.rn.f64 	%fd775, %fd774, %fd764, 0d3FF0000000000000;
	{
	.reg .b32 %temp; 
	mov.b64 	{%r72, %temp}, %fd775;
	}
	{
	.reg .b32 %temp; 
	mov.b64 	{%temp, %r73}, %fd775;
	}
	shl.b32 	%r449, %r71, 20;
	add.s32 	%r450, %r449, %r73;
	mov.b64 	%fd3204, {%r72, %r450};
	{
	.reg .b32 %temp; 
	mov.b64 	{%temp, %r451}, %fd103;
	}
	mov.b32 	%f151, %r451;
	abs.f32 	%f20, %f151;
	setp.lt.f32 	%p11, %f20, 0f4086232B;
	@%p11 bra 	$L__BB1_69;
	setp.lt.f64 	%p12, %fd103, 0d0000000000000000;
	add.f64 	%fd776, %fd103, 0d7FF0000000000000;
	selp.f64 	%fd3204, 0d0000000000000000, %fd776, %p12;
	setp.geu.f32 	%p13, %f20, 0f40874800;
	@%p13 bra 	$L__BB1_69;
	shr.u32 	%r452, %r71, 31;
	add.s32 	%r453, %r71, %r452;
	shr.s32 	%r454, %r453, 1;
	shl.b32 	%r455, %r454, 20;
	add.s32 	%r456, %r73, %r455;
	mov.b64 	%fd777, {%r72, %r456};
	sub.s32 	%r457, %r71, %r454;
	shl.b32 	%r458, %r457, 20;
	add.s32 	%r459, %r458, 1072693248;
	mov.b32 	%r460, 0;
	mov.b64 	%fd778, {%r460, %r459};
	mul.f64 	%fd3204, %fd778, %fd777;
$L__BB1_69:
	mul.f64 	%fd779, %fd3204, 0d3FD9884540000000;
	cvt.f64.f32 	%fd780, %f19;
	mul.f64 	%fd781, %fd779, %fd780;
	cvt.rn.f32.f64 	%f152, %fd781;
	setp.gt.f32 	%p14, %f18, 0f00000000;
	mov.f32 	%f153, 0f3F800000;
	sub.f32 	%f154, %f153, %f152;
	selp.f32 	%f155, %f154, %f152, %p14;
	cvt.f64.f32 	%fd108, %f155;
	neg.f64 	%fd782, %fd83;
	mul.f64 	%fd109, %fd86, %fd782;
	fma.rn.f64 	%fd783, %fd109, 0d3FF71547652B82FE, 0d4338000000000000;
	{
	.reg .b32 %temp; 
	mov.b64 	{%r74, %temp}, %fd783;
	}
	mov.f64 	%fd784, 0dC338000000000000;
	add.rn.f64 	%fd785, %fd783, %fd784;
	fma.rn.f64 	%fd786, %fd785, 0dBFE62E42FEFA39EF, %fd109;
	fma.rn.f64 	%fd787, %fd785, 0dBC7ABC9E3B39803F, %fd786;
	fma.rn.f64 	%fd788, %fd787, 0d3E5ADE1569CE2BDF, 0d3E928AF3FCA213EA;
	fma.rn.f64 	%fd789, %fd788, %fd787, 0d3EC71DEE62401315;
	fma.rn.f64 	%fd790, %fd789, %fd787, 0d3EFA01997C89EB71;
	fma.rn.f64 	%fd791, %fd790, %fd787, 0d3F2A01A014761F65;
	fma.rn.f64 	%fd792, %fd791, %fd787, 0d3F56C16C1852B7AF;
	fma.rn.f64 	%fd793, %fd792, %fd787, 0d3F81111111122322;
	fma.rn.f64 	%fd794, %fd793, %fd787, 0d3FA55555555502A1;
	fma.rn.f64 	%fd795, %fd794, %fd787, 0d3FC5555555555511;
	fma.rn.f64 	%fd796, %fd795, %fd787, 0d3FE000000000000B;
	fma.rn.f64 	%fd797, %fd796, %fd787, 0d3FF0000000000000;
	fma.rn.f64 	%fd798, %fd797, %fd787, 0d3FF0000000000000;
	{
	.reg .b32 %temp; 
	mov.b64 	{%r75, %temp}, %fd798;
	}
	{
	.reg .b32 %temp; 
	mov.b64 	{%temp, %r76}, %fd798;
	}
	shl.b32 	%r461, %r74, 20;
	add.s32 	%r462, %r461, %r76;
	mov.b64 	%fd3205, {%r75, %r462};
	{
	.reg .b32 %temp; 
	mov.b64 	{%temp, %r463}, %fd109;
	}
	mov.b32 	%f156, %r463;
	abs.f32 	%f21, %f156;
	setp.lt.f32 	%p15, %f21, 0f4086232B;
	@%p15 bra 	$L__BB1_72;
	setp.lt.f64 	%p16, %fd109, 0d0000000000000000;
	add.f64 	%fd799, %fd109, 0d7FF0000000000000;
	selp.f64 	%fd3205, 0d0000000000000000, %fd799, %p16;
	setp.geu.f32 	%p17, %f21, 0f40874800;
	@%p17 bra 	$L__BB1_72;
	shr.u32 	%r464, %r74, 31;
	add.s32 	%r465, %r74, %r464;
	shr.s32 	%r466, %r465, 1;
	shl.b32 	%r467, %r466, 20;
	add.s32 	%r468, %r76, %r467;
	mov.b64 	%fd800, {%r75, %r468};
	sub.s32 	%r469, %r74, %r466;
	shl.b32 	%r470, %r469, 20;
	add.s32 	%r471, %r470, 1072693248;
	mov.b32 	%r472, 0;
	mov.b64 	%fd801, {%r472, %r471};
	mul.f64 	%fd3205, %fd801, %fd800;
$L__BB1_72:
	mul.f64 	%fd114, %fd3205, 0d4050400000000000;
	and.b32  	%r473, %r57, 1;
	setp.eq.b32 	%p18, %r473, 1;
	@%p18 bra 	$L__BB1_74;
	mul.f64 	%fd807, %fd85, %fd102;
	mul.f64 	%fd808, %fd114, %fd108;
	sub.f64 	%fd3206, %fd807, %fd808;
	bra.uni 	$L__BB1_75;
$L__BB1_74:
	mov.f64 	%fd802, 0d3FF0000000000000;
	sub.f64 	%fd803, %fd802, %fd108;
	sub.f64 	%fd804, %fd802, %fd102;
	mul.f64 	%fd805, %fd803, %fd114;
	mul.f64 	%fd806, %fd85, %fd804;
	sub.f64 	%fd3206, %fd805, %fd806;
$L__BB1_75:
	add.s32 	%r475, %r1584, 640;
	div.s32 	%r476, %r475, %r410;
	mul.lo.s32 	%r477, %r476, %r410;
	sub.s32 	%r77, %r475, %r477;
	mul.wide.s32 	%rd17, %r476, 8;
	add.s64 	%rd18, %rd2, %rd17;
	ld.global.f64 	%fd118, [%rd18];
	add.s64 	%rd19, %rd3, %rd17;
	ld.global.f64 	%fd119, [%rd19];
	mad.lo.s32 	%r478, %r77, 5, 5;
	cvt.rn.f64.s32 	%fd809, %r478;
	div.rn.f64 	%fd810, %fd809, %fd81;
	add.f64 	%fd120, %fd810, 0d404D000000000000;
	add.s32 	%r479, %r77, 1;
	cvt.rn.f64.s32 	%fd811, %r479;
	div.rn.f64 	%fd121, %fd811, 0d4076D00000000000;
	div.rn.f64 	%fd3207, %fd120, 0d4050400000000000;
	{
	.reg .b32 %temp; 
	mov.b64 	{%temp, %r1556}, %fd3207;
	}
	{
	.reg .b32 %temp; 
	mov.b64 	{%r1557, %temp}, %fd3207;
	}
	setp.gt.s32 	%p19, %r1556, 1048575;
	mov.b32 	%r1558, -1023;
	@%p19 bra 	$L__BB1_77;
	mul.f64 	%fd3207, %fd3207, 0d4350000000000000;
	{
	.reg .b32 %temp; 
	mov.b64 	{%temp, %r1556}, %fd3207;
	}
	{
	.reg .b32 %temp; 
	mov.b64 	{%r1557, %temp}, %fd3207;
	}
	mov.b32 	%r1558, -1077;
$L__BB1_77:
	add.s32 	%r481, %r1556, -1;
	setp.lt.u32 	%p20, %r481, 2146435071;
	@%p20 bra 	$L__BB1_79;
	fma.rn.f64 	%fd812, %fd3207, 0d7FF0000000000000, 0d7FF0000000000000;
	{
	.reg .b32 %temp; 
	mov.b64 	{%temp, %r482}, %fd3207;
	}
	and.b32  	%r483, %r482, 2147483647;
	setp.eq.s32 	%p21, %r483, 0;
	selp.f64 	%fd3209, 0dFFF0000000000000, %fd812, %p21;
	bra.uni 	$L__BB1_82;
$L__BB1_79:
	shr.u32 	%r484, %r1556, 20;
	add.s32 	%r1559, %r1558, %r484;
	and.b32  	%r485, %r1556, 1048575;
	or.b32  	%r486, %r485, 1072693248;
	mov.b64 	%fd3208, {%r1557, %r486};
	setp.lt.u32 	%p22, %r486, 1073127583;
	@%p22 bra 	$L__BB1_81;
	{
	.reg .b32 %temp; 
	mov.b64 	{%r487, %temp}, %fd3208;
	}
	{
	.reg .b32 %temp; 
	mov.b64 	{%temp, %r488}, %fd3208;
	}
	add.s32 	%r489, %r488, -1048576;
	mov.b64 	%fd3208, {%r487, %r489};
	add.s32 	%r1559, %r1559, 1;
$L__BB1_81:
	add.f64 	%fd813, %fd3208, 0dBFF0000000000000;
	add.f64 	%fd814, %fd3208, 0d3FF0000000000000;
	rcp.approx.ftz.f64 	%fd815, %fd814;
	neg.f64 	%fd816, %fd814;
	fma.rn.f64 	%fd817, %fd816, %fd815, 0d3FF0000000000000;
	fma.rn.f64 	%fd818, %fd817, %fd817, %fd817;
	fma.rn.f64 	%fd819, %fd818, %fd815, %fd815;
	mul.f64 	%fd820, %fd813, %fd819;
	fma.rn.f64 	%fd821, %fd813, %fd819, %fd820;
	mul.f64 	%fd822, %fd821, %fd821;
	fma.rn.f64 	%fd823, %fd822, 0d3EB1380B3AE80F1E, 0d3ED0EE258B7A8B04;
	fma.rn.f64 	%fd824, %fd823, %fd822, 0d3EF3B2669F02676F;
	fma.rn.f64 	%fd825, %fd824, %fd822, 0d3F1745CBA9AB0956;
	fma.rn.f64 	%fd826, %fd825, %fd822, 0d3F3C71C72D1B5154;
	fma.rn.f64 	%fd827, %fd826, %fd822, 0d3F624924923BE72D;
	fma.rn.f64 	%fd828, %fd827, %fd822, 0d3F8999999999A3C4;
	fma.rn.f64 	%fd829, %fd828, %fd822, 0d3FB5555555555554;
	sub.f64 	%fd830, %fd813, %fd821;
	add.f64 	%fd831, %fd830, %fd830;
	neg.f64 	%fd832, %fd821;
	fma.rn.f64 	%fd833, %fd832, %fd813, %fd831;
	mul.f64 	%fd834, %fd819, %fd833;
	mul.f64 	%fd835, %fd822, %fd829;
	fma.rn.f64 	%fd836, %fd835, %fd821, %fd834;
	xor.b32  	%r490, %r1559, -2147483648;
	mov.b32 	%r491, 1127219200;
	mov.b64 	%fd837, {%r490, %r491};
	sub.f64 	%fd838, %fd837, %fd82;
	fma.rn.f64 	%fd839, %fd838, 0d3FE62E42FEFA39EF, %fd821;
	fma.rn.f64 	%fd840, %fd838, 0dBFE62E42FEFA39EF, %fd839;
	sub.f64 	%fd841, %fd840, %fd821;
	sub.f64 	%fd842, %fd836, %fd841;
	fma.rn.f64 	%fd843, %fd838, 0d3C7ABC9E3B39803F, %fd842;
	add.f64 	%fd3209, %fd839, %fd843;
$L__BB1_82:
	sqrt.rn.f64 	%fd844, %fd121;
	mul.f64 	%fd845, %fd119, %fd844;
	mul.f64 	%fd846, %fd119, 0d3FE0000000000000;
	fma.rn.f64 	%fd847, %fd119, %fd846, %fd118;
	fma.rn.f64 	%fd848, %fd121, %fd847, %fd3209;
	div.rn.f64 	%fd849, %fd848, %fd845;
	sub.f64 	%fd131, %fd849, %fd845;
	cvt.rn.f32.f64 	%f22, %fd849;
	abs.f32 	%f157, %f22;
	cvt.f64.f32 	%fd850, %f157;
	fma.rn.f64 	%fd851, %fd850, 0d3FCDA6711871100E, 0d3FF0000000000000;
	rcp.rn.f64 	%fd852, %fd851;
	cvt.rn.f32.f64 	%f158, %fd852;
	fma.rn.f32 	%f159, %f158, 0f3FAA466F, 0fBFE91EEA;
	fma.rn.f32 	%f160, %f159, %f158, 0f3FE40778;
	fma.rn.f32 	%f161, %f160, %f158, 0fBEB68F87;
	fma.rn.f32 	%f162, %f161, %f158, 0f3EA385FA;
	mul.f32 	%f23, %f162, %f158;
	cvt.f64.f32 	%fd853, %f22;
	mul.f64 	%fd854, %fd853, 0dBFE0000000000000;
	mul.f64 	%fd132, %fd854, %fd853;
	fma.rn.f64 	%fd855, %fd132, 0d3FF71547652B82FE, 0d4338000000000000;
	{
	.reg .b32 %temp; 
	mov.b64 	{%r88, %temp}, %fd855;
	}
	mov.f64 	%fd856, 0dC338000000000000;
	add.rn.f64 	%fd857, %fd855, %fd856;
	fma.rn.f64 	%fd858, %fd857, 0dBFE62E42FEFA39EF, %fd132;
	fma.rn.f64 	%fd859, %fd857, 0dBC7ABC9E3B39803F, %fd858;
	fma.rn.f64 	%fd860, %fd859, 0d3E5ADE1569CE2BDF, 0d3E928AF3FCA213EA;
	fma.rn.f64 	%fd861, %fd860, %fd859, 0d3EC71DEE62401315;
	fma.rn.f64 	%fd862, %fd861, %fd859, 0d3EFA01997C89EB71;
	fma.rn.f64 	%fd863, %fd862, %fd859, 0d3F2A01A014761F65;
	fma.rn.f64 	%fd864, %fd863, %fd859, 0d3F56C16C1852B7AF;
	fma.rn.f64 	%fd865, %fd864, %fd859, 0d3F81111111122322;
	fma.rn.f64 	%fd866, %fd865, %fd859, 0d3FA55555555502A1;
	fma.rn.f64 	%fd867, %fd866, %fd859, 0d3FC5555555555511;
	fma.rn.f64 	%fd868, %fd867, %fd859, 0d3FE000000000000B;
	fma.rn.f64 	%fd869, %fd868, %fd859, 0d3FF0000000000000;
	fma.rn.f64 	%fd870, %fd869, %fd859, 0d3FF0000000000000;
	{
	.reg .b32 %temp; 
	mov.b64 	{%r89, %temp}, %fd870;
	}
	{
	.reg .b32 %temp; 
	mov.b64 	{%temp, %r90}, %fd870;
	}
	shl.b32 	%r492, %r88, 20;
	add.s32 	%r493, %r492, %r90;
	mov.b64 	%fd3210, {%r89, %r493};
	{
	.reg .b32 %temp; 
	mov.b64 	{%temp, %r494}, %fd132;
	}
	mov.b32 	%f163, %r494;
	abs.f32 	%f24, %f163;
	setp.lt.f32 	%p23, %f24, 0f4086232B;
	@%p23 bra 	$L__BB1_85;
	setp.lt.f64 	%p24, %fd132, 0d0000000000000000;
	add.f64 	%fd871, %fd132, 0d7FF0000000000000;
	selp.f64 	%fd3210, 0d0000000000000000, %fd871, %p24;
	setp.geu.f32 	%p25, %f24, 0f40874800;
	@%p25 bra 	$L__BB1_85;
	shr.u32 	%r495, %r88, 31;
	add.s32 	%r496, %r88, %r495;
	shr.s32 	%r497, %r496, 1;
	shl.b32 	%r498, %r497, 20;
	add.s32 	%r499, %r90, %r498;
	mov.b64 	%fd872, {%r89, %r499};
	sub.s32 	%r500, %r88, %r497;
	shl.b32 	%r501, %r500, 20;
	add.s32 	%r502, %r501, 1072693248;
	mov.b32 	%r503, 0;
	mov.b64 	%fd873, {%r503, %r502};
	mul.f64 	%fd3210, %fd873, %fd872;
$L__BB1_85:
	mul.f64 	%fd874, %fd3210, 0d3FD9884540000000;
	cvt.f64.f32 	%fd875, %f23;
	mul.f64 	%fd876, %fd874, %fd875;
	cvt.rn.f32.f64 	%f164, %fd876;
	setp.gt.f32 	%p26, %f22, 0f00000000;
	mov.f32 	%f165, 0f3F800000;
	sub.f32 	%f166, %f165, %f164;
	selp.f32 	%f167, %f166, %f164, %p26;
	cvt.f64.f32 	%fd137, %f167;
	cvt.rn.f32.f64 	%f25, %fd131;
	abs.f32 	%f168, %f25;
	cvt.f64.f32 	%fd877, %f168;
	fma.rn.f64 	%fd878, %fd877, 0d3FCDA6711871100E, 0d3FF0000000000000;
	rcp.rn.f64 	%fd879, %fd878;
	cvt.rn.f32.f64 	%f169, %fd879;
	fma.rn.f32 	%f170, %f169, 0f3FAA466F, 0fBFE91EEA;
	fma.rn.f32 	%f171, %f170, %f169, 0f3FE40778;
	fma.rn.f32 	%f172, %f171, %f169, 0fBEB68F87;
	fma.rn.f32 	%f173, %f172, %f169, 0f3EA385FA;
	mul.f32 	%f26, %f173, %f169;
	cvt.f64.f32 	%fd880, %f25;
	mul.f64 	%fd881, %fd880, 0dBFE0000000000000;
	mul.f64 	%fd138, %fd881, %fd880;
	fma.rn.f64 	%fd882, %fd138, 0d3FF71547652B82FE, 0d4338000000000000;
	{
	.reg .b32 %temp; 
	mov.b64 	{%r91, %temp}, %fd882;
	}
	mov.f64 	%fd883, 0dC338000000000000;
	add.rn.f64 	%fd884, %fd882, %fd883;
	fma.rn.f64 	%fd885, %fd884, 0dBFE62E42FEFA39EF, %fd138;
	fma.rn.f64 	%fd886, %fd884, 0dBC7ABC9E3B39803F, %fd885;
	fma.rn.f64 	%fd887, %fd886, 0d3E5ADE1569CE2BDF, 0d3E928AF3FCA213EA;
	fma.rn.f64 	%fd888, %fd887, %fd886, 0d3EC71DEE62401315;
	fma.rn.f64 	%fd889, %fd888, %fd886, 0d3EFA01997C89EB71;
	fma.rn.f64 	%fd890, %fd889, %fd886, 0d3F2A01A014761F65;
	fma.rn.f64 	%fd891, %fd890, %fd886, 0d3F56C16C1852B7AF;
	fma.rn.f64 	%fd892, %fd891, %fd886, 0d3F81111111122322;
	fma.rn.f64 	%fd893, %fd892, %fd886, 0d3FA55555555502A1;
	fma.rn.f64 	%fd894, %fd893, %fd886, 0d3FC5555555555511;
	fma.rn.f64 	%fd895, %fd894, %fd886, 0d3FE000000000000B;
	fma.rn.f64 	%fd896, %fd895, %fd886, 0d3FF0000000000000;
	fma.rn.f64 	%fd897, %fd896, %fd886, 0d3FF0000000000000;
	{
	.reg .b32 %temp; 
	mov.b64 	{%r92, %temp}, %fd897;
	}
	{
	.reg .b32 %temp; 
	mov.b64 	{%temp, %r93}, %fd897;
	}
	shl.b32 	%r504, %r91, 20;
	add.s32 	%r505, %r504, %r93;
	mov.b64 	%fd3211, {%r92, %r505};
	{
	.reg .b32 %temp; 
	mov.b64 	{%temp, %r506}, %fd138;
	}
	mov.b32 	%f174, %r506;
	abs.f32 	%f27, %f174;
	setp.lt.f32 	%p27, %f27, 0f4086232B;
	@%p27 bra 	$L__BB1_88;
	setp.lt.f64 	%p28, %fd138, 0d0000000000000000;
	add.f64 	%fd898, %fd138, 0d7FF0000000000000;
	selp.f64 	%fd3211, 0d0000000000000000, %fd898, %p28;
	setp.geu.f32 	%p29, %f27, 0f40874800;
	@%p29 bra 	$L__BB1_88;
	shr.u32 	%r507, %r91, 31;
	add.s32 	%r508, %r91, %r507;
	shr.s32 	%r509, %r508, 1;
	shl.b32 	%r510, %r509, 20;
	add.s32 	%r511, %r93, %r510;
	mov.b64 	%fd899, {%r92, %r511};
	sub.s32 	%r512, %r91, %r509;
	shl.b32 	%r513, %r512, 20;
	add.s32 	%r514, %r513, 1072693248;
	mov.b32 	%r515, 0;
	mov.b64 	%fd900, {%r515, %r514};
	mul.f64 	%fd3211, %fd900, %fd899;
$L__BB1_88:
	mul.f64 	%fd901, %fd3211, 0d3FD9884540000000;
	cvt.f64.f32 	%fd902, %f26;
	mul.f64 	%fd903, %fd901, %fd902;
	cvt.rn.f32.f64 	%f175, %fd903;
	setp.gt.f32 	%p30, %f25, 0f00000000;
	mov.f32 	%f176, 0f3F800000;
	sub.f32 	%f177, %f176, %f175;
	selp.f32 	%f178, %f177, %f175, %p30;
	cvt.f64.f32 	%fd143, %f178;
	neg.f64 	%fd904, %fd118;
	mul.f64 	%fd144, %fd121, %fd904;
	fma.rn.f64 	%fd905, %fd144, 0d3FF71547652B82FE, 0d4338000000000000;
	{
	.reg .b32 %temp; 
	mov.b64 	{%r94, %temp}, %fd905;
	}
	mov.f64 	%fd906, 0dC338000000000000;
	add.rn.f64 	%fd907, %fd905, %fd906;
	fma.rn.f64 	%fd908, %fd907, 0dBFE62E42FEFA39EF, %fd144;
	fma.rn.f64 	%fd909, %fd907, 0dBC7ABC9E3B39803F, %fd908;
	fma.rn.f64 	%fd910, %fd909, 0d3E5ADE1569CE2BDF, 0d3E928AF3FCA213EA;
	fma.rn.f64 	%fd911, %fd910, %fd909, 0d3EC71DEE62401315;
	fma.rn.f64 	%fd912, %fd911, %fd909, 0d3EFA01997C89EB71;
	fma.rn.f64 	%fd913, %fd912, %fd909, 0d3F2A01A014761F65;
	fma.rn.f64 	%fd914, %fd913, %fd909, 0d3F56C16C1852B7AF;
	fma.rn.f64 	%fd915, %fd914, %fd909, 0d3F81111111122322;
	fma.rn.f64 	%fd916, %fd915, %fd909, 0d3FA55555555502A1;
	fma.rn.f64 	%fd917, %fd916, %fd909, 0d3FC5555555555511;
	fma.rn.f64 	%fd918, %fd917, %fd909, 0d3FE000000000000B;
	fma.rn.f64 	%fd919, %fd918, %fd909, 0d3FF0000000000000;
	fma.rn.f64 	%fd920, %fd919, %fd909, 0d3FF0000000000000;
	{
	.reg .b32 %temp; 
	mov.b64 	{%r95, %temp}, %fd920;
	}
	{
	.reg .b32 %temp; 
	mov.b64 	{%temp, %r96}, %fd920;
	}
	shl.b32 	%r516, %r94, 20;
	add.s32 	%r517, %r516, %r96;
	mov.b64 	%fd3212, {%r95, %r517};
	{
	.reg .b32 %temp; 
	mov.b64 	{%temp, %r518}, %fd144;
	}
	mov.b32 	%f179, %r518;
	abs.f32 	%f28, %f179;
	setp.lt.f32 	%p31, %f28, 0f4086232B;
	@%p31 bra 	$L__BB1_91;
	setp.lt.f64 	%p32, %fd144, 0d0000000000000000;
	add.f64 	%fd921, %fd144, 0d7FF0000000000000;
	selp.f64 	%fd3212, 0d0000000000000000, %fd921, %p32;
	setp.geu.f32 	%p33, %f28, 0f40874800;
	@%p33 bra 	$L__BB1_91;
	shr.u32 	%r519, %r94, 31;
	add.s32 	%r520, %r94, %r519;
	shr.s32 	%r521, %r520, 1;
	shl.b32 	%r522, %r521, 20;
	add.s32 	%r523, %r96, %r522;
	mov.b64 	%fd922, {%r95, %r523};
	sub.s32 	%r524, %r94, %r521;
	shl.b32 	%r525, %r524, 20;
	add.s32 	%r526, %r525, 1072693248;
	mov.b32 	%r527, 0;
	mov.b64 	%fd923, {%r527, %r526};
	mul.f64 	%fd3212, %fd923, %fd922;
$L__BB1_91:
	mul.f64 	%fd149, %fd3212, 0d4050400000000000;
	and.b32  	%r528, %r77, 1;
	setp.eq.b32 	%p34, %r528, 1;
	not.pred 	%p35, %p34;
	@%p35 bra 	$L__BB1_93;
	mov.f64 	%fd924, 0d3FF0000000000000;
	sub.f64 	%fd925, %fd924, %fd143;
	sub.f64 	%fd926, %fd924, %fd137;
	mul.f64 	%fd927, %fd925, %fd149;
	mul.f64 	%fd928, %fd120, %fd926;
	sub.f64 	%fd3213, %fd927, %fd928;
	bra.uni 	$L__BB1_94;
$L__BB1_93:
	mul.f64 	%fd929, %fd120, %fd137;
	mul.f64 	%fd930, %fd149, %fd143;
	sub.f64 	%fd3213, %fd929, %fd930;
$L__BB1_94:
	add.s32 	%r530, %r1584, 1280;
	div.s32 	%r531, %r530, %r410;
	mul.lo.s32 	%r532, %r531, %r410;
	sub.s32 	%r97, %r530, %r532;
	mul.wide.s32 	%rd20, %r531, 8;
	add.s64 	%rd21, %rd2, %rd20;
	ld.global.f64 	%fd153, [%rd21];
	add.s64 	%rd22, %rd3, %rd20;
	ld.global.f64 	%fd154, [%rd22];
	mad.lo.s32 	%r533, %r97, 5, 5;
	cvt.rn.f64.s32 	%fd931, %r533;
	div.rn.f64 	%fd932, %fd931, %fd81;
	add.f64 	%fd155, %fd932, 0d404D000000000000;
	add.s32 	%r534, %r97, 1;
	cvt.rn.f64.s32 	%fd933, %r534;
	div.rn.f64 	%fd156, %fd933, 0d4076D00000000000;
	div.rn.f64 	%fd3214, %fd155, 0d4050400000000000;
	{
	.reg .b32 %temp; 
	mov.b64 	{%temp, %r1560}, %fd3214;
	}
	{
	.reg .b32 %temp; 
	mov.b64 	{%r1561, %temp}, %fd3214;
	}
	setp.gt.s32 	%p36, %r1560, 1048575;
	mov.b32 	%r1562, -1023;
	@%p36 bra 	$L__BB1_96;
	mul.f64 	%fd3214, %fd3214, 0d4350000000000000;
	{
	.reg .b32 %temp; 
	mov.b64 	{%temp, %r1560}, %fd3214;
	}
	{
	.reg .b32 %temp; 
	mov.b64 	{%r1561, %temp}, %fd3214;
	}
	mov.b32 	%r1562, -1077;
$L__BB1_96:
	add.s32 	%r536, %r1560, -1;
	setp.lt.u32 	%p37, %r536, 2146435071;
	@%p37 bra 	$L__BB1_98;
	fma.rn.f64 	%fd934, %fd3214, 0d7FF0000000000000, 0d7FF0000000000000;
	{
	.reg .b32 %temp; 
	mov.b64 	{%temp, %r537}, %fd3214;
	}
	and.b32  	%r538, %r537, 2147483647;
	setp.eq.s32 	%p38, %r538, 0;
	selp.f64 	%fd3216, 0dFFF0000000000000, %fd934, %p38;
	bra.uni 	$L__BB1_101;
$L__BB1_98:
	shr.u32 	%r539, %r1560, 20;
	add.s32 	%r1563, %r1562, %r539;
	and.b32  	%r540, %r1560, 1048575;
	or.b32  	%r541, %r540, 1072693248;
	mov.b64 	%fd3215, {%r1561, %r541};
	setp.lt.u32 	%p39, %r541, 1073127583;
	@%p39 bra 	$L__BB1_100;
	{
	.reg .b32 %temp; 
	mov.b64 	{%r542, %temp}, %fd3215;
	}
	{
	.reg .b32 %temp; 
	mov.b64 	{%temp, %r543}, %fd3215;
	}
	add.s32 	%r544, %r543, -1048576;
	mov.b64 	%fd3215, {%r542, %r544};
	add.s32 	%r1563, %r1563, 1;
$L__BB1_100:
	add.f64 	%fd935, %fd3215, 0dBFF0000000000000;
	add.f64 	%fd936, %fd3215, 0d3FF0000000000000;
	rcp.approx.ftz.f64 	%fd937, %fd936;
	neg.f64 	%fd938, %fd936;
	fma.rn.f64 	%fd939, %fd938, %fd937, 0d3FF0000000000000;
	fma.rn.f64 	%fd940, %fd939, %fd939, %fd939;
	fma.rn.f64 	%fd941, %fd940, %fd937, %fd937;
	mul.f64 	%fd942, %fd935, %fd941;
	fma.rn.f64 	%fd943, %fd935, %fd941, %fd942;
	mul.f64 	%fd944, %fd943, %fd943;
	fma.rn.f64 	%fd945, %fd944, 0d3EB1380B3AE80F1E, 0d3ED0EE258B7A8B04;
	fma.rn.f64 	%fd946, %fd945, %fd944, 0d3EF3B2669F02676F;
	fma.rn.f64 	%fd947, %fd946, %fd944, 0d3F1745CBA9AB0956;
	fma.rn.f64 	%fd948, %fd947, %fd944, 0d3F3C71C72D1B5154;
	fma.rn.f64 	%fd949, %fd948, %fd944, 0d3F624924923BE72D;
	fma.rn.f64 	%fd950, %fd949, %fd944, 0d3F8999999999A3C4;
	fma.rn.f64 	%fd951, %fd950, %fd944, 0d3FB5555555555554;
	sub.f64 	%fd952, %fd935, %fd943;
	add.f64 	%fd953, %fd952, %fd952;
	neg.f64 	%fd954, %fd943;
	fma.rn.f64 	%fd955, %fd954, %fd935, %fd953;
	mul.f64 	%fd956, %fd941, %fd955;
	mul.f64 	%fd957, %fd944, %fd951;
	fma.rn.f64 	%fd958, %fd957, %fd943, %fd956;
	xor.b32  	%r545, %r1563, -2147483648;
	mov.b32 	%r546, 1127219200;
	mov.b64 	%fd959, {%r545, %r546};
	sub.f64 	%fd960, %fd959, %fd82;
	fma.rn.f64 	%fd961, %fd960, 0d3FE62E42FEFA39EF, %fd943;
	fma.rn.f64 	%fd962, %fd960, 0dBFE62E42FEFA39EF, %fd961;
	sub.f64 	%fd963, %fd962, %fd943;
	sub.f64 	%fd964, %fd958, %fd963;
	fma.rn.f64 	%fd965, %fd960, 0d3C7ABC9E3B39803F, %fd964;
	add.f64 	%fd3216, %fd961, %fd965;
$L__BB1_101:
	sqrt.rn.f64 	%fd966, %fd156;
	mul.f64 	%fd967, %fd154, %fd966;
	mul.f64 	%fd968, %fd154, 0d3FE0000000000000;
	fma.rn.f64 	%fd969, %fd154, %fd968, %fd153;
	fma.rn.f64 	%fd970, %fd156, %fd969, %fd3216;
	div.rn.f64 	%fd971, %fd970, %fd967;
	sub.f64 	%fd166, %fd971, %fd967;
	cvt.rn.f32.f64 	%f29, %fd971;
	abs.f32 	%f180, %f29;
	cvt.f64.f32 	%fd972, %f180;
	fma.rn.f64 	%fd973, %fd972, 0d3FCDA6711871100E, 0d3FF0000000000000;
	rcp.rn.f64 	%fd974, %fd973;
	cvt.rn.f32.f64 	%f181, %fd974;
	fma.rn.f32 	%f182, %f181, 0f3FAA466F, 0fBFE91EEA;
	fma.rn.f32 	%f183, %f182, %f181, 0f3FE40778;
	fma.rn.f32 	%f184, %f183, %f181, 0fBEB68F87;
	fma.rn.f32 	%f185, %f184, %f181, 0f3EA385FA;
	mul.f32 	%f30, %f185, %f181;
	cvt.f64.f32 	%fd975, %f29;
	mul.f64 	%fd976, %fd975, 0dBFE0000000000000;
	mul.f64 	%fd167, %fd976, %fd975;
	fma.rn.f64 	%fd977, %fd167, 0d3FF71547652B82FE, 0d4338000000000000;
	{
	.reg .b32 %temp; 
	mov.b64 	{%r108, %temp}, %fd977;
	}
	mov.f64 	%fd978, 0dC338000000000000;
	add.rn.f64 	%fd979, %fd977, %fd978;
	fma.rn.f64 	%fd980, %fd979, 0dBFE62E42FEFA39EF, %fd167;
	fma.rn.f64 	%fd981, %fd979, 0dBC7ABC9E3B39803F, %fd980;
	fma.rn.f64 	%fd982, %fd981, 0d3E5ADE1569CE2BDF, 0d3E928AF3FCA213EA;
	fma.rn.f64 	%fd983, %fd982, %fd981, 0d3EC71DEE62401315;
	fma.rn.f64 	%fd984, %fd983, %fd981, 0d3EFA01997C89EB71;
	fma.rn.f64 	%fd985, %fd984, %fd981, 0d3F2A01A014761F65;
	fma.rn.f64 	%fd986, %fd985, %fd981, 0d3F56C16C1852B7AF;
	fma.rn.f64 	%fd987, %fd986, %fd981, 0d3F81111111122322;
	fma.rn.f64 	%fd988, %fd987, %fd981, 0d3FA55555555502A1;
	fma.rn.f64 	%fd989, %fd988, %fd981, 0d3FC5555555555511;
	fma.rn.f64 	%fd990, %fd989, %fd981, 0d3FE000000000000B;
	fma.rn.f64 	%fd991, %fd990, %fd981, 0d3FF0000000000000;
	fma.rn.f64 	%fd992, %fd991, %fd981, 0d3FF0000000000000;
	{
	.reg .b32 %temp; 
	mov.b64 	{%r109, %temp}, %fd992;
	}
	{
	.reg .b32 %temp; 
	mov.b64 	{%temp, %r110}, %fd992;
	}
	shl.b32 	%r547, %r108, 20;
	add.s32 	%r548, %r547, %r110;
	mov.b64 	%fd3217, {%r109, %r548};
	{
	.reg .b32 %temp; 
	mov.b64 	{%temp, %r549}, %fd167;
	}
	mov.b32 	%f186, %r549;
	abs.f32 	%f31, %f186;
	setp.lt.f32 	%p40, %f31, 0f4086232B;
	@%p40 bra 	$L__BB1_104;
	setp.lt.f64 	%p41, %fd167, 0d0000000000000000;
	add.f64 	%fd993, %fd167, 0d7FF0000000000000;
	selp.f64 	%fd3217, 0d0000000000000000, %fd993, %p41;
	setp.geu.f32 	%p42, %f31, 0f40874800;
	@%p42 bra 	$L__BB1_104;
	shr.u32 	%r550, %r108, 31;
	add.s32 	%r551, %r108, %r550;
	shr.s32 	%r552, %r551, 1;
	shl.b32 	%r553, %r552, 20;
	add.s32 	%r554, %r110, %r553;
	mov.b64 	%fd994, {%r109, %r554};
	sub.s32 	%r555, %r108, %r552;
	shl.b32 	%r556, %r555, 20;
	add.s32 	%r557, %r556, 1072693248;
	mov.b32 	%r558, 0;
	mov.b64 	%fd995, {%r558, %r557};
	mul.f64 	%fd3217, %fd995, %fd994;
$L__BB1_104:
	mul.f64 	%fd996, %fd3217, 0d3FD9884540000000;
	cvt.f64.f32 	%fd997, %f30;
	mul.f64 	%fd998, %fd996, %fd997;
	cvt.rn.f32.f64 	%f187, %fd998;
	setp.gt.f32 	%p43, %f29, 0f00000000;
	mov.f32 	%f188, 0f3F800000;
	sub.f32 	%f189, %f188, %f187;
	selp.f32 	%f190, %f189, %f187, %p43;
	cvt.f64.f32 	%fd172, %f190;
	cvt.rn.f32.f64 	%f32, %fd166;
	abs.f32 	%f191, %f32;
	cvt.f64.f32 	%fd999, %f191;
	fma.rn.f64 	%fd1000, %fd999, 0d3FCDA6711871100E, 0d3FF0000000000000;
	rcp.rn.f64 	%fd1001, %fd1000;
	cvt.rn.f32.f64 	%f192, %fd1001;
	fma.rn.f32 	%f193, %f192, 0f3FAA466F, 0fBFE91EEA;
	fma.rn.f32 	%f194, %f193, %f192, 0f3FE40778;
	fma.rn.f32 	%f195, %f194, %f192, 0fBEB68F87;
	fma.rn.f32 	%f196, %f195, %f192, 0f3EA385FA;
	mul.f32 	%f33, %f196, %f192;
	cvt.f64.f32 	%fd1002, %f32;
	mul.f64 	%fd1003, %fd1002, 0dBFE0000000000000;
	mul.f64 	%fd173, %fd1003, %fd1002;
	fma.rn.f64 	%fd1004, %fd173, 0d3FF71547652B82FE, 0d4338000000000000;
	{
	.reg .b32 %temp; 
	mov.b64 	{%r111, %temp}, %fd1004;
	}
	mov.f64 	%fd1005, 0dC338000000000000;
	add.rn.f64 	%fd1006, %fd1004, %fd1005;
	fma.rn.f64 	%fd1007, %fd1006, 0dBFE62E42FEFA39EF, %fd173;
	fma.rn.f64 	%fd1008, %fd1006, 0dBC7ABC9E3B39803F, %fd1007;
	fma.rn.f64 	%fd1009, %fd1008, 0d3E5ADE1569CE2BDF, 0d3E928AF3FCA213EA;
	fma.rn.f64 	%fd1010, %fd1009, %fd1008, 0d3EC71DEE62401315;
	fma.rn.f64 	%fd1011, %fd1010, %fd1008, 0d3EFA01997C89EB71;
	fma.rn.f64 	%fd1012, %fd1011, %fd1008, 0d3F2A01A014761F65;
	fma.rn.f64 	%fd1013, %fd1012, %fd1008, 0d3F56C16C1852B7AF;
	fma.rn.f64 	%fd1014, %fd1013, %fd1008, 0d3F81111111122322;
	fma.rn.f64 	%fd1015, %fd1014, %fd1008, 0d3FA55555555502A1;
	fma.rn.f64 	%fd1016, %fd1015, %fd1008, 0d3FC5555555555511;
	fma.rn.f64 	%fd1017, %fd1016, %fd1008, 0d3FE000000000000B;
	fma.rn.f64 	%fd1018, %fd1017, %fd1008, 0d3FF0000000000000;
	fma.rn.f64 	%fd1019, %fd1018, %fd1008, 0d3FF0000000000000;
	{
	.reg .b32 %temp; 
	mov.b64 	{%r112, %temp}, %fd1019;
	}
	{
	.reg .b32 %temp; 
	mov.b64 	{%temp, %r113}, %fd1019;
	}
	shl.b32 	%r559, %r111, 20;
	add.s32 	%r560, %r559, %r113;
	mov.b64 	%fd3218, {%r112, %r560};
	{
	.reg .b32 %temp; 
	mov.b64 	{%temp, %r561}, %fd173;
	}
	mov.b32 	%f197, %r561;
	abs.f32 	%f34, %f197;
	setp.lt.f32 	%p44, %f34, 0f4086232B;
	@%p44 bra 	$L__BB1_107;
	setp.lt.f64 	%p45, %fd173, 0d0000000000000000;
	add.f64 	%fd1020, %fd173, 0d7FF0000000000000;
	selp.f64 	%fd3218, 0d0000000000000000, %fd1020, %p45;
	setp.geu.f32 	%p46, %f34, 0f40874800;
	@%p46 bra 	$L__BB1_107;
	shr.u32 	%r562, %r111, 31;
	add.s32 	%r563, %r111, %r562;
	shr.s32 	%r564, %r563, 1;
	shl.b32 	%r565, %r564, 20;
	add.s32 	%r566, %r113, %r565;
	mov.b64 	%fd1021, {%r112, %r566};
	sub.s32 	%r567, %r111, %r564;
	shl.b32 	%r568, %r567, 20;
	add.s32 	%r569, %r568, 1072693248;
	mov.b32 	%r570, 0;
	mov.b64 	%fd1022, {%r570, %r569};
	mul.f64 	%fd3218, %fd1022, %fd1021;
$L__BB1_107:
	mul.f64 	%fd1023, %fd3218, 0d3FD9884540000000;
	cvt.f64.f32 	%fd1024, %f33;
	mul.f64 	%fd1025, %fd1023, %fd1024;
	cvt.rn.f32.f64 	%f198, %fd1025;
	setp.gt.f32 	%p47, %f32, 0f00000000;
	mov.f32 	%f199, 0f3F800000;
	sub.f32 	%f200, %f199, %f198;
	selp.f32 	%f201, %f200, %f198, %p47;
	cvt.f64.f32 	%fd178, %f201;
	neg.f64 	%fd1026, %fd153;
	mul.f64 	%fd179, %fd156, %fd1026;
	fma.rn.f64 	%fd1027, %fd179, 0d3FF71547652B82FE, 0d4338000000000000;
	{
	.reg .b32 %temp; 
	mov.b64 	{%r114, %temp}, %fd1027;
	}
	mov.f64 	%fd1028, 0dC338000000000000;
	add.rn.f64 	%fd1029, %fd1027, %fd1028;
	fma.rn.f64 	%fd1030, %fd1029, 0dBFE62E42FEFA39EF, %fd179;
	fma.rn.f64 	%fd1031, %fd1029, 0dBC7ABC9E3B39803F, %fd1030;
	fma.rn.f64 	%fd1032, %fd1031, 0d3E5ADE1569CE2BDF, 0d3E928AF3FCA213EA;
	fma.rn.f64 	%fd1033, %fd1032, %fd1031, 0d3EC71DEE62401315;
	fma.rn.f64 	%fd1034, %fd1033, %fd1031, 0d3EFA01997C89EB71;
	fma.rn.f64 	%fd1035, %fd1034, %fd1031, 0d3F2A01A014761F65;
	fma.rn.f64 	%fd1036, %fd1035, %fd1031, 0d3F56C16C1852B7AF;
	fma.rn.f64 	%fd1037, %fd1036, %fd1031, 0d3F81111111122322;
	fma.rn.f64 	%fd1038, %fd1037, %fd1031, 0d3FA55555555502A1;
	fma.rn.f64 	%fd1039, %fd1038, %fd1031, 0d3FC5555555555511;
	fma.rn.f64 	%fd1040, %fd1039, %fd1031, 0d3FE000000000000B;
	fma.rn.f64 	%fd1041, %fd1040, %fd1031, 0d3FF0000000000000;
	fma.rn.f64 	%fd1042, %fd1041, %fd1031, 0d3FF0000000000000;
	{
	.reg .b32 %temp; 
	mov.b64 	{%r115, %temp}, %fd1042;
	}
	{
	.reg .b32 %temp; 
	mov.b64 	{%temp, %r116}, %fd1042;
	}
	shl.b32 	%r571, %r114, 20;
	add.s32 	%r572, %r571, %r116;
	mov.b64 	%fd3219, {%r115, %r572};
	{
	.reg .b32 %temp; 
	mov.b64 	{%temp, %r573}, %fd179;
	}
	mov.b32 	%f202, %r573;
	abs.f32 	%f35, %f202;
	setp.lt.f32 	%p48, %f35, 0f4086232B;
	@%p48 bra 	$L__BB1_110;
	setp.lt.f64 	%p49, %fd179, 0d0000000000000000;
	add.f64 	%fd1043, %fd179, 0d7FF0000000000000;
	selp.f64 	%fd3219, 0d0000000000000000, %fd1043, %p49;
	setp.geu.f32 	%p50, %f35, 0f40874800;
	@%p50 bra 	$L__BB1_110;
	shr.u32 	%r574, %r114, 31;
	add.s32 	%r575, %r114, %r574;
	shr.s32 	%r576, %r575, 1;
	shl.b32 	%r577, %r576, 20;
	add.s32 	%r578, %r116, %r577;
	mov.b64 	%fd1044, {%r115, %r578};
	sub.s32 	%r579, %r114, %r576;
	shl.b32 	%r580, %r579, 20;
	add.s32 	%r581, %r580, 1072693248;
	mov.b32 	%r582, 0;
	mov.b64 	%fd1045, {%r582, %r581};
	mul.f64 	%fd3219, %fd1045, %fd1044;
$L__BB1_110:
	mul.f64 	%fd184, %fd3219, 0d4050400000000000;
	and.b32  	%r583, %r97, 1;
	setp.eq.b32 	%p51, %r583, 1;
	not.pred 	%p52, %p51;
	@%p52 bra 	$L__BB1_112;
	mov.f64 	%fd1046, 0d3FF0000000000000;
	sub.f64 	%fd1047, %fd1046, %fd178;
	sub.f64 	%fd1048, %fd1046, %fd172;
	mul.f64 	%fd1049, %fd1047, %fd184;
	mul.f64 	%fd1050, %fd155, %fd1048;
	sub.f64 	%fd3220, %fd1049, %fd1050;
	bra.uni 	$L__BB1_113;
$L__BB1_112:
	mul.f64 	%fd1051, %fd155, %fd172;
	mul.f64 	%fd1052, %fd184, %fd178;
	sub.f64 	%fd3220, %fd1051, %fd1052;
$L__BB1_113:
	add.s32 	%r585, %r1584, 1920;
	div.s32 	%r586, %r585, %r410;
	mul.lo.s32 	%r587, %r586, %r410;
	sub.s32 	%r117, %r585, %r587;
	mul.wide.s32 	%rd23, %r586, 8;
	add.s64 	%rd24, %rd2, %rd23;
	ld.global.f64 	%fd188, [%rd24];
	add.s64 	%rd25, %rd3, %rd23;
	ld.global.f64 	%fd189, [%rd25];
	mad.lo.s32 	%r588, %r117, 5, 5;
	cvt.rn.f64.s32 	%fd1053, %r588;
	div.rn.f64 	%fd1054, %fd1053, %fd81;
	add.f64 	%fd190, %fd1054, 0d404D000000000000;
	add.s32 	%r589, %r117, 1;
	cvt.rn.f64.s32 	%fd1055, %r589;
	div.rn.f64 	%fd191, %fd1055, 0d4076D00000000000;
	div.rn.f64 	%fd3221, %fd190, 0d4050400000000000;
	{
	.reg .b32 %temp; 
	mov.b64 	{%temp, %r1564}, %fd3221;
	}
	{
	.reg .b32 %temp; 
	mov.b64 	{%r1565, %temp}, %fd3221;
	}
	setp.gt.s32 	%p53, %r1564, 1048575;
	mov.b32 	%r1566, -1023;
	@%p53 bra 	$L__BB1_115;
	mul.f64 	%fd3221, %fd3221, 0d4350000000000000;
	{
	.reg .b32 %temp; 
	mov.b64 	{%temp, %r1564}, %fd3221;
	}
	{
	.reg .b32 %temp; 
	mov.b64 	{%r1565, %temp}, %fd3221;
	}
	mov.b32 	%r1566, -1077;
$L__BB1_115:
	add.s32 	%r591, %r1564, -1;
	setp.lt.u32 	%p54, %r591, 2146435071;
	@%p54 bra 	$L__BB1_117;
	fma.rn.f64 	%fd1056, %fd3221, 0d7FF0000000000000, 0d7FF0000000000000;
	{
	.reg .b32 %temp; 
	mov.b64 	{%temp, %r592}, %fd3221;
	}
	and.b32  	%r593, %r592, 2147483647;
	setp.eq.s32 	%p55, %r593, 0;
	selp.f64 	%fd3223, 0dFFF0000000000000, %fd1056, %p55;
	bra.uni 	$L__BB1_120;
$L__BB1_117:
	shr.u32 	%r594, %r1564, 20;
	add.s32 	%r1567, %r1566, %r594;
	and.b32  	%r595, %r1564, 1048575;
	or.b32  	%r596, %r595, 1072693248;
	mov.b64 	%fd3222, {%r1565, %r596};
	setp.lt.u32 	%p56, %r596, 1073127583;
	@%p56 bra 	$L__BB1_119;
	{
	.reg .b32 %temp; 
	mov.b64 	{%r597, %temp}, %fd3222;
	}
	{
	.reg .b32 %temp; 
	mov.b64 	{%temp, %r598}, %fd3222;
	}
	add.s32 	%r599, %r598, -1048576;
	mov.b64 	%fd3222, {%r597, %r599};
	add.s32 	%r1567, %r1567, 1;
$L__BB1_119:
	add.f64 	%fd1057, %fd3222, 0dBFF0000000000000;
	add.f64 	%fd1058, %fd3222, 0d3FF0000000000000;
	rcp.approx.ftz.f64 	%fd1059, %fd1058;
	neg.f64 	%fd1060, %fd1058;
	fma.rn.f64 	%fd1061, %fd1060, %fd1059, 0d3FF0000000000000;
	fma.rn.f64 	%fd1062, %fd1061, %fd1061, %fd1061;
	fma.rn.f64 	%fd1063, %fd1062, %fd1059, %fd1059;
	mul.f64 	%fd1064, %fd1057, %fd1063;
	fma.rn.f64 	%fd1065, %fd1057, %fd1063, %fd1064;
	mul.f64 	%fd1066, %fd1065, %fd1065;
	fma.rn.f64 	%fd1067, %fd1066, 0d3EB1380B3AE80F1E, 0d3ED0EE258B7A8B04;
	fma.rn.f64 	%fd1068, %fd1067, %fd1066, 0d3EF3B2669F02676F;
	fma.rn.f64 	%fd1069, %fd1068, %fd1066, 0d3F1745CBA9AB0956;
	fma.rn.f64 	%fd1070, %fd1069, %fd1066, 0d3F3C71C72D1B5154;
	fma.rn.f64 	%fd1071, %fd1070, %fd1066, 0d3F624924923BE72D;
	fma.rn.f64 	%fd1072, %fd1071, %fd1066, 0d3F8999999999A3C4;
	fma.rn.f64 	%fd1073, %fd1072, %fd1066, 0d3FB5555555555554;
	sub.f64 	%fd1074, %fd1057, %fd1065;
	add.f64 	%fd1075, %fd1074, %fd1074;
	neg.f64 	%fd1076, %fd1065;
	fma.rn.f64 	%fd1077, %fd1076, %fd1057, %fd1075;
	mul.f64 	%fd1078, %fd1063, %fd1077;
	mul.f64 	%fd1079, %fd1066, %fd1073;
	fma.rn.f64 	%fd1080, %fd1079, %fd1065, %fd1078;
	xor.b32  	%r600, %r1567, -2147483648;
	mov.b32 	%r601, 1127219200;
	mov.b64 	%fd1081, {%r600, %r601};
	sub.f64 	%fd1082, %fd1081, %fd82;
	fma.rn.f64 	%fd1083, %fd1082, 0d3FE62E42FEFA39EF, %fd1065;
	fma.rn.f64 	%fd1084, %fd1082, 0dBFE62E42FEFA39EF, %fd1083;
	sub.f64 	%fd1085, %fd1084, %fd1065;
	sub.f64 	%fd1086, %fd1080, %fd1085;
	fma.rn.f64 	%fd1087, %fd1082, 0d3C7ABC9E3B39803F, %fd1086;
	add.f64 	%fd3223, %fd1083, %fd1087;
$L__BB1_120:
	sqrt.rn.f64 	%fd1088, %fd191;
	mul.f64 	%fd1089, %fd189, %fd1088;
	mul.f64 	%fd1090, %fd189, 0d3FE0000000000000;
	fma.rn.f64 	%fd1091, %fd189, %fd1090, %fd188;
	fma.rn.f64 	%fd1092, %fd191, %fd1091, %fd3223;
	div.rn.f64 	%fd1093, %fd1092, %fd1089;
	sub.f64 	%fd201, %fd1093, %fd1089;
	cvt.rn.f32.f64 	%f36, %fd1093;
	abs.f32 	%f203, %f36;
	cvt.f64.f32 	%fd1094, %f203;
	fma.rn.f64 	%fd1095, %fd1094, 0d3FCDA6711871100E, 0d3FF0000000000000;
	rcp.rn.f64 	%fd1096, %fd1095;
	cvt.rn.f32.f64 	%f204, %fd1096;
	fma.rn.f32 	%f205, %f204, 0f3FAA466F, 0fBFE91EEA;
	fma.rn.f32 	%f206, %f205, %f204, 0f3FE40778;
	fma.rn.f32 	%f207, %f206, %f204, 0fBEB68F87;
	fma.rn.f32 	%f208, %f207, %f204, 0f3EA385FA;
	mul.f32 	%f37, %f208, %f204;
	cvt.f64.f32 	%fd1097, %f36;
	mul.f64 	%fd1098, %fd1097, 0dBFE0000000000000;
	mul.f64 	%fd202, %fd1098, %fd1097;
	fma.rn.f64 	%fd1099, %fd202, 0d3FF71547652B82FE, 0d4338000000000000;
	{
	.reg .b32 %temp; 
	mov.b64 	{%r128, %temp}, %fd1099;
	}
	mov.f64 	%fd1100, 0dC338000000000000;
	add.rn.f64 	%fd1101, %fd1099, %fd1100;
	fma.rn.f64 	%fd1102, %fd1101, 0dBFE62E42FEFA39EF, %fd202;
	fma.rn.f64 	%fd1103, %fd1101, 0dBC7ABC9E3B39803F, %fd1102;
	fma.rn.f64 	%fd1104, %fd1103, 0d3E5ADE1569CE2BDF, 0d3E928AF3FCA213EA;
	fma.rn.f64 	%fd1105, %fd1104, %fd1103, 0d3EC71DEE62401315;
	fma.rn.f64 	%fd1106, %fd1105, %fd1103, 0d3EFA01997C89EB71;
	fma.rn.f64 	%fd1107, %fd1106, %fd1103, 0d3F2A01A014761F65;
	fma.rn.f64 	%fd1108, %fd1107, %fd1103, 0d3F56C16C1852B7AF;
	fma.rn.f64 	%fd1109, %fd1108, %fd1103, 0d3F81111111122322;
	fma.rn.f64 	%fd1110, %fd1109, %fd1103, 0d3FA55555555502A1;
	fma.rn.f64 	%fd1111, %fd1110, %fd1103, 0d3FC5555555555511;
	fma.rn.f64 	%fd1112, %fd1111, %fd1103, 0d3FE000000000000B;
	fma.rn.f64 	%fd1113, %fd1112, %fd1103, 0d3FF0000000000000;
	fma.rn.f64 	%fd1114, %fd1113, %fd1103, 0d3FF0000000000000;
	{
	.reg .b32 %temp; 
	mov.b64 	{%r129, %temp}, %fd1114;
	}
	{
	.reg .b32 %temp; 
	mov.b64 	{%temp, %r130}, %fd1114;
	}
	shl.b32 	%r602, %r128, 20;
	add.s32 	%r603, %r602, %r130;
	mov.b64 	%fd3224, {%r129, %r603};
	{
	.reg .b32 %temp; 
	mov.b64 	{%temp, %r604}, %fd202;
	}
	mov.b32 	%f209, %r604;
	abs.f32 	%f38, %f209;
	setp.lt.f32 	%p57, %f38, 0f4086232B;
	@%p57 bra 	$L__BB1_123;
	setp.lt.f64 	%p58, %fd202, 0d0000000000000000;
	add.f64 	%fd1115, %fd202, 0d7FF0000000000000;
	selp.f64 	%fd3224, 0d0000000000000000, %fd1115, %p58;
	setp.geu.f32 	%p59, %f38, 0f40874800;
	@%p59 bra 	$L__BB1_123;
	shr.u32 	%r605, %r128, 31;
	add.s32 	%r606, %r128, %r605;
	shr.s32 	%r607, %r606, 1;
	shl.b32 	%r608, %r607, 20;
	add.s32 	%r609, %r130, %r608;
	mov.b64 	%fd1116, {%r129, %r609};
	sub.s32 	%r610, %r128, %r607;
	shl.b32 	%r611, %r610, 20;
	add.s32 	%r612, %r611, 1072693248;
	mov.b32 	%r613, 0;
	mov.b64 	%fd1117, {%r613, %r612};
	mul.f64 	%fd3224, %fd1117, %fd1116;
$L__BB1_123:
	mul.f64 	%fd1118, %fd3224, 0d3FD9884540000000;
	cvt.f64.f32 	%fd1119, %f37;
	mul.f64 	%fd1120, %fd1118, %fd1119;
	cvt.rn.f32.f64 	%f210, %fd1120;
	setp.gt.f32 	%p60, %f36, 0f00000000;
	mov.f32 	%f211, 0f3F800000;
	sub.f32 	%f212, %f211, %f210;
	selp.f32 	%f213, %f212, %f210, %p60;
	cvt.f64.f32 	%fd207, %f213;
	cvt.rn.f32.f64 	%f39, %fd201;
	abs.f32 	%f214, %f39;
	cvt.f64.f32 	%fd1121, %f214;
	fma.rn.f64 	%fd1122, %fd1121, 0d3FCDA6711871100E, 0d3FF0000000000000;
	rcp.rn.f64 	%fd1123, %fd1122;
	cvt.rn.f32.f64 	%f215, %fd1123;
	fma.rn.f32 	%f216, %f215, 0f3FAA466F, 0fBFE91EEA;
	fma.rn.f32 	%f217, %f216, %f215, 0f3FE40778;
	fma.rn.f32 	%f218, %f217, %f215, 0fBEB68F87;
	fma.rn.f32 	%f219, %f218, %f215, 0f3EA385FA;
	mul.f32 	%f40, %f219, %f215;
	cvt.f64.f32 	%fd1124, %f39;
	mul.f64 	%fd1125, %fd1124, 0dBFE0000000000000;
	mul.f64 	%fd208, %fd1125, %fd1124;
	fma.rn.f64 	%fd1126, %fd208, 0d3FF71547652B82FE, 0d4338000000000000;
	{
	.reg .b32 %temp; 
	mov.b64 	{%r131, %temp}, %fd1126;
	}
	mov.f64 	%fd1127, 0dC338000000000000;
	add.rn.f64 	%fd1128, %fd1126, %fd1127;
	fma.rn.f64 	%fd1129, %fd1128, 0dBFE62E42FEFA39EF, %fd208;
	fma.rn.f64 	%fd1130, %fd1128, 0dBC7ABC9E3B39803F, %fd1129;
	fma.rn.f64 	%fd1131, %fd1130, 0d3E5ADE1569CE2BDF, 0d3E928AF3FCA213EA;
	fma.rn.f64 	%fd1132, %fd1131, %fd1130, 0d3EC71DEE62401315;
	fma.rn.f64 	%fd1133, %fd1132, %fd1130, 0d3EFA01997C89EB71;
	fma.rn.f64 	%fd1134, %fd1133, %fd1130, 0d3F2A01A014761F65;
	fma.rn.f64 	%fd1135, %fd1134, %fd1130, 0d3F56C16C1852B7AF;
	fma.rn.f64 	%fd1136, %fd1135, %fd1130, 0d3F81111111122322;
	fma.rn.f64 	%fd1137, %fd1136, %fd1130, 0d3FA55555555502A1;
	fma.rn.f64 	%fd1138, %fd1137, %fd1130, 0d3FC5555555555511;
	fma.rn.f64 	%fd1139, %fd1138, %fd1130, 0d3FE000000000000B;
	fma.rn.f64 	%fd1140, %fd1139, %fd1130, 0d3FF0000000000000;
	fma.rn.f64 	%fd1141, %fd1140, %fd1130, 0d3FF0000000000000;
	{
	.reg .b32 %temp; 
	mov.b64 	{%r132, %temp}, %fd1141;
	}
	{
	.reg .b32 %temp; 
	mov.b64 	{%temp, %r133}, %fd1141;
	}
	shl.b32 	%r614, %r131, 20;
	add.s32 	%r615, %r614, %r133;
	mov.b64 	%fd3225, {%r132, %r615};
	{
	.reg .b32 %temp; 
	mov.b64 	{%temp, %r616}, %fd208;
	}
	mov.b32 	%f220, %r616;
	abs.f32 	%f41, %f220;
	setp.lt.f32 	%p61, %f41, 0f4086232B;
	@%p61 bra 	$L__BB1_126;
	setp.lt.f64 	%p62, %fd208, 0d0000000000000000;
	add.f64 	%fd1142, %fd208, 0d7FF0000000000000;
	selp.f64 	%fd3225, 0d0000000000000000, %fd1142, %p62;
	setp.geu.f32 	%p63, %f41, 0f40874800;
	@%p63 bra 	$L__BB1_126;
	shr.u32 	%r617, %r131, 31;
	add.s32 	%r618, %r131, %r617;
	shr.s32 	%r619, %r618, 1;
	shl.b32 	%r620, %r619, 20;
	add.s32 	%r621, %r133, %r620;
	mov.b64 	%fd1143, {%r132, %r621};
	sub.s32 	%r622, %r131, %r619;
	shl.b32 	%r623, %r622, 20;
	add.s32 	%r624, %r623, 1072693248;
	mov.b32 	%r625, 0;
	mov.b64 	%fd1144, {%r625, %r624};
	mul.f64 	%fd3225, %fd1144, %fd1143;
$L__BB1_126:
	mul.f64 	%fd1145, %fd3225, 0d3FD9884540000000;
	cvt.f64.f32 	%fd1146, %f40;
	mul.f64 	%fd1147, %fd1145, %fd1146;
	cvt.rn.f32.f64 	%f221, %fd1147;
	setp.gt.f32 	%p64, %f39, 0f00000000;
	mov.f32 	%f222, 0f3F800000;
	sub.f32 	%f223, %f222, %f221;
	selp.f32 	%f224, %f223, %f221, %p64;
	cvt.f64.f32 	%fd213, %f224;
	neg.f64 	%fd1148, %fd188;
	mul.f64 	%fd214, %fd191, %fd1148;
	fma.rn.f64 	%fd1149, %fd214, 0d3FF71547652B82FE, 0d4338000000000000;
	{
	.reg .b32 %temp; 
	mov.b64 	{%r134, %temp}, %fd1149;
	}
	mov.f64 	%fd1150, 0dC338000000000000;
	add.rn.f64 	%fd1151, %fd1149, %fd1150;
	fma.rn.f64 	%fd1152, %fd1151, 0dBFE62E42FEFA39EF, %fd214;
	fma.rn.f64 	%fd1153, %fd1151, 0dBC7ABC9E3B39803F, %fd1152;
	fma.rn.f64 	%fd1154, %fd1153, 0d3E5ADE1569CE2BDF, 0d3E928AF3FCA213EA;
	fma.rn.f64 	%fd1155, %fd1154, %fd1153, 0d3EC71DEE62401315;
	fma.rn.f64 	%fd1156, %fd1155, %fd1153, 0d3EFA01997C89EB71;
	fma.rn.f64 	%fd1157, %fd1156, %fd1153, 0d3F2A01A014761F65;
	fma.rn.f64 	%fd1158, %fd1157, %fd1153, 0d3F56C16C1852B7AF;
	fma.rn.f64 	%fd1159, %fd1158, %fd1153, 0d3F81111111122322;
	fma.rn.f64 	%fd1160, %fd1159, %fd1153, 0d3FA55555555502A1;
	fma.rn.f64 	%fd1161, %fd1160, %fd1153, 0d3FC5555555555511;
	fma.rn.f64 	%fd1162, %fd1161, %fd1153, 0d3FE000000000000B;
	fma.rn.f64 	%fd1163, %fd1162, %fd1153, 0d3FF0000000000000;
	fma.rn.f64 	%fd1164, %fd1163, %fd1153, 0d3FF0000000000000;
	{
	.reg .b32 %temp; 
	mov.b64 	{%r135, %temp}, %fd1164;
	}
	{
	.reg .b32 %temp; 
	mov.b64 	{%temp, %r136}, %fd1164;
	}
	shl.b32 	%r626, %r134, 20;
	add.s32 	%r627, %r626, %r136;
	mov.b64 	%fd3226, {%r135, %r627};
	{
	.reg .b32 %temp; 
	mov.b64 	{%temp, %r628}, %fd214;
	}
	mov.b32 	%f225, %r628;
	abs.f32 	%f42, %f225;
	setp.lt.f32 	%p65, %f42, 0f4086232B;
	@%p65 bra 	$L__BB1_129;
	setp.lt.f64 	%p66, %fd214, 0d0000000000000000;
	add.f64 	%fd1165, %fd214, 0d7FF0000000000000;
	selp.f64 	%fd3226, 0d0000000000000000, %fd1165, %p66;
	setp.geu.f32 	%p67, %f42, 0f40874800;
	@%p67 bra 	$L__BB1_129;
	shr.u32 	%r629, %r134, 31;
	add.s32 	%r630, %r134, %r629;
	shr.s32 	%r631, %r630, 1;
	shl.b32 	%r632, %r631, 20;
	add.s32 	%r633, %r136, %r632;
	mov.b64 	%fd1166, {%r135, %r633};
	sub.s32 	%r634, %r134, %r631;
	shl.b32 	%r635, %r634, 20;
	add.s32 	%r636, %r635, 1072693248;
	mov.b32 	%r637, 0;
	mov.b64 	%fd1167, {%r637, %r636};
	mul.f64 	%fd3226, %fd1167, %fd1166;
$L__BB1_129:
	mul.f64 	%fd219, %fd3226, 0d4050400000000000;
	and.b32  	%r638, %r117, 1;
	setp.eq.b32 	%p68, %r638, 1;
	not.pred 	%p69, %p68;
	@%p69 bra 	$L__BB1_131;
	mov.f64 	%fd1168, 0d3FF0000000000000;
	sub.f64 	%fd1169, %fd1168, %fd213;
	sub.f64 	%fd1170, %fd1168, %fd207;
	mul.f64 	%fd1171, %fd1169, %fd219;
	mul.f64 	%fd1172, %fd190, %fd1170;
	sub.f64 	%fd3227, %fd1171, %fd1172;
	bra.uni 	$L__BB1_132;
$L__BB1_131:
	mul.f64 	%fd1173, %fd190, %fd207;
	mul.f64 	%fd1174, %fd219, %fd213;
	sub.f64 	%fd3227, %fd1173, %fd1174;
$L__BB1_132:
	add.s32 	%r640, %r1584, 2560;
	div.s32 	%r641, %r640, %r410;
	mul.lo.s32 	%r642, %r641, %r410;
	sub.s32 	%r137, %r640, %r642;
	mul.wide.s32 	%rd26, %r641, 8;
	add.s64 	%rd27, %rd2, %rd26;
	ld.global.f64 	%fd223, [%rd27];
	add.s64 	%rd28, %rd3, %rd26;
	ld.global.f64 	%fd224, [%rd28];
	mad.lo.s32 	%r643, %r137, 5, 5;
	cvt.rn.f64.s32 	%fd1175, %r643;
	div.rn.f64 	%fd1176, %fd1175, %fd81;
	add.f64 	%fd225, %fd1176, 0d404D000000000000;
	add.s32 	%r644, %r137, 1;
	cvt.rn.f64.s32 	%fd1177, %r644;
	div.rn.f64 	%fd226, %fd1177, 0d4076D00000000000;
	div.rn.f64 	%fd3228, %fd225, 0d4050400000000000;
	{
	.reg .b32 %temp; 
	mov.b64 	{%temp, %r1568}, %fd3228;
	}
	{
	.reg .b32 %temp; 
	mov.b64 	{%r1569, %temp}, %fd3228;
	}
	setp.gt.s32 	%p70, %r1568, 1048575;
	mov.b32 	%r1570, -1023;
	@%p70 bra 	$L__BB1_134;
	mul.f64 	%fd3228, %fd3228, 0d4350000000000000;
	{
	.reg .b32 %temp; 
	mov.b64 	{%temp, %r1568}, %fd3228;
	}
	{
	.reg .b32 %temp; 
	mov.b64 	{%r1569, %temp}, %fd3228;
	}
	mov.b32 	%r1570, -1077;
$L__BB1_134:
	add.s32 	%r646, %r1568, -1;
	setp.lt.u32 	%p71, %r646, 2146435071;
	@%p71 bra 	$L__BB1_136;
	fma.rn.f64 	%fd1178, %fd3228, 0d7FF0000000000000, 0d7FF0000000000000;
	{
	.reg .b32 %temp; 
	mov.b64 	{%temp, %r647}, %fd3228;
	}
	and.b32  	%r648, %r647, 2147483647;
	setp.eq.s32 	%p72, %r648, 0;
	selp.f64 	%fd3230, 0dFFF0000000000000, %fd1178, %p72;
	bra.uni 	$L__BB1_139;
$L__BB1_136:
	shr.u32 	%r649, %r1568, 20;
	add.s32 	%r1571, %r1570, %r649;
	and.b32  	%r650, %r1568, 1048575;
	or.b32  	%r651, %r650, 1072693248;
	mov.b64 	%fd3229, {%r1569, %r651};
	setp.lt.u32 	%p73, %r651, 1073127583;
	@%p73 bra 	$L__BB1_138;
	{
	.reg .b32 %temp; 
	mov.b64 	{%r652, %temp}, %fd3229;
	}
	{
	.reg .b32 %temp; 
	mov.b64 	{%temp, %r653}, %fd3229;
	}
	add.s32 	%r654, %r653, -1048576;
	mov.b64 	%fd3229, {%r652, %r654};
	add.s32 	%r1571, %r1571, 1;
$L__BB1_138:
	add.f64 	%fd1179, %fd3229, 0dBFF0000000000000;
	add.f64 	%fd1180, %fd3229, 0d3FF0000000000000;
	rcp.approx.ftz.f64 	%fd1181, %fd1180;
	neg.f64 	%fd1182, %fd1180;
	fma.rn.f64 	%fd1183, %fd1182, %fd1181, 0d3FF0000000000000;
	fma.rn.f64 	%fd1184, %fd1183, %fd1183, %fd1183;
	fma.rn.f64 	%fd1185, %fd1184, %fd1181, %fd1181;
	mul.f64 	%fd1186, %fd1179, %fd1185;
	fma.rn.f64 	%fd1187, %fd1179, %fd1185, %fd1186;
	mul.f64 	%fd1188, %fd1187, %fd1187;
	fma.rn.f64 	%fd1189, %fd1188, 0d3EB1380B3AE80F1E, 0d3ED0EE258B7A8B04;
	fma.rn.f64 	%fd1190, %fd1189, %fd1188, 0d3EF3B2669F02676F;
	fma.rn.f64 	%fd1191, %fd1190, %fd1188, 0d3F1745CBA9AB0956;
	fma.rn.f64 	%fd1192, %fd1191, %fd1188, 0d3F3C71C72D1B5154;
	fma.rn.f64 	%fd1193, %fd1192, %fd1188, 0d3F624924923BE72D;
	fma.rn.f64 	%fd1194, %fd1193, %fd1188, 0d3F8999999999A3C4;
	fma.rn.f64 	%fd1195, %fd1194, %fd1188, 0d3FB5555555555554;
	sub.f64 	%fd1196, %fd1179, %fd1187;
	add.f64 	%fd1197, %fd1196, %fd1196;
	neg.f64 	%fd1198, %fd1187;
	fma.rn.f64 	%fd1199, %fd1198, %fd1179, %fd1197;
	mul.f64 	%fd1200, %fd1185, %fd1199;
	mul.f64 	%fd1201, %fd1188, %fd1195;
	fma.rn.f64 	%fd1202, %fd1201, %fd1187, %fd1200;
	xor.b32  	%r655, %r1571, -2147483648;
	mov.b32 	%r656, 1127219200;
	mov.b64 	%fd1203, {%r655, %r656};
	sub.f64 	%fd1204, %fd1203, %fd82;
	fma.rn.f64 	%fd1205, %fd1204, 0d3FE62E42FEFA39EF, %fd1187;
	fma.rn.f64 	%fd1206, %fd1204, 0dBFE62E42FEFA39EF, %fd1205;
	sub.f64 	%fd1207, %fd1206, %fd1187;
	sub.f64 	%fd1208, %fd1202, %fd1207;
	fma.rn.f64 	%fd1209, %fd1204, 0d3C7ABC9E3B39803F, %fd1208;
	add.f64 	%fd3230, %fd1205, %fd1209;
$L__BB1_139:
	sqrt.rn.f64 	%fd1210, %fd226;
	mul.f64 	%fd1211, %fd224, %fd1210;
	mul.f64 	%fd1212, %fd224, 0d3FE0000000000000;
	fma.rn.f64 	%fd1213, %fd224, %fd1212, %fd223;
	fma.rn.f64 	%fd1214, %fd226, %fd1213, %fd3230;
	div.rn.f64 	%fd1215, %fd1214, %fd1211;
	sub.f64 	%fd236, %fd1215, %fd1211;
	cvt.rn.f32.f64 	%f43, %fd1215;
	abs.f32 	%f226, %f43;
	cvt.f64.f32 	%fd1216, %f226;
	fma.rn.f64 	%fd1217, %fd1216, 0d3FCDA6711871100E, 0d3FF0000000000000;
	rcp.rn.f64 	%fd1218, %fd1217;
	cvt.rn.f32.f64 	%f227, %fd1218;
	fma.rn.f32 	%f228, %f227, 0f3FAA466F, 0fBFE91EEA;
	fma.rn.f32 	%f229, %f228, %f227, 0f3FE40778;
	fma.rn.f32 	%f230, %f229, %f227, 0fBEB68F87;
	fma.rn.f32 	%f231, %f230, %f227, 0f3EA385FA;
	mul.f32 	%f44, %f231, %f227;
	cvt.f64.f32 	%fd1219, %f43;
	mul.f64 	%fd1220, %fd1219, 0dBFE0000000000000;
	mul.f64 	%fd237, %fd1220, %fd1219;
	fma.rn.f64 	%fd1221, %fd237, 0d3FF71547652B82FE, 0d4338000000000000;
	{
	.reg .b32 %temp; 
	mov.b64 	{%r148, %temp}, %fd1221;
	}
	mov.f64 	%fd1222, 0dC338000000000000;
	add.rn.f64 	%fd1223, %fd1221, %fd1222;
	fma.rn.f64 	%fd1224, %fd1223, 0dBFE62E42FEFA39EF, %fd237;
	fma.rn.f64 	%fd1225, %fd1223, 0dBC7ABC9E3B39803F, %fd1224;
	fma.rn.f64 	%fd1226, %fd1225, 0d3E5ADE1569CE2BDF, 0d3E928AF3FCA213EA;
	fma.rn.f64 	%fd1227, %fd1226, %fd1225, 0d3EC71DEE62401315;
	fma.rn.f64 	%fd1228, %fd1227, %fd1225, 0d3EFA01997C89EB71;
	fma.rn.f64 	%fd1229, %fd1228, %fd1225, 0d3F2A01A014761F65;
	fma.rn.f64 	%fd1230, %fd1229, %fd1225, 0d3F56C16C1852B7AF;
	fma.rn.f64 	%fd1231, %fd1230, %fd1225, 0d3F81111111122322;
	fma.rn.f64 	%fd1232, %fd1231, %fd1225, 0d3FA55555555502A1;
	fma.rn.f64 	%fd1233, %fd1232, %fd1225, 0d3FC5555555555511;
	fma.rn.f64 	%fd1234, %fd1233, %fd1225, 0d3FE000000000000B;
	fma.rn.f64 	%fd1235, %fd1234, %fd1225, 0d3FF0000000000000;
	fma.rn.f64 	%fd1236, %fd1235, %fd1225, 0d3FF0000000000000;
	{
	.reg .b32 %temp; 
	mov.b64 	{%r149, %temp}, %fd1236;
	}
	{
	.reg .b32 %temp; 
	mov.b64 	{%temp, %r150}, %fd1236;
	}
	shl.b32 	%r657, %r148, 20;
	add.s32 	%r658, %r657, %r150;
	mov.b64 	%fd3231, {%r149, %r658};
	{
	.reg .b32 %temp; 
	mov.b64 	{%temp, %r659}, %fd237;
	}
	mov.b32 	%f232, %r659;
	abs.f32 	%f45, %f232;
	setp.lt.f32 	%p74, %f45, 0f4086232B;
	@%p74 bra 	$L__BB1_142;
	setp.lt.f64 	%p75, %fd237, 0d0000000000000000;
	add.f64 	%fd1237, %fd237, 0d7FF0000000000000;
	selp.f64 	%fd3231, 0d0000000000000000, %fd1237, %p75;
	setp.geu.f32 	%p76, %f45, 0f40874800;
	@%p76 bra 	$L__BB1_142;
	shr.u32 	%r660, %r148, 31;
	add.s32 	%r661, %r148, %r660;
	shr.s32 	%r662, %r661, 1;
	shl.b32 	%r663, %r662, 20;
	add.s32 	%r664, %r150, %r663;
	mov.b64 	%fd1238, {%r149, %r664};
	sub.s32 	%r665, %r148, %r662;
	shl.b32 	%r666, %r665, 20;
	add.s32 	%r667, %r666, 1072693248;
	mov.b32 	%r668, 0;
	mov.b64 	%fd1239, {%r668, %r667};
	mul.f64 	%fd3231, %fd1239, %fd1238;
$L__BB1_142:
	mul.f64 	%fd1240, %fd3231, 0d3FD9884540000000;
	cvt.f64.f32 	%fd1241, %f44;
	mul.f64 	%fd1242, %fd1240, %fd1241;
	cvt.rn.f32.f64 	%f233, %fd1242;
	setp.gt.f32 	%p77, %f43, 0f00000000;
	mov.f32 	%f234, 0f3F800000;
	sub.f32 	%f235, %f234, %f233;
	selp.f32 	%f236, %f235, %f233, %p77;
	cvt.f64.f32 	%fd242, %f236;
	cvt.rn.f32.f64 	%f46, %fd236;
	abs.f32 	%f237, %f46;
	cvt.f64.f32 	%fd1243, %f237;
	fma.rn.f64 	%fd1244, %fd1243, 0d3FCDA6711871100E, 0d3FF0000000000000;
	rcp.rn.f64 	%fd1245, %fd1244;
	cvt.rn.f32.f64 	%f238, %fd1245;
	fma.rn.f32 	%f239, %f238, 0f3FAA466F, 0fBFE91EEA;
	fma.rn.f32 	%f240, %f239, %f238, 0f3FE40778;
	fma.rn.f32 	%f241, %f240, %f238, 0fBEB68F87;
	fma.rn.f32 	%f242, %f241, %f238, 0f3EA385FA;
	mul.f32 	%f47, %f242, %f238;
	cvt.f64.f32 	%fd1246, %f46;
	mul.f64 	%fd1247, %fd1246, 0dBFE0000000000000;
	mul.f64 	%fd243, %fd1247, %fd1246;
	fma.rn.f64 	%fd1248, %fd243, 0d3FF71547652B82FE, 0d4338000000000000;
	{
	.reg .b32 %temp; 
	mov.b64 	{%r151, %temp}, %fd1248;
	}
	mov.f64 	%fd1249, 0dC338000000000000;
	add.rn.f64 	%fd1250, %fd1248, %fd1249;
	fma.rn.f64 	%fd1251, %fd1250, 0dBFE62E42FEFA39EF, %fd243;
	fma.rn.f64 	%fd1252, %fd1250, 0dBC7ABC9E3B39803F, %fd1251;
	fma.rn.f64 	%fd1253, %fd1252, 0d3E5ADE1569CE2BDF, 0d3E928AF3FCA213EA;
	fma.rn.f64 	%fd1254, %fd1253, %fd1252, 0d3EC71DEE62401315;
	fma.rn.f64 	%fd1255, %fd1254, %fd1252, 0d3EFA01997C89EB71;
	fma.rn.f64 	%fd1256, %fd1255, %fd1252, 0d3F2A01A014761F65;
	fma.rn.f64 	%fd1257, %fd1256, %fd1252, 0d3F56C16C1852B7AF;
	fma.rn.f64 	%fd1258, %fd1257, %fd1252, 0d3F81111111122322;
	fma.rn.f64 	%fd1259, %fd1258, %fd1252, 0d3FA55555555502A1;
	fma.rn.f64 	%fd1260, %fd1259, %fd1252, 0d3FC5555555555511;
	fma.rn.f64 	%fd1261, %fd1260, %fd1252, 0d3FE000000000000B;
	fma.rn.f64 	%fd1262, %fd1261, %fd1252, 0d3FF0000000000000;
	fma.rn.f64 	%fd1263, %fd1262, %fd1252, 0d3FF0000000000000;
	{
	.reg .b32 %temp; 
	mov.b64 	{%r152, %temp}, %fd1263;
	}
	{
	.reg .b32 %temp; 
	mov.b64 	{%temp, %r153}, %fd1263;
	}
	shl.b32 	%r669, %r151, 20;
	add.s32 	%r670, %r669, %r153;
	mov.b64 	%fd3232, {%r152, %r670};
	{
	.reg .b32 %temp; 
	mov.b64 	{%temp, %r671}, %fd243;
	}
	mov.b32 	%f243, %r671;
	abs.f32 	%f48, %f243;
	setp.lt.f32 	%p78, %f48, 0f4086232B;
	@%p78 bra 	$L__BB1_145;
	setp.lt.f64 	%p79, %fd243, 0d0000000000000000;
	add.f64 	%fd1264, %fd243, 0d7FF0000000000000;
	selp.f64 	%fd3232, 0d0000000000000000, %fd1264, %p79;
	setp.geu.f32 	%p80, %f48, 0f40874800;
	@%p80 bra 	$L__BB1_145;
	shr.u32 	%r672, %r151, 31;
	add.s32 	%r673, %r151, %r672;
	shr.s32 	%r674, %r673, 1;
	shl.b32 	%r675, %r674, 20;
	add.s32 	%r676, %r153, %r675;
	mov.b64 	%fd1265, {%r152, %r676};
	sub.s32 	%r677, %r151, %r674;
	shl.b32 	%r678, %r677, 20;
	add.s32 	%r679, %r678, 1072693248;
	mov.b32 	%r680, 0;
	mov.b64 	%fd1266, {%r680, %r679};
	mul.f64 	%fd3232, %fd1266, %fd1265;
$L__BB1_145:
	mul.f64 	%fd1267, %fd3232, 0d3FD9884540000000;
	cvt.f64.f32 	%fd1268, %f47;
	mul.f64 	%fd1269, %fd1267, %fd1268;
	cvt.rn.f32.f64 	%f244, %fd1269;
	setp.gt.f32 	%p81, %f46, 0f00000000;
	mov.f32 	%f245, 0f3F800000;
	sub.f32 	%f246, %f245, %f244;
	selp.f32 	%f247, %f246, %f244, %p81;
	cvt.f64.f32 	%fd248, %f247;
	neg.f64 	%fd1270, %fd223;
	mul.f64 	%fd249, %fd226, %fd1270;
	fma.rn.f64 	%fd1271, %fd249, 0d3FF71547652B82FE, 0d4338000000000000;
	{
	.reg .b32 %temp; 
	mov.b64 	{%r154, %temp}, %fd1271;
	}
	mov.f64 	%fd1272, 0dC338000000000000;
	add.rn.f64 	%fd1273, %fd1271, %fd1272;
	fma.rn.f64 	%fd1274, %fd1273, 0dBFE62E42FEFA39EF, %fd249;
	fma.rn.f64 	%fd1275, %fd1273, 0dBC7ABC9E3B39803F, %fd1274;
	fma.rn.f64 	%fd1276, %fd1275, 0d3E5ADE1569CE2BDF, 0d3E928AF3FCA213EA;
	fma.rn.f64 	%fd1277, %fd1276, %fd1275, 0d3EC71DEE62401315;
	fma.rn.f64 	%fd1278, %fd1277, %fd1275, 0d3EFA01997C89EB71;
	fma.rn.f64 	%fd1279, %fd1278, %fd1275, 0d3F2A01A014761F65;
	fma.rn.f64 	%fd1280, %fd1279, %fd1275, 0d3F56C16C1852B7AF;
	fma.rn.f64 	%fd1281, %fd1280, %fd1275, 0d3F81111111122322;
	fma.rn.f64 	%fd1282, %fd1281, %fd1275, 0d3FA55555555502A1;
	fma.rn.f64 	%fd1283, %fd1282, %fd1275, 0d3FC5555555555511;
	fma.rn.f64 	%fd1284, %fd1283, %fd1275, 0d3FE000000000000B;
	fma.rn.f64 	%fd1285, %fd1284, %fd1275, 0d3FF0000000000000;
	fma.rn.f64 	%fd1286, %fd1285, %fd1275, 0d3FF0000000000000;
	{
	.reg .b32 %temp; 
	mov.b64 	{%r155, %temp}, %fd1286;
	}
	{
	.reg .b32 %temp; 
	mov.b64 	{%temp, %r156}, %fd1286;
	}
	shl.b32 	%r681, %r154, 20;
	add.s32 	%r682, %r681, %r156;
	mov.b64 	%fd3233, {%r155, %r682};
	{
	.reg .b32 %temp; 
	mov.b64 	{%temp, %r683}, %fd249;
	}
	mov.b32 	%f248, %r683;
	abs.f32 	%f49, %f248;
	setp.lt.f32 	%p82, %f49, 0f4086232B;
	@%p82 bra 	$L__BB1_148;
	setp.lt.f64 	%p83, %fd249, 0d0000000000000000;
	add.f64 	%fd1287, %fd249, 0d7FF0000000000000;
	selp.f64 	%fd3233, 0d0000000000000000, %fd1287, %p83;
	setp.geu.f32 	%p84, %f49, 0f40874800;
	@%p84 bra 	$L__BB1_148;
	shr.u32 	%r684, %r154, 31;
	add.s32 	%r685, %r154, %r684;
	shr.s32 	%r686, %r685, 1;
	shl.b32 	%r687, %r686, 20;
	add.s32 	%r688, %r156, %r687;
	mov.b64 	%fd1288, {%r155, %r688};
	sub.s32 	%r689, %r154, %r686;
	shl.b32 	%r690, %r689, 20;
	add.s32 	%r691, %r690, 1072693248;
	mov.b32 	%r692, 0;
	mov.b64 	%fd1289, {%r692, %r691};
	mul.f64 	%fd3233, %fd1289, %fd1288;
$L__BB1_148:
	mul.f64 	%fd254, %fd3233, 0d4050400000000000;
	and.b32  	%r693, %r137, 1;
	setp.eq.b32 	%p85, %r693, 1;
	not.pred 	%p86, %p85;
	@%p86 bra 	$L__BB1_150;
	mov.f64 	%fd1290, 0d3FF0000000000000;
	sub.f64 	%fd1291, %fd1290, %fd248;
	sub.f64 	%fd1292, %fd1290, %fd242;
	mul.f64 	%fd1293, %fd1291, %fd254;
	mul.f64 	%fd1294, %fd225, %fd1292;
	sub.f64 	%fd3234, %fd1293, %fd1294;
	bra.uni 	$L__BB1_151;
$L__BB1_150:
	mul.f64 	%fd1295, %fd225, %fd242;
	mul.f64 	%fd1296, %fd254, %fd248;
	sub.f64 	%fd3234, %fd1295, %fd1296;
$L__BB1_151:
	add.s32 	%r695, %r1584, 3200;
	div.s32 	%r696, %r695, %r410;
	mul.lo.s32 	%r697, %r696, %r410;
	sub.s32 	%r157, %r695, %r697;
	mul.wide.s32 	%rd29, %r696, 8;
	add.s64 	%rd30, %rd2, %rd29;
	ld.global.f64 	%fd258, [%rd30];
	add.s64 	%rd31, %rd3, %rd29;
	ld.global.f64 	%fd259, [%rd31];
	mad.lo.s32 	%r698, %r157, 5, 5;
	cvt.rn.f64.s32 	%fd1297, %r698;
	div.rn.f64 	%fd1298, %fd1297, %fd81;
	add.f64 	%fd260, %fd1298, 0d404D000000000000;
	add.s32 	%r699, %r157, 1;
	cvt.rn.f64.s32 	%fd1299, %r699;
	div.rn.f64 	%fd261, %fd1299, 0d4076D00000000000;
	div.rn.f64 	%fd3235, %fd260, 0d4050400000000000;
	{
	.reg .b32 %temp; 
	mov.b64 	{%temp, %r1572}, %fd3235;
	}
	{
	.reg .b32 %temp; 
	mov.b64 	{%r1573, %temp}, %fd3235;
	}
	setp.gt.s32 	%p87, %r1572, 1048575;
	mov.b32 	%r1574, -1023;
	@%p87 bra 	$L__BB1_153;
	mul.f64 	%fd3235, %fd3235, 0d4350000000000000;
	{
	.reg .b32 %temp; 
	mov.b64 	{%temp, %r1572}, %fd3235;
	}
	{
	.reg .b32 %temp; 
	mov.b64 	{%r1573, %temp}, %fd3235;
	}
	mov.b32 	%r1574, -1077;
$L__BB1_153:
	add.s32 	%r701, %r1572, -1;
	setp.lt.u32 	%p88, %r701, 2146435071;
	@%p88 bra 	$L__BB1_155;
	fma.rn.f64 	%fd1300, %fd3235, 0d7FF0000000000000, 0d7FF0000000000000;
	{
	.reg .b32 %temp; 
	mov.b64 	{%temp, %r702}, %fd3235;
	}
	and.b32  	%r703, %r702, 2147483647;
	setp.eq.s32 	%p89, %r703, 0;
	selp.f64 	%fd3237, 0dFFF0000000000000, %fd1300, %p89;
	bra.uni 	$L__BB1_158;
$L__BB1_155:
	shr.u32 	%r704, %r1572, 20;
	add.s32 	%r1575, %r1574, %r704;
	and.b32  	%r705, %r1572, 1048575;
	or.b32  	%r706, %r705, 1072693248;
	mov.b64 	%fd3236, {%r1573, %r706};
	setp.lt.u32 	%p90, %r706, 1073127583;
	@%p90 bra 	$L__BB1_157;
	{
	.reg .b32 %temp; 
	mov.b64 	{%r707, %temp}, %fd3236;
	}
	{
	.reg .b32 %temp; 
	mov.b64 	{%temp, %r708}, %fd3236;
	}
	add.s32 	%r709, %r708, -1048576;
	mov.b64 	%fd3236, {%r707, %r709};
	add.s32 	%r1575, %r1575, 1;
$L__BB1_157:
	add.f64 	%fd1301, %fd3236, 0dBFF0000000000000;
	add.f64 	%fd1302, %fd3236, 0d3FF0000000000000;
	rcp.approx.ftz.f64 	%fd1303, %fd1302;
	neg.f64 	%fd1304, %fd1302;
	fma.rn.f64 	%fd1305, %fd1304, %fd1303, 0d3FF0000000000000;
	fma.rn.f64 	%fd1306, %fd1305, %fd1305, %fd1305;
	fma.rn.f64 	%fd1307, %fd1306, %fd1303, %fd1303;
	mul.f64 	%fd1308, %fd1301, %fd1307;
	fma.rn.f64 	%fd1309, %fd1301, %fd1307, %fd1308;
	mul.f64 	%fd1310, %fd1309, %fd1309;
	fma.rn.f64 	%fd1311, %fd1310, 0d3EB1380B3AE80F1E, 0d3ED0EE258B7A8B04;
	fma.rn.f64 	%fd1312, %fd1311, %fd1310, 0d3EF3B2669F02676F;
	fma.rn.f64 	%fd1313, %fd1312, %fd1310, 0d3F1745CBA9AB0956;
	fma.rn.f64 	%fd1314, %fd1313, %fd1310, 0d3F3C71C72D1B5154;
	fma.rn.f64 	%fd1315, %fd1314, %fd1310, 0d3F624924923BE72D;
	fma.rn.f64 	%fd1316, %fd1315, %fd1310, 0d3F8999999999A3C4;
	fma.rn.f64 	%fd1317, %fd1316, %fd1310, 0d3FB5555555555554;
	sub.f64 	%fd1318, %fd1301, %fd1309;
	add.f64 	%fd1319, %fd1318, %fd1318;
	neg.f64 	%fd1320, %fd1309;
	fma.rn.f64 	%fd1321, %fd1320, %fd1301, %fd1319;
	mul.f64 	%fd1322, %fd1307, %fd1321;
	mul.f64 	%fd1323, %fd1310, %fd1317;
	fma.rn.f64 	%fd1324, %fd1323, %fd1309, %fd1322;
	xor.b32  	%r710, %r1575, -2147483648;
	mov.b32 	%r711, 1127219200;
	mov.b64 	%fd1325, {%r710, %r711};
	sub.f64 	%fd1326, %fd1325, %fd82;
	fma.rn.f64 	%fd1327, %fd1326, 0d3FE62E42FEFA39EF, %fd1309;
	fma.rn.f64 	%fd1328, %fd1326, 0dBFE62E42FEFA39EF, %fd1327;
	sub.f64 	%fd1329, %fd1328, %fd1309;
	sub.f64 	%fd1330, %fd1324, %fd1329;
	fma.rn.f64 	%fd1331, %fd1326, 0d3C7ABC9E3B39803F, %fd1330;
	add.f64 	%fd3237, %fd1327, %fd1331;
$L__BB1_158:
	sqrt.rn.f64 	%fd1332, %fd261;
	mul.f64 	%fd1333, %fd259, %fd1332;
	mul.f64 	%fd1334, %fd259, 0d3FE0000000000000;
	fma.rn.f64 	%fd1335, %fd259, %fd1334, %fd258;
	fma.rn.f64 	%fd1336, %fd261, %fd1335, %fd3237;
	div.rn.f64 	%fd1337, %fd1336, %fd1333;
	sub.f64 	%fd271, %fd1337, %fd1333;
	cvt.rn.f32.f64 	%f50, %fd1337;
	abs.f32 	%f249, %f50;
	cvt.f64.f32 	%fd1338, %f249;
	fma.rn.f64 	%fd1339, %fd1338, 0d3FCDA6711871100E, 0d3FF0000000000000;
	rcp.rn.f64 	%fd1340, %fd1339;
	cvt.rn.f32.f64 	%f250, %fd1340;
	fma.rn.f32 	%f251, %f250, 0f3FAA466F, 0fBFE91EEA;
	fma.rn.f32 	%f252, %f251, %f250, 0f3FE40778;
	fma.rn.f32 	%f253, %f252, %f250, 0fBEB68F87;
	fma.rn.f32 	%f254, %f253, %f250, 0f3EA385FA;
	mul.f32 	%f51, %f254, %f250;
	cvt.f64.f32 	%fd1341, %f50;
	mul.f64 	%fd1342, %fd1341, 0dBFE0000000000000;
	mul.f64 	%fd272, %fd1342, %fd1341;
	fma.rn.f64 	%fd1343, %fd272, 0d3FF71547652B82FE, 0d4338000000000000;
	{
	.reg .b32 %temp; 
	mov.b64 	{%r168, %temp}, %fd1343;
	}
	mov.f64 	%fd1344, 0dC338000000000000;
	add.rn.f64 	%fd1345, %fd1343, %fd1344;
	fma.rn.f64 	%fd1346, %fd1345, 0dBFE62E42FEFA39EF, %fd272;
	fma.rn.f64 	%fd1347, %fd1345, 0dBC7ABC9E3B39803F, %fd1346;
	fma.rn.f64 	%fd1348, %fd1347, 0d3E5ADE1569CE2BDF, 0d3E928AF3FCA213EA;
	fma.rn.f64 	%fd1349, %fd1348, %fd1347, 0d3EC71DEE62401315;
	fma.rn.f64 	%fd1350, %fd1349, %fd1347, 0d3EFA01997C89EB71;
	fma.rn.f64 	%fd1351, %fd1350, %fd1347, 0d3F2A01A014761F65;
	fma.rn.f64 	%fd1352, %fd1351, %fd1347, 0d3F56C16C1852B7AF;
	fma.rn.f64 	%fd1353, %fd1352, %fd1347, 0d3F81111111122322;
	fma.rn.f64 	%fd1354, %fd1353, %fd1347, 0d3FA55555555502A1;
	fma.rn.f64 	%fd1355, %fd1354, %fd1347, 0d3FC5555555555511;
	fma.rn.f64 	%fd1356, %fd1355, %fd1347, 0d3FE000000000000B;
	fma.rn.f64 	%fd1357, %fd1356, %fd1347, 0d3FF0000000000000;
	fma.rn.f64 	%fd1358, %fd1357, %fd1347, 0d3FF0000000000000;
	{
	.reg .b32 %temp; 
	mov.b64 	{%r169, %temp}, %fd1358;
	}
	{
	.reg .b32 %temp; 
	mov.b64 	{%temp, %r170}, %fd1358;
	}
	shl.b32 	%r712, %r168, 20;
	add.s32 	%r713, %r712, %r170;
	mov.b64 	%fd3238, {%r169, %r713};
	{
	.reg .b32 %temp; 
	mov.b64 	{%temp, %r714}, %fd272;
	}
	mov.b32 	%f255, %r714;
	abs.f32 	%f52, %f255;
	setp.lt.f32 	%p91, %f52, 0f4086232B;
	@%p91 bra 	$L__BB1_161;
	setp.lt.f64 	%p92, %fd272, 0d0000000000000000;
	add.f64 	%fd1359, %fd272, 0d7FF0000000000000;
	selp.f64 	%fd3238, 0d0000000000000000, %fd1359, %p92;
	setp.geu.f32 	%p93, %f52, 0f40874800;
	@%p93 bra 	$L__BB1_161;
	shr.u32 	%r715, %r168, 31;
	add.s32 	%r716, %r168, %r715;
	shr.s32 	%r717, %r716, 1;
	shl.b32 	%r718, %r717, 20;
	add.s32 	%r719, %r170, %r718;
	mov.b64 	%fd1360, {%r169, %r719};
	sub.s32 	%r720, %r168, %r717;
	shl.b32 	%r721, %r720, 20;
	add.s32 	%r722, %r721, 1072693248;
	mov.b32 	%r723, 0;
	mov.b64 	%fd1361, {%r723, %r722};
	mul.f64 	%fd3238, %fd1361, %fd1360;
$L__BB1_161:
	mul.f64 	%fd1362, %fd3238, 0d3FD9884540000000;
	cvt.f64.f32 	%fd1363, %f51;
	mul.f64 	%fd1364, %fd1362, %fd1363;
	cvt.rn.f32.f64 	%f256, %fd1364;
	setp.gt.f32 	%p94, %f50, 0f00000000;
	mov.f32 	%f257, 0f3F800000;
	sub.f32 	%f258, %f257, %f256;
	selp.f32 	%f259, %f258, %f256, %p94;
	cvt.f64.f32 	%fd277, %f259;
	cvt.rn.f32.f64 	%f53, %fd271;
	abs.f32 	%f260, %f53;
	cvt.f64.f32 	%fd1365, %f260;
	fma.rn.f64 	%fd1366, %fd1365, 0d3FCDA6711871100E, 0d3FF0000000000000;
	rcp.rn.f64 	%fd1367, %fd1366;
	cvt.rn.f32.f64 	%f261, %fd1367;
	fma.rn.f32 	%f262, %f261, 0f3FAA466F, 0fBFE91EEA;
	fma.rn.f32 	%f263, %f262, %f261, 0f3FE40778;
	fma.rn.f32 	%f264, %f263, %f261, 0fBEB68F87;
	fma.rn.f32 	%f265, %f264, %f261, 0f3EA385FA;
	mul.f32 	%f54, %f265, %f261;
	cvt.f64.f32 	%fd1368, %f53;
	mul.f64 	%fd1369, %fd1368, 0dBFE0000000000000;
	mul.f64 	%fd278, %fd1369, %fd1368;
	fma.rn.f64 	%fd1370, %fd278, 0d3FF71547652B82FE, 0d4338000000000000;
	{
	.reg .b32 %temp; 
	mov.b64 	{%r171, %temp}, %fd1370;
	}
	mov.f64 	%fd1371, 0dC338000000000000;
	add.rn.f64 	%fd1372, %fd1370, %fd1371;
	fma.rn.f64 	%fd1373, %fd1372, 0dBFE62E42FEFA39EF, %fd278;
	fma.rn.f64 	%fd1374, %fd1372, 0dBC7ABC9E3B39803F, %fd1373;
	fma.rn.f64 	%fd1375, %fd1374, 0d3E5ADE1569CE2BDF, 0d3E928AF3FCA213EA;
	fma.rn.f64 	%fd1376, %fd1375, %fd1374, 0d3EC71DEE62401315;
	fma.rn.f64 	%fd1377, %fd1376, %fd1374, 0d3EFA01997C89EB71;
	fma.rn.f64 	%fd1378, %fd1377, %fd1374, 0d3F2A01A014761F65;
	fma.rn.f64 	%fd1379, %fd1378, %fd1374, 0d3F56C16C1852B7AF;
	fma.rn.f64 	%fd1380, %fd1379, %fd1374, 0d3F81111111122322;
	fma.rn.f64 	%fd1381, %fd1380, %fd1374, 0d3FA55555555502A1;
	fma.rn.f64 	%fd1382, %fd1381, %fd1374, 0d3FC5555555555511;
	fma.rn.f64 	%fd1383, %fd1382, %fd1374, 0d3FE000000000000B;
	fma.rn.f64 	%fd1384, %fd1383, %fd1374, 0d3FF0000000000000;
	fma.rn.f64 	%fd1385, %fd1384, %fd1374, 0d3FF0000000000000;
	{
	.reg .b32 %temp; 
	mov.b64 	{%r172, %temp}, %fd1385;
	}
	{
	.reg .b32 %temp; 
	mov.b64 	{%temp, %r173}, %fd1385;
	}
	shl.b32 	%r724, %r171, 20;
	add.s32 	%r725, %r724, %r173;
	mov.b64 	%fd3239, {%r172, %r725};
	{
	.reg .b32 %temp; 
	mov.b64 	{%temp, %r726}, %fd278;
	}
	mov.b32 	%f266, %r726;
	abs.f32 	%f55, %f266;
	setp.lt.f32 	%p95, %f55, 0f4086232B;
	@%p95 bra 	$L__BB1_164;
	setp.lt.f64 	%p96, %fd278, 0d0000000000000000;
	add.f64 	%fd1386, %fd278, 0d7FF0000000000000;
	selp.f64 	%fd3239, 0d0000000000000000, %fd1386, %p96;
	setp.geu.f32 	%p97, %f55, 0f40874800;
	@%p97 bra 	$L__BB1_164;
	shr.u32 	%r727, %r171, 31;
	add.s32 	%r728, %r171, %r727;
	shr.s32 	%r729, %r728, 1;
	shl.b32 	%r730, %r729, 20;
	add.s32 	%r731, %r173, %r730;
	mov.b64 	%fd1387, {%r172, %r731};
	sub.s32 	%r732, %r171, %r729;
	shl.b32 	%r733, %r732, 20;
	add.s32 	%r734, %r733, 1072693248;
	mov.b32 	%r735, 0;
	mov.b64 	%fd1388, {%r735, %r734};
	mul.f64 	%fd3239, %fd1388, %fd1387;
$L__BB1_164:
	mul.f64 	%fd1389, %fd3239, 0d3FD9884540000000;
	cvt.f64.f32 	%fd1390, %f54;
	mul.f64 	%fd1391, %fd1389, %fd1390;
	cvt.rn.f32.f64 	%f267, %fd1391;
	setp.gt.f32 	%p98, %f53, 0f00000000;
	mov.f32 	%f268, 0f3F800000;
	sub.f32 	%f269, %f268, %f267;
	selp.f32 	%f270, %f269, %f267, %p98;
	cvt.f64.f32 	%fd283, %f270;
	neg.f64 	%fd1392, %fd258;
	mul.f64 	%fd284, %fd261, %fd1392;
	fma.rn.f64 	%fd1393, %fd284, 0d3FF71547652B82FE, 0d4338000000000000;
	{
	.reg .b32 %temp; 
	mov.b64 	{%r174, %temp}, %fd1393;
	}
	mov.f64 	%fd1394, 0dC338000000000000;
	add.rn.f64 	%fd1395, %fd1393, %fd1394;
	fma.rn.f64 	%fd1396, %fd1395, 0dBFE62E42FEFA39EF, %fd284;
	fma.rn.f64 	%fd1397, %fd1395, 0dBC7ABC9E3B39803F, %fd1396;
	fma.rn.f64 	%fd1398, %fd1397, 0d3E5ADE1569CE2BDF, 0d3E928AF3FCA213EA;
	fma.rn.f64 	%fd1399, %fd1398, %fd1397, 0d3EC71DEE62401315;
	fma.rn.f64 	%fd1400, %fd1399, %fd1397, 0d3EFA01997C89EB71;
	fma.rn.f64 	%fd1401, %fd1400, %fd1397, 0d3F2A01A014761F65;
	fma.rn.f64 	%fd1402, %fd1401, %fd1397, 0d3F56C16C1852B7AF;
	fma.rn.f64 	%fd1403, %fd1402, %fd1397, 0d3F81111111122322;
	fma.rn.f64 	%fd1404, %fd1403, %fd1397, 0d3FA55555555502A1;
	fma.rn.f64 	%fd1405, %fd1404, %fd1397, 0d3FC5555555555511;
	fma.rn.f64 	%fd1406, %fd1405, %fd1397, 0d3FE000000000000B;
	fma.rn.f64 	%fd1407, %fd1406, %fd1397, 0d3FF0000000000000;
	fma.rn.f64 	%fd1408, %fd1407, %fd1397, 0d3FF0000000000000;
	{
	.reg .b32 %temp; 
	mov.b64 	{%r175, %temp}, %fd1408;
	}
	{
	.reg .b32 %temp; 
	mov.b64 	{%temp, %r176}, %fd1408;
	}
	shl.b32 	%r736, %r174, 20;
	add.s32 	%r737, %r736, %r176;
	mov.b64 	%fd3240, {%r175, %r737};
	{
	.reg .b32 %temp; 
	mov.b64 	{%temp, %r738}, %fd284;
	}
	mov.b32 	%f271, %r738;
	abs.f32 	%f56, %f271;
	setp.lt.f32 	%p99, %f56, 0f4086232B;
	@%p99 bra 	$L__BB1_167;
	setp.lt.f64 	%p100, %fd284, 0d0000000000000000;
	add.f64 	%fd1409, %fd284, 0d7FF0000000000000;
	selp.f64 	%fd3240, 0d0000000000000000, %fd1409, %p100;
	setp.geu.f32 	%p101, %f56, 0f40874800;
	@%p101 bra 	$L__BB1_167;
	shr.u32 	%r739, %r174, 31;
	add.s32 	%r740, %r174, %r739;
	shr.s32 	%r741, %r740, 1;
	shl.b32 	%r742, %r741, 20;
	add.s32 	%r743, %r176, %r742;
	mov.b64 	%fd1410, {%r175, %r743};
	sub.s32 	%r744, %r174, %r741;
	shl.b32 	%r745, %r744, 20;
	add.s32 	%r746, %r745, 1072693248;
	mov.b32 	%r747, 0;
	mov.b64 	%fd1411, {%r747, %r746};
	mul.f64 	%fd3240, %fd1411, %fd1410;
$L__BB1_167:
	mul.f64 	%fd289, %fd3240, 0d4050400000000000;
	and.b32  	%r748, %r157, 1;
	setp.eq.b32 	%p102, %r748, 1;
	not.pred 	%p103, %p102;
	@%p103 bra 	$L__BB1_169;
	mov.f64 	%fd1412, 0d3FF0000000000000;
	sub.f64 	%fd1413, %fd1412, %fd283;
	sub.f64 	%fd1414, %fd1412, %fd277;
	mul.f64 	%fd1415, %fd1413, %fd289;
	mul.f64 	%fd1416, %fd260, %fd1414;
	sub.f64 	%fd3241, %fd1415, %fd1416;
	bra.uni 	$L__BB1_170;
$L__BB1_169:
	mul.f64 	%fd1417, %fd260, %fd277;
	mul.f64 	%fd1418, %fd289, %fd283;
	sub.f64 	%fd3241, %fd1417, %fd1418;
$L__BB1_170:
	add.s32 	%r750, %r1584, 3840;
	div.s32 	%r751, %r750, %r410;
	mul.lo.s32 	%r752, %r751, %r410;
	sub.s32 	%r177, %r750, %r752;
	mul.wide.s32 	%rd32, %r751, 8;
	add.s64 	%rd33, %rd2, %rd32;
	ld.global.f64 	%fd293, [%rd33];
	add.s64 	%rd34, %rd3, %rd32;
	ld.global.f64 	%fd294, [%rd34];
	mad.lo.s32 	%r753, %r177, 5, 5;
	cvt.rn.f64.s32 	%fd1419, %r753;
	div.rn.f64 	%fd1420, %fd1419, %fd81;
	add.f64 	%fd295, %fd1420, 0d404D000000000000;
	add.s32 	%r754, %r177, 1;
	cvt.rn.f64.s32 	%fd1421, %r754;
	div.rn.f64 	%fd296, %fd1421, 0d4076D00000000000;
	div.rn.f64 	%fd3242, %fd295, 0d4050400000000000;
	{
	.reg .b32 %temp; 
	mov.b64 	{%temp, %r1576}, %fd3242;
	}
	{
	.reg .b32 %temp; 
	mov.b64 	{%r1577, %temp}, %fd3242;
	}
	setp.gt.s32 	%p104, %r1576, 1048575;
	mov.b32 	%r1578, -1023;
	@%p104 bra 	$L__BB1_172;
	mul.f64 	%fd3242, %fd3242, 0d4350000000000000;
	{
	.reg .b32 %temp; 
	mov.b64 	{%temp, %r1576}, %fd3242;
	}
	{
	.reg .b32 %temp; 
	mov.b64 	{%r1577, %temp}, %fd3242;
	}
	mov.b32 	%r1578, -1077;
$L__BB1_172:
	add.s32 	%r756, %r1576, -1;
	setp.lt.u32 	%p105, %r756, 2146435071;
	@%p105 bra 	$L__BB1_174;
	fma.rn.f64 	%fd1422, %fd3242, 0d7FF0000000000000, 0d7FF0000000000000;
	{
	.reg .b32 %temp; 
	mov.b64 	{%temp, %r757}, %fd3242;
	}
	and.b32  	%r758, %r757, 2147483647;
	setp.eq.s32 	%p106, %r758, 0;
	selp.f64 	%fd3244, 0dFFF0000000000000, %fd1422, %p106;
	bra.uni 	$L__BB1_177;
$L__BB1_174:
	shr.u32 	%r759, %r1576, 20;
	add.s32 	%r1579, %r1578, %r759;
	and.b32  	%r760, %r1576, 1048575;
	or.b32  	%r761, %r760, 1072693248;
	mov.b64 	%fd3243, {%r1577, %r761};
	setp.lt.u32 	%p107, %r761, 1073127583;
	@%p107 bra 	$L__BB1_176;
	{
	.reg .b32 %temp; 
	mov.b64 	{%r762, %temp}, %fd3243;
	}
	{
	.reg .b32 %temp; 
	mov.b64 	{%temp, %r763}, %fd3243;
	}
	add.s32 	%r764, %r763, -1048576;
	mov.b64 	%fd3243, {%r762, %r764};
	add.s32 	%r1579, %r1579, 1;
$L__BB1_176:
	add.f64 	%fd1423, %fd3243, 0dBFF0000000000000;
	add.f64 	%fd1424, %fd3243, 0d3FF0000000000000;
	rcp.approx.ftz.f64 	%fd1425, %fd1424;
	neg.f64 	%fd1426, %fd1424;
	fma.rn.f64 	%fd1427, %fd1426, %fd1425, 0d3FF0000000000000;
	fma.rn.f64 	%fd1428, %fd1427, %fd1427, %fd1427;
	fma.rn.f64 	%fd1429, %fd1428, %fd1425, %fd1425;
	mul.f64 	%fd1430, %fd1423, %fd1429;
	fma.rn.f64 	%fd1431, %fd1423, %fd1429, %fd1430;
	mul.f64 	%fd1432, %fd1431, %fd1431;
	fma.rn.f64 	%fd1433, %fd1432, 0d3EB1380B3AE80F1E, 0d3ED0EE258B7A8B04;
	fma.rn.f64 	%fd1434, %fd1433, %fd1432, 0d3EF3B2669F02676F;
	fma.rn.f64 	%fd1435, %fd1434, %fd1432, 0d3F1745CBA9AB0956;
	fma.rn.f64 	%fd1436, %fd1435, %fd1432, 0d3F3C71C72D1B5154;
	fma.rn.f64 	%fd1437, %fd1436, %fd1432, 0d3F624924923BE72D;
	fma.rn.f64 	%fd1438, %fd1437, %fd1432, 0d3F8999999999A3C4;
	fma.rn.f64 	%fd1439, %fd1438, %fd1432, 0d3FB5555555555554;
	sub.f64 	%fd1440, %fd1423, %fd1431;
	add.f64 	%fd1441, %fd1440, %fd1440;
	neg.f64 	%fd1442, %fd1431;
	fma.rn.f64 	%fd1443, %fd1442, %fd1423, %fd1441;
	mul.f64 	%fd1444, %fd1429, %fd1443;
	mul.f64 	%fd1445, %fd1432, %fd1439;
	fma.rn.f64 	%fd1446, %fd1445, %fd1431, %fd1444;
	xor.b32  	%r765, %r1579, -2147483648;
	mov.b32 	%r766, 1127219200;
	mov.b64 	%fd1447, {%r765, %r766};
	sub.f64 	%fd1448, %fd1447, %fd82;
	fma.rn.f64 	%fd1449, %fd1448, 0d3FE62E42FEFA39EF, %fd1431;
	fma.rn.f64 	%fd1450, %fd1448, 0dBFE62E42FEFA39EF, %fd1449;
	sub.f64 	%fd1451, %fd1450, %fd1431;
	sub.f64 	%fd1452, %fd1446, %fd1451;
	fma.rn.f64 	%fd1453, %fd1448, 0d3C7ABC9E3B39803F, %fd1452;
	add.f64 	%fd3244, %fd1449, %fd1453;
$L__BB1_177:
	sqrt.rn.f64 	%fd1454, %fd296;
	mul.f64 	%fd1455, %fd294, %fd1454;
	mul.f64 	%fd1456, %fd294, 0d3FE0000000000000;
	fma.rn.f64 	%fd1457, %fd294, %fd1456, %fd293;
	fma.rn.f64 	%fd1458, %fd296, %fd1457, %fd3244;
	div.rn.f64 	%fd1459, %fd1458, %fd1455;
	sub.f64 	%fd306, %fd1459, %fd1455;
	cvt.rn.f32.f64 	%f57, %fd1459;
	abs.f32 	%f272, %f57;
	cvt.f64.f32 	%fd1460, %f272;
	fma.rn.f64 	%fd1461, %fd1460, 0d3FCDA6711871100E, 0d3FF0000000000000;
	rcp.rn.f64 	%fd1462, %fd1461;
	cvt.rn.f32.f64 	%f273, %fd1462;
	fma.rn.f32 	%f274, %f273, 0f3FAA466F, 0fBFE91EEA;
	fma.rn.f32 	%f275, %f274, %f273, 0f3FE40778;
	fma.rn.f32 	%f276, %f275, %f273, 0fBEB68F87;
	fma.rn.f32 	%f277, %f276, %f273, 0f3EA385FA;
	mul.f32 	%f58, %f277, %f273;
	cvt.f64.f32 	%fd1463, %f57;
	mul.f64 	%fd1464, %fd1463, 0dBFE0000000000000;
	mul.f64 	%fd307, %fd1464, %fd1463;
	fma.rn.f64 	%fd1465, %fd307, 0d3FF71547652B82FE, 0d4338000000000000;
	{
	.reg .b32 %temp; 
	mov.b64 	{%r188, %temp}, %fd1465;
	}
	mov.f64 	%fd1466, 0dC338000000000000;
	add.rn.f64 	%fd1467, %fd1465, %fd1466;
	fma.rn.f64 	%fd1468, %fd1467, 0dBFE62E42FEFA39EF, %fd307;
	fma.rn.f64 	%fd1469, %fd1467, 0dBC7ABC9E3B39803F, %fd1468;
	fma.rn.f64 	%fd1470, %fd1469, 0d3E5ADE1569CE2BDF, 0d3E928AF3FCA213EA;
	fma.rn.f64 	%fd1471, %fd1470, %fd1469, 0d3EC71DEE62401315;
	fma.rn.f64 	%fd1472, %fd1471, %fd1469, 0d3EFA01997C89EB71;
	fma.rn.f64 	%fd1473, %fd1472, %fd1469, 0d3F2A01A014761F65;
	fma.rn.f64 	%fd1474, %fd1473, %fd1469, 0d3F56C16C1852B7AF;
	fma.rn.f64 	%fd1475, %fd1474, %fd1469, 0d3F81111111122322;
	fma.rn.f64 	%fd1476, %fd1475, %fd1469, 0d3FA55555555502A1;
	fma.rn.f64 	%fd1477, %fd1476, %fd1469, 0d3FC5555555555511;
	fma.rn.f64 	%fd1478, %fd1477, %fd1469, 0d3FE000000000000B;
	fma.rn.f64 	%fd1479, %fd1478, %fd1469, 0d3FF0000000000000;
	fma.rn.f64 	%fd1480, %fd1479, %fd1469, 0d3FF0000000000000;
	{
	.reg .b32 %temp; 
	mov.b64 	{%r189, %temp}, %fd1480;
	}
	{
	.reg .b32 %temp; 
	mov.b64 	{%temp, %r190}, %fd1480;
	}
	shl.b32 	%r767, %r188, 20;
	add.s32 	%r768, %r767, %r190;
	mov.b64 	%fd3245, {%r189, %r768};
	{
	.reg .b32 %temp; 
	mov.b64 	{%temp, %r769}, %fd307;
	}
	mov.b32 	%f278, %r769;
	abs.f32 	%f59, %f278;
	setp.lt.f32 	%p108, %f59, 0f4086232B;
	@%p108 bra 	$L__BB1_180;
	setp.lt.f64 	%p109, %fd307, 0d0000000000000000;
	add.f64 	%fd1481, %fd307, 0d7FF0000000000000;
	selp.f64 	%fd3245, 0d0000000000000000, %fd1481, %p109;
	setp.geu.f32 	%p110, %f59, 0f40874800;
	@%p110 bra 	$L__BB1_180;
	shr.u32 	%r770, %r188, 31;
	add.s32 	%r771, %r188, %r770;
	shr.s32 	%r772, %r771, 1;
	shl.b32 	%r773, %r772, 20;
	add.s32 	%r774, %r190, %r773;
	mov.b64 	%fd1482, {%r189, %r774};
	sub.s32 	%r775, %r188, %r772;
	shl.b32 	%r776, %r775, 20;
	add.s32 	%r777, %r776, 1072693248;
	mov.b32 	%r778, 0;
	mov.b64 	%fd1483, {%r778, %r777};
	mul.f64 	%fd3245, %fd1483, %fd1482;
$L__BB1_180:
	mul.f64 	%fd1484, %fd3245, 0d3FD9884540000000;
	cvt.f64.f32 	%fd1485, %f58;
	mul.f64 	%fd1486, %fd1484, %fd1485;
	cvt.rn.f32.f64 	%f279, %fd1486;
	setp.gt.f32 	%p111, %f57, 0f00000000;
	mov.f32 	%f280, 0f3F800000;
	sub.f32 	%f281, %f280, %f279;
	selp.f32 	%f282, %f281, %f279, %p111;
	cvt.f64.f32 	%fd312, %f282;
	cvt.rn.f32.f64 	%f60, %fd306;
	abs.f32 	%f283, %f60;
	cvt.f64.f32 	%fd1487, %f283;
	fma.rn.f64 	%fd1488, %fd1487, 0d3FCDA6711871100E, 0d3FF0000000000000;
	rcp.rn.f64 	%fd1489, %fd1488;
	cvt.rn.f32.f64 	%f284, %fd1489;
	fma.rn.f32 	%f285, %f284, 0f3FAA466F, 0fBFE91EEA;
	fma.rn.f32 	%f286, %f285, %f284, 0f3FE40778;
	fma.rn.f32 	%f287, %f286, %f284, 0fBEB68F87;
	fma.rn.f32 	%f288, %f287, %f284, 0f3EA385FA;
	mul.f32 	%f61, %f288, %f284;
	cvt.f64.f32 	%fd1490, %f60;
	mul.f64 	%fd1491, %fd1490, 0dBFE0000000000000;
	mul.f64 	%fd313, %fd1491, %fd1490;
	fma.rn.f64 	%fd1492, %fd313, 0d3FF71547652B82FE, 0d4338000000000000;
	{
	.reg .b32 %temp; 
	mov.b64 	{%r191, %temp}, %fd1492;
	}
	mov.f64 	%fd1493, 0dC338000000000000;
	add.rn.f64 	%fd1494, %fd1492, %fd1493;
	fma.rn.f64 	%fd1495, %fd1494, 0dBFE62E42FEFA39EF, %fd313;
	fma.rn.f64 	%fd1496, %fd1494, 0dBC7ABC9E3B39803F, %fd1495;
	fma.rn.f64 	%fd1497, %fd1496, 0d3E5ADE1569CE2BDF, 0d3E928AF3FCA213EA;
	fma.rn.f64 	%fd1498, %fd1497, %fd1496, 0d3EC71DEE62401315;
	fma.rn.f64 	%fd1499, %fd1498, %fd1496, 0d3EFA01997C89EB71;
	fma.rn.f64 	%fd1500, %fd1499, %fd1496, 0d3F2A01A014761F65;
	fma.rn.f64 	%fd1501, %fd1500, %fd1496, 0d3F56C16C1852B7AF;
	fma.rn.f64 	%fd1502, %fd1501, %fd1496, 0d3F81111111122322;
	fma.rn.f64 	%fd1503, %fd1502, %fd1496, 0d3FA55555555502A1;
	fma.rn.f64 	%fd1504, %fd1503, %fd1496, 0d3FC5555555555511;
	fma.rn.f64 	%fd1505, %fd1504, %fd1496, 0d3FE000000000000B;
	fma.rn.f64 	%fd1506, %fd1505, %fd1496, 0d3FF0000000000000;
	fma.rn.f64 	%fd1507, %fd1506, %fd1496, 0d3FF0000000000000;
	{
	.reg .b32 %temp; 
	mov.b64 	{%r192, %temp}, %fd1507;
	}
	{
	.reg .b32 %temp; 
	mov.b64 	{%temp, %r193}, %fd1507;
	}
	shl.b32 	%r779, %r191, 20;
	add.s32 	%r780, %r779, %r193;
	mov.b64 	%fd3246, {%r192, %r780};
	{
	.reg .b32 %temp; 
	mov.b64 	{%temp, %r781}, %fd313;
	}
	mov.b32 	%f289, %r781;
	abs.f32 	%f62, %f289;
	setp.lt.f32 	%p112, %f62, 0f4086232B;
	@%p112 bra 	$L__BB1_183;
	setp.lt.f64 	%p113, %fd313, 0d0000000000000000;
	add.f64 	%fd1508, %fd313, 0d7FF0000000000000;
	selp.f64 	%fd3246, 0d0000000000000000, %fd1508, %p113;
	setp.geu.f32 	%p114, %f62, 0f40874800;
	@%p114 bra 	$L__BB1_183;
	shr.u32 	%r782, %r191, 31;
	add.s32 	%r783, %r191, %r782;
	shr.s32 	%r784, %r783, 1;
	shl.b32 	%r785, %r784, 20;
	add.s32 	%r786, %r193, %r785;
	mov.b64 	%fd1509, {%r192, %r786};
	sub.s32 	%r787, %r191, %r784;
	shl.b32 	%r788, %r787, 20;
	add.s32 	%r789, %r788, 1072693248;
	mov.b32 	%r790, 0;
	mov.b64 	%fd1510, {%r790, %r789};
	mul.f64 	%fd3246, %fd1510, %fd1509;
$L__BB1_183:
	mul.f64 	%fd1511, %fd3246, 0d3FD9884540000000;
	cvt.f64.f32 	%fd1512, %f61;
	mul.f64 	%fd1513, %fd1511, %fd1512;
	cvt.rn.f32.f64 	%f290, %fd1513;
	setp.gt.f32 	%p115, %f60, 0f00000000;
	mov.f32 	%f291, 0f3F800000;
	sub.f32 	%f292, %f291, %f290;
	selp.f32 	%f293, %f292, %f290, %p115;
	cvt.f64.f32 	%fd318, %f293;
	neg.f64 	%fd1514, %fd293;
	mul.f64 	%fd319, %fd296, %fd1514;
	fma.rn.f64 	%fd1515, %fd319, 0d3FF71547652B82FE, 0d4338000000000000;
	{
	.reg .b32 %temp; 
	mov.b64 	{%r194, %temp}, %fd1515;
	}
	mov.f64 	%fd1516, 0dC338000000000000;
	add.rn.f64 	%fd1517, %fd1515, %fd1516;
	fma.rn.f64 	%fd1518, %fd1517, 0dBFE62E42FEFA39EF, %fd319;
	fma.rn.f64 	%fd1519, %fd1517, 0dBC7ABC9E3B39803F, %fd1518;
	fma.rn.f64 	%fd1520, %fd1519, 0d3E5ADE1569CE2BDF, 0d3E928AF3FCA213EA;
	fma.rn.f64 	%fd1521, %fd1520, %fd1519, 0d3EC71DEE62401315;
	fma.rn.f64 	%fd1522, %fd1521, %fd1519, 0d3EFA01997C89EB71;
	fma.rn.f64 	%fd1523, %fd1522, %fd1519, 0d3F2A01A014761F65;
	fma.rn.f64 	%fd1524, %fd1523, %fd1519, 0d3F56C16C1852B7AF;
	fma.rn.f64 	%fd1525, %fd1524, %fd1519, 0d3F81111111122322;
	fma.rn.f64 	%fd1526, %fd1525, %fd1519, 0d3FA55555555502A1;
	fma.rn.f64 	%fd1527, %fd1526, %fd1519, 0d3FC5555555555511;
	fma.rn.f64 	%fd1528, %fd1527, %fd1519, 0d3FE000000000000B;
	fma.rn.f64 	%fd1529, %fd1528, %fd1519, 0d3FF0000000000000;
	fma.rn.f64 	%fd1530, %fd1529, %fd1519, 0d3FF0000000000000;
	{
	.reg .b32 %temp; 
	mov.b64 	{%r195, %temp}, %fd1530;
	}
	{
	.reg .b32 %temp; 
	mov.b64 	{%temp, %r196}, %fd1530;
	}
	shl.b32 	%r791, %r194, 20;
	add.s32 	%r792, %r791, %r196;
	mov.b64 	%fd3247, {%r195, %r792};
	{
	.reg .b32 %temp; 
	mov.b64 	{%temp, %r793}, %fd319;
	}
	mov.b32 	%f294, %r793;
	abs.f32 	%f63, %f294;
	setp.lt.f32 	%p116, %f63, 0f4086232B;
	@%p116 bra 	$L__BB1_186;
	setp.lt.f64 	%p117, %fd319, 0d0000000000000000;
	add.f64 	%fd1531, %fd319, 0d7FF0000000000000;
	selp.f64 	%fd3247, 0d0000000000000000, %fd1531, %p117;
	setp.geu.f32 	%p118, %f63, 0f40874800;
	@%p118 bra 	$L__BB1_186;
	shr.u32 	%r794, %r194, 31;
	add.s32 	%r795, %r194, %r794;
	shr.s32 	%r796, %r795, 1;
	shl.b32 	%r797, %r796, 20;
	add.s32 	%r798, %r196, %r797;
	mov.b64 	%fd1532, {%r195, %r798};
	sub.s32 	%r799, %r194, %r796;
	shl.b32 	%r800, %r799, 20;
	add.s32 	%r801, %r800, 1072693248;
	mov.b32 	%r802, 0;
	mov.b64 	%fd1533, {%r802, %r801};
	mul.f64 	%fd3247, %fd1533, %fd1532;
$L__BB1_186:
	mul.f64 	%fd324, %fd3247, 0d4050400000000000;
	and.b32  	%r803, %r177, 1;
	setp.eq.b32 	%p119, %r803, 1;
	not.pred 	%p120, %p119;
	@%p120 bra 	$L__BB1_188;
	mov.f64 	%fd1534, 0d3FF0000000000000;
	sub.f64 	%fd1535, %fd1534, %fd318;
	sub.f64 	%fd1536, %fd1534, %fd312;
	mul.f64 	%fd1537, %fd1535, %fd324;
	mul.f64 	%fd1538, %fd295, %fd1536;
	sub.f64 	%fd3248, %fd1537, %fd1538;
	bra.uni 	$L__BB1_189;
$L__BB1_188:
	mul.f64 	%fd1539, %fd295, %fd312;
	mul.f64 	%fd1540, %fd324, %fd318;
	sub.f64 	%fd3248, %fd1539, %fd1540;
$L__BB1_189:
	add.s32 	%r805, %r1584, 4480;
	div.s32 	%r806, %r805, %r410;
	mul.lo.s32 	%r807, %r806, %r410;
	sub.s32 	%r197, %r805, %r807;
	mul.wide.s32 	%rd35, %r806, 8;
	add.s64 	%rd36, %rd2, %rd35;
	ld.global.f64 	%fd328, [%rd36];
	add.s64 	%rd37, %rd3, %rd35;
	ld.global.f64 	%fd329, [%rd37];
	mad.lo.s32 	%r808, %r197, 5, 5;
	cvt.rn.f64.s32 	%fd1541, %r808;
	div.rn.f64 	%fd1542, %fd1541, %fd81;
	add.f64 	%fd330, %fd1542, 0d404D000000000000;
	add.s32 	%r809, %r197, 1;
	cvt.rn.f64.s32 	%fd1543, %r809;
	div.rn.f64 	%fd331, %fd1543, 0d4076D00000000000;
	div.rn.f64 	%fd3249, %fd330, 0d4050400000000000;
	{
	.reg .b32 %temp; 
	mov.b64 	{%temp, %r1580}, %fd3249;
	}
	{
	.reg .b32 %temp; 
	mov.b64 	{%r1581, %temp}, %fd3249;
	}
	setp.gt.s32 	%p121, %r1580, 1048575;
	mov.b32 	%r1582, -1023;
	@%p121 bra 	$L__BB1_191;
	mul.f64 	%fd3249, %fd3249, 0d4350000000000000;
	{
	.reg .b32 %temp; 
	mov.b64 	{%temp, %r1580}, %fd3249;
	}
	{
	.reg .b32 %temp; 
	mov.b64 	{%r1581, %temp}, %fd3249;
	}
	mov.b32 	%r1582, -1077;
$L__BB1_191:
	add.s32 	%r811, %r1580, -1;
	setp.lt.u32 	%p122, %r811, 2146435071;
	@%p122 bra 	$L__BB1_193;
	fma.rn.f64 	%fd1544, %fd3249, 0d7FF0000000000000, 0d7FF0000000000000;
	{
	.reg .b32 %temp; 
	mov.b64 	{%temp, %r812}, %fd3249;
	}
	and.b32  	%r813, %r812, 2147483647;
	setp.eq.s32 	%p123, %r813, 0;
	selp.f64 	%fd3251, 0dFFF0000000000000, %fd1544, %p123;
	bra.uni 	$L__BB1_196;
$L__BB1_193:
	shr.u32 	%r814, %r1580, 20;
	add.s32 	%r1583, %r1582, %r814;
	and.b32  	%r815, %r1580, 1048575;
	or.b32  	%r816, %r815, 1072693248;
	mov.b64 	%fd3250, {%r1581, %r816};
	setp.lt.u32 	%p124, %r816, 1073127583;
	@%p124 bra 	$L__BB1_195;
	{
	.reg .b32 %temp; 
	mov.b64 	{%r817, %temp}, %fd3250;
	}
	{
	.reg .b32 %temp; 
	mov.b64 	{%temp, %r818}, %fd3250;
	}
	add.s32 	%r819, %r818, -1048576;
	mov.b64 	%fd3250, {%r817, %r819};
	add.s32 	%r1583, %r1583, 1;
$L__BB1_195:
	add.f64 	%fd1545, %fd3250, 0dBFF0000000000000;
	add.f64 	%fd1546, %fd3250, 0d3FF0000000000000;
	rcp.approx.ftz.f64 	%fd1547, %fd1546;
	neg.f64 	%fd1548, %fd1546;
	fma.rn.f64 	%fd1549, %fd1548, %fd1547, 0d3FF0000000000000;
	fma.rn.f64 	%fd1550, %fd1549, %fd1549, %fd1549;
	fma.rn.f64 	%fd1551, %fd1550, %fd1547, %fd1547;
	mul.f64 	%fd1552, %fd1545, %fd1551;
	fma.rn.f64 	%fd1553, %fd1545, %fd1551, %fd1552;
	mul.f64 	%fd1554, %fd1553, %fd1553;
	fma.rn.f64 	%fd1555, %fd1554, 0d3EB1380B3AE80F1E, 0d3ED0EE258B7A8B04;
	fma.rn.f64 	%fd1556, %fd1555, %fd1554, 0d3EF3B2669F02676F;
	fma.rn.f64 	%fd1557, %fd1556, %fd1554, 0d3F1745CBA9AB0956;
	fma.rn.f64 	%fd1558, %fd1557, %fd1554, 0d3F3C71C72D1B5154;
	fma.rn.f64 	%fd1559, %fd1558, %fd1554, 0d3F624924923BE72D;
	fma.rn.f64 	%fd1560, %fd1559, %fd1554, 0d3F8999999999A3C4;
	fma.rn.f64 	%fd1561, %fd1560, %fd1554, 0d3FB5555555555554;
	sub.f64 	%fd1562, %fd1545, %fd1553;
	add.f64 	%fd1563, %fd1562, %fd1562;
	neg.f64 	%fd1564, %fd1553;
	fma.rn.f64 	%fd1565, %fd1564, %fd1545, %fd1563;
	mul.f64 	%fd1566, %fd1551, %fd1565;
	mul.f64 	%fd1567, %fd1554, %fd1561;
	fma.rn.f64 	%fd1568, %fd1567, %fd1553, %fd1566;
	xor.b32  	%r820, %r1583, -2147483648;
	mov.b32 	%r821, 1127219200;
	mov.b64 	%fd1569, {%r820, %r821};
	sub.f64 	%fd1570, %fd1569, %fd82;
	fma.rn.f64 	%fd1571, %fd1570, 0d3FE62E42FEFA39EF, %fd1553;
	fma.rn.f64 	%fd1572, %fd1570, 0dBFE62E42FEFA39EF, %fd1571;
	sub.f64 	%fd1573, %fd1572, %fd1553;
	sub.f64 	%fd1574, %fd1568, %fd1573;
	fma.rn.f64 	%fd1575, %fd1570, 0d3C7ABC9E3B39803F, %fd1574;
	add.f64 	%fd3251, %fd1571, %fd1575;
$L__BB1_196:
	sqrt.rn.f64 	%fd1576, %fd331;
	mul.f64 	%fd1577, %fd329, %fd1576;
	mul.f64 	%fd1578, %fd329, 0d3FE0000000000000;
	fma.rn.f64 	%fd1579, %fd329, %fd1578, %fd328;
	fma.rn.f64 	%fd1580, %fd331, %fd1579, %fd3251;
	div.rn.f64 	%fd1581, %fd1580, %fd1577;
	sub.f64 	%fd341, %fd1581, %fd1577;
	cvt.rn.f32.f64 	%f64, %fd1581;
	abs.f32 	%f295, %f64;
	cvt.f64.f32 	%fd1582, %f295;
	fma.rn.f64 	%fd1583, %fd1582, 0d3FCDA6711871100E, 0d3FF0000000000000;
	rcp.rn.f64 	%fd1584, %fd1583;
	cvt.rn.f32.f64 	%f296, %fd1584;
	fma.rn.f32 	%f297, %f296, 0f3FAA466F, 0fBFE91EEA;
	fma.rn.f32 	%f298, %f297, %f296, 0f3FE40778;
	fma.rn.f32 	%f299, %f298, %f296, 0fBEB68F87;
	fma.rn.f32 	%f300, %f299, %f296, 0f3EA385FA;
	mul.f32 	%f65, %f300, %f296;
	cvt.f64.f32 	%fd1585, %f64;
	mul.f64 	%fd1586, %fd1585, 0dBFE0000000000000;
	mul.f64 	%fd342, %fd1586, %fd1585;
	fma.rn.f64 	%fd1587, %fd342, 0d3FF71547652B82FE, 0d4338000000000000;
	{
	.reg .b32 %temp; 
	mov.b64 	{%r208, %temp}, %fd1587;
	}
	mov.f64 	%fd1588, 0dC338000000000000;
	add.rn.f64 	%fd1589, %fd1587, %fd1588;
	fma.rn.f64 	%fd1590, %fd1589, 0dBFE62E42FEFA39EF, %fd342;
	fma.rn.f64 	%fd1591, %fd1589, 0dBC7ABC9E3B39803F, %fd1590;
	fma.rn.f64 	%fd1592, %fd1591, 0d3E5ADE1569CE2BDF, 0d3E928AF3FCA213EA;
	fma.rn.f64 	%fd1593, %fd1592, %fd1591, 0d3EC71DEE62401315;
	fma.rn.f64 	%fd1594, %fd1593, %fd1591, 0d3EFA01997C89EB71;
	fma.rn.f64 	%fd1595, %fd1594, %fd1591, 0d3F2A01A014761F65;
	fma.rn.f64 	%fd1596, %fd1595, %fd1591, 0d3F56C16C1852B7AF;
	fma.rn.f64 	%fd1597, %fd1596, %fd1591, 0d3F81111111122322;
	fma.rn.f64 	%fd1598, %fd1597, %fd1591, 0d3FA55555555502A1;
	fma.rn.f64 	%fd1599, %fd1598, %fd1591, 0d3FC5555555555511;
	fma.rn.f64 	%fd1600, %fd1599, %fd1591, 0d3FE000000000000B;
	fma.rn.f64 	%fd1601, %fd1600, %fd1591, 0d3FF0000000000000;
	fma.rn.f64 	%fd1602, %fd1601, %fd1591, 0d3FF0000000000000;
	{
	.reg .b32 %temp; 
	mov.b64 	{%r209, %temp}, %fd1602;
	}
	{
	.reg .b32 %temp; 
	mov.b64 	{%temp, %r210}, %fd1602;
	}
	shl.b32 	%r822, %r208, 20;
	add.s32 	%r823, %r822, %r210;
	mov.b64 	%fd3252, {%r209, %r823};
	{
	.reg .b32 %temp; 
	mov.b64 	{%temp, %r824}, %fd342;
	}
	mov.b32 	%f301, %r824;
	abs.f32 	%f66, %f301;
	setp.lt.f32 	%p125, %f66, 0f4086232B;
	@%p125 bra 	$L__BB1_199;
	setp.lt.f64 	%p126, %fd342, 0d0000000000000000;
	add.f64 	%fd1603, %fd342, 0d7FF0000000000000;
	selp.f64 	%fd3252, 0d0000000000000000, %fd1603, %p126;
	setp.geu.f32 	%p127, %f66, 0f40874800;
	@%p127 bra 	$L__BB1_199;
	shr.u32 	%r825, %r208, 31;
	add.s32 	%r826, %r208, %r825;
	shr.s32 	%r827, %r826, 1;
	shl.b32 	%r828, %r827, 20;
	add.s32 	%r829, %r210, %r828;
	mov.b64 	%fd1604, {%r209, %r829};
	sub.s32 	%r830, %r208, %r827;
	shl.b32 	%r831, %r830, 20;
	add.s32 	%r832, %r831, 1072693248;
	mov.b32 	%r833, 0;
	mov.b64 	%fd1605, {%r833, %r832};
	mul.f64 	%fd3252, %fd1605, %fd1604;
$L__BB1_199:
	mul.f64 	%fd1606, %fd3252, 0d3FD9884540000000;
	cvt.f64.f32 	%fd1607, %f65;
	mul.f64 	%fd1608, %fd1606, %fd1607;
	cvt.rn.f32.f64 	%f302, %fd1608;
	setp.gt.f32 	%p128, %f64, 0f00000000;
	mov.f32 	%f303, 0f3F800000;
	sub.f32 	%f304, %f303, %f302;
	selp.f32 	%f305, %f304, %f302, %p128;
	cvt.f64.f32 	%fd347, %f305;
	cvt.rn.f32.f64 	%f67, %fd341;
	abs.f32 	%f306, %f67;
	cvt.f64.f32 	%fd1609, %f306;
	fma.rn.f64 	%fd1610, %fd1609, 0d3FCDA6711871100E, 0d3FF0000000000000;
	rcp.rn.f64 	%fd1611, %fd1610;
	cvt.rn.f32.f64 	%f307, %fd1611;
	fma.rn.f32 	%f308, %f307, 0f3FAA466F, 0fBFE91EEA;
	fma.rn.f32 	%f309, %f308, %f307, 0f3FE40778;
	fma.rn.f32 	%f310, %f309, %f307, 0fBEB68F87;
	fma.rn.f32 	%f311, %f310, %f307, 0f3EA385FA;
	mul.f32 	%f68, %f311, %f307;
	cvt.f64.f32 	%fd1612, %f67;
	mul.f64 	%fd1613, %fd1612, 0dBFE0000000000000;
	mul.f64 	%fd348, %fd1613, %fd1612;
	fma.rn.f64 	%fd1614, %fd348, 0d3FF71547652B82FE, 0d4338000000000000;
	{
	.reg .b32 %temp; 
	mov.b64 	{%r211, %temp}, %fd1614;
	}
	mov.f64 	%fd1615, 0dC338000000000000;
	add.rn.f64 	%fd1616, %fd1614, %fd1615;
	fma.rn.f64 	%fd1617, %fd1616, 0dBFE62E42FEFA39EF, %fd348;
	fma.rn.f64 	%fd1618, %fd1616, 0dBC7ABC9E3B39803F, %fd1617;
	fma.rn.f64 	%fd1619, %fd1618, 0d3E5ADE1569CE2BDF, 0d3E928AF3FCA213EA;
	fma.rn.f64 	%fd1620, %fd1619, %fd1618, 0d3EC71DEE62401315;
	fma.rn.f64 	%fd1621, %fd1620, %fd1618, 0d3EFA01997C89EB71;
	fma.rn.f64 	%fd1622, %fd1621, %fd1618, 0d3F2A01A014761F65;
	fma.rn.f64 	%fd1623, %fd1622, %fd1618, 0d3F56C16C1852B7AF;
	fma.rn.f64 	%fd1624, %fd1623, %fd1618, 0d3F81111111122322;
	fma.rn.f64 	%fd1625, %fd1624, %fd1618, 0d3FA55555555502A1;
	fma.rn.f64 	%fd1626, %fd1625, %fd1618, 0d3FC5555555555511;
	fma.rn.f64 	%fd1627, %fd1626, %fd1618, 0d3FE000000000000B;
	fma.rn.f64 	%fd1628, %fd1627, %fd1618, 0d3FF0000000000000;
	fma.rn.f64 	%fd1629, %fd1628, %fd1618, 0d3FF0000000000000;
	{
	.reg .b32 %temp; 
	mov.b64 	{%r212, %temp}, %fd1629;
	}
	{
	.reg .b32 %temp; 
	mov.b64 	{%temp, %r213}, %fd1629;
	}
	shl.b32 	%r834, %r211, 20;
	add.s32 	%r835, %r834, %r213;
	mov.b64 	%fd3253, {%r212, %r835};
	{
	.reg .b32 %temp; 
	mov.b64 	{%temp, %r836}, %fd348;
	}
	mov.b32 	%f312, %r836;
	abs.f32 	%f69, %f312;
	setp.lt.f32 	%p129, %f69, 0f4086232B;
	@%p129 bra 	$L__BB1_202;
	setp.lt.f64 	%p130, %fd348, 0d0000000000000000;
	add.f64 	%fd1630, %fd348, 0d7FF0000000000000;
	selp.f64 	%fd3253, 0d0000000000000000, %fd1630, %p130;
	setp.geu.f32 	%p131, %f69, 0f40874800;
	@%p131 bra 	$L__BB1_202;
	shr.u32 	%r837, %r211, 31;
	add.s32 	%r838, %r211, %r837;
	shr.s32 	%r839, %r838, 1;
	shl.b32 	%r840, %r839, 20;
	add.s32 	%r841, %r213, %r840;
	mov.b64 	%fd1631, {%r212, %r841};
	sub.s32 	%r842, %r211, %r839;
	shl.b32 	%r843, %r842, 20;
	add.s32 	%r844, %r843, 1072693248;
	mov.b32 	%r845, 0;
	mov.b64 	%fd1632, {%r845, %r844};
	mul.f64 	%fd3253, %fd1632, %fd1631;
$L__BB1_202:
	mul.f64 	%fd1633, %fd3253, 0d3FD9884540000000;
	cvt.f64.f32 	%fd1634, %f68;
	mul.f64 	%fd1635, %fd1633, %fd1634;
	cvt.rn.f32.f64 	%f313, %fd1635;
	setp.gt.f32 	%p132, %f67, 0f00000000;
	mov.f32 	%f314, 0f3F800000;
	sub.f32 	%f315, %f314, %f313;
	selp.f32 	%f316, %f315, %f313, %p132;
	cvt.f64.f32 	%fd353, %f316;
	neg.f64 	%fd1636, %fd328;
	mul.f64 	%fd354, %fd331, %fd1636;
	fma.rn.f64 	%fd1637, %fd354, 0d3FF71547652B82FE, 0d4338000000000000;
	{
	.reg .b32 %temp; 
	mov.b64 	{%r214, %temp}, %fd1637;
	}
	mov.f64 	%fd1638, 0dC338000000000000;
	add.rn.f64 	%fd1639, %fd1637, %fd1638;
	fma.rn.f64 	%fd1640, %fd1639, 0dBFE62E42FEFA39EF, %fd354;
	fma.rn.f64 	%fd1641, %fd1639, 0dBC7ABC9E3B39803F, %fd1640;
	fma.rn.f64 	%fd1642, %fd1641, 0d3E5ADE1569CE2BDF, 0d3E928AF3FCA213EA;
	fma.rn.f64 	%fd1643, %fd1642, %fd1641, 0d3EC71DEE62401315;
	fma.rn.f64 	%fd1644, %fd1643, %fd1641, 0d3EFA01997C89EB71;
	fma.rn.f64 	%fd1645, %fd1644, %fd1641, 0d3F2A01A014761F65;
	fma.rn.f64 	%fd1646, %fd1645, %fd1641, 0d3F56C16C1852B7AF;
	fma.rn.f64 	%fd1647, %fd1646, %fd1641, 0d3F81111111122322;
	fma.rn.f64 	%fd1648, %fd1647, %fd1641, 0d3FA55555555502A1;
	fma.rn.f64 	%fd1649, %fd1648, %fd1641, 0d3FC5555555555511;
	fma.rn.f64 	%fd1650, %fd1649, %fd1641, 0d3FE000000000000B;
	fma.rn.f64 	%fd1651, %fd1650, %fd1641, 0d3FF0000000000000;
	fma.rn.f64 	%fd1652, %fd1651, %fd1641, 0d3FF0000000000000;
	{
	.reg .b32 %temp; 
	mov.b64 	{%r215, %temp}, %fd1652;
	}
	{
	.reg .b32 %temp; 
	mov.b64 	{%temp, %r216}, %fd1652;
	}
	shl.b32 	%r846, %r214, 20;
	add.s32 	%r847, %r846, %r216;
	mov.b64 	%fd3254, {%r215, %r847};
	{
	.reg .b32 %temp; 
	mov.b64 	{%temp, %r848}, %fd354;
	}
	mov.b32 	%f317, %r848;
	abs.f32 	%f70, %f317;
	setp.lt.f32 	%p133, %f70, 0f4086232B;
	@%p133 bra 	$L__BB1_205;
	setp.lt.f64 	%p134, %fd354, 0d0000000000000000;
	add.f64 	%fd1653, %fd354, 0d7FF0000000000000;
	selp.f64 	%fd3254, 0d0000000000000000, %fd1653, %p134;
	setp.geu.f32 	%p135, %f70, 0f40874800;
	@%p135 bra 	$L__BB1_205;
	shr.u32 	%r849, %r214, 31;
	add.s32 	%r850, %r214, %r849;
	shr.s32 	%r851, %r850, 1;
	shl.b32 	%r852, %r851, 20;
	add.s32 	%r853, %r216, %r852;
	mov.b64 	%fd1654, {%r215, %r853};
	sub.s32 	%r854, %r214, %r851;
	shl.b32 	%r855, %r854, 20;
	add.s32 	%r856, %r855, 1072693248;
	mov.b32 	%r857, 0;
	mov.b64 	%fd1655, {%r857, %r856};
	mul.f64 	%fd3254, %fd1655, %fd1654;
$L__BB1_205:
	mul.f64 	%fd359, %fd3254, 0d4050400000000000;
	and.b32  	%r858, %r197, 1;
	setp.eq.b32 	%p136, %r858, 1;
	not.pred 	%p137, %p136;
	@%p137 bra 	$L__BB1_207;
	mov.f64 	%fd1656, 0d3FF0000000000000;
	sub.f64 	%fd1657, %fd1656, %fd353;
	sub.f64 	%fd1658, %fd1656, %fd347;
	mul.f64 	%fd1659, %fd1657, %fd359;
	mul.f64 	%fd1660, %fd330, %fd1658;
	sub.f64 	%fd3255, %fd1659, %fd1660;
	bra.uni 	$L__BB1_208;
$L__BB1_207:
	mul.f64 	%fd1661, %fd330, %fd347;
	mul.f64 	%fd1662, %fd359, %fd353;
	sub.f64 	%fd3255, %fd1661, %fd1662;
$L__BB1_208:
	add.f64 	%fd1663, %fd3206, %fd3213;
	add.f64 	%fd1664, %fd1663, %fd3220;
	add.f64 	%fd1665, %fd1664, %fd3227;
	add.f64 	%fd1666, %fd1665, %fd3234;
	add.f64 	%fd1667, %fd1666, %fd3241;
	add.f64 	%fd1668, %fd1667, %fd3248;
	add.f64 	%fd3321, %fd1668, %fd3255;
	add.s32 	%r859, %r3, -5120;
	add.s32 	%r861, %r409, %r55;
$L__BB1_209:
	add.s32 	%r1585, %r1585, 5120;
	setp.gt.s32 	%p138, %r1585, %r859;
	@%p138 bra 	$L__BB1_363;
	add.s32 	%r221, %r861, %r1585;
	div.s32 	%r862, %r221, %r410;
	mul.lo.s32 	%r863, %r862, %r410;
	sub.s32 	%r222, %r221, %r863;
	mul.wide.s32 	%rd38, %r862, 8;
	add.s64 	%rd39, %rd2, %rd38;
	ld.global.f64 	%fd365, [%rd39];
	add.s64 	%rd40, %rd3, %rd38;
	ld.global.f64 	%fd366, [%rd40];
	mad.lo.s32 	%r864, %r222, 5, 5;
	cvt.rn.f64.s32 	%fd1669, %r864;
	div.rn.f64 	%fd1670, %fd1669, %fd81;
	add.f64 	%fd367, %fd1670, 0d404D000000000000;
	add.s32 	%r865, %r222, 1;
	cvt.rn.f64.s32 	%fd1671, %r865;
	div.rn.f64 	%fd368, %fd1671, 0d4076D00000000000;
	div.rn.f64 	%fd3257, %fd367, 0d4050400000000000;
	{
	.reg .b32 %temp; 
	mov.b64 	{%temp, %r1586}, %fd3257;
	}
	{
	.reg .b32 %temp; 
	mov.b64 	{%r1587, %temp}, %fd3257;
	}
	setp.gt.s32 	%p139, %r1586, 1048575;
	mov.b32 	%r1588, -1023;
	@%p139 bra 	$L__BB1_212;
	mul.f64 	%fd3257, %fd3257, 0d4350000000000000;
	{
	.reg .b32 %temp; 
	mov.b64 	{%temp, %r1586}, %fd3257;
	}
	{
	.reg .b32 %temp; 
	mov.b64 	{%r1587, %temp}, %fd3257;
	}
	mov.b32 	%r1588, -1077;
$L__BB1_212:
	add.s32 	%r867, %r1586, -1;
	setp.gt.u32 	%p140, %r867, 2146435070;
	@%p140 bra 	$L__BB1_216;
	shr.u32 	%r870, %r1586, 20;
	add.s32 	%r1589, %r1588, %r870;
	and.b32  	%r871, %r1586, 1048575;
	or.b32  	%r872, %r871, 1072693248;
	mov.b64 	%fd3258, {%r1587, %r872};
	setp.lt.u32 	%p142, %r872, 1073127583;
	@%p142 bra 	$L__BB1_215;
	{
	.reg .b32 %temp; 
	mov.b64 	{%r873, %temp}, %fd3258;
	}
	{
	.reg .b32 %temp; 
	mov.b64 	{%temp, %r874}, %fd3258;
	}
	add.s32 	%r875, %r874, -1048576;
	mov.b64 	%fd3258, {%r873, %r875};
	add.s32 	%r1589, %r1589, 1;
$L__BB1_215:
	add.f64 	%fd1673, %fd3258, 0dBFF0000000000000;
	add.f64 	%fd1674, %fd3258, 0d3FF0000000000000;
	rcp.approx.ftz.f64 	%fd1675, %fd1674;
	neg.f64 	%fd1676, %fd1674;
	fma.rn.f64 	%fd1677, %fd1676, %fd1675, 0d3FF0000000000000;
	fma.rn.f64 	%fd1678, %fd1677, %fd1677, %fd1677;
	fma.rn.f64 	%fd1679, %fd1678, %fd1675, %fd1675;
	mul.f64 	%fd1680, %fd1673, %fd1679;
	fma.rn.f64 	%fd1681, %fd1673, %fd1679, %fd1680;
	mul.f64 	%fd1682, %fd1681, %fd1681;
	fma.rn.f64 	%fd1683, %fd1682, 0d3EB1380B3AE80F1E, 0d3ED0EE258B7A8B04;
	fma.rn.f64 	%fd1684, %fd1683, %fd1682, 0d3EF3B2669F02676F;
	fma.rn.f64 	%fd1685, %fd1684, %fd1682, 0d3F1745CBA9AB0956;
	fma.rn.f64 	%fd1686, %fd1685, %fd1682, 0d3F3C71C72D1B5154;
	fma.rn.f64 	%fd1687, %fd1686, %fd1682, 0d3F624924923BE72D;
	fma.rn.f64 	%fd1688, %fd1687, %fd1682, 0d3F8999999999A3C4;
	fma.rn.f64 	%fd1689, %fd1688, %fd1682, 0d3FB5555555555554;
	sub.f64 	%fd1690, %fd1673, %fd1681;
	add.f64 	%fd1691, %fd1690, %fd1690;
	neg.f64 	%fd1692, %fd1681;
	fma.rn.f64 	%fd1693, %fd1692, %fd1673, %fd1691;
	mul.f64 	%fd1694, %fd1679, %fd1693;
	mul.f64 	%fd1695, %fd1682, %fd1689;
	fma.rn.f64 	%fd1696, %fd1695, %fd1681, %fd1694;
	xor.b32  	%r876, %r1589, -2147483648;
	mov.b32 	%r877, 1127219200;
	mov.b64 	%fd1697, {%r876, %r877};
	sub.f64 	%fd1698, %fd1697, %fd82;
	fma.rn.f64 	%fd1699, %fd1698, 0d3FE62E42FEFA39EF, %fd1681;
	fma.rn.f64 	%fd1700, %fd1698, 0dBFE62E42FEFA39EF, %fd1699;
	sub.f64 	%fd1701, %fd1700, %fd1681;
	sub.f64 	%fd1702, %fd1696, %fd1701;
	fma.rn.f64 	%fd1703, %fd1698, 0d3C7ABC9E3B39803F, %fd1702;
	add.f64 	%fd3259, %fd1699, %fd1703;
	bra.uni 	$L__BB1_217;
$L__BB1_216:
	fma.rn.f64 	%fd1672, %fd3257, 0d7FF0000000000000, 0d7FF0000000000000;
	{
	.reg .b32 %temp; 
	mov.b64 	{%temp, %r868}, %fd3257;
	}
	and.b32  	%r869, %r868, 2147483647;
	setp.eq.s32 	%p141, %r869, 0;
	selp.f64 	%fd3259, 0dFFF0000000000000, %fd1672, %p141;
$L__BB1_217:
	sqrt.rn.f64 	%fd1704, %fd368;
	mul.f64 	%fd1705, %fd366, %fd1704;
	mul.f64 	%fd1706, %fd366, 0d3FE0000000000000;
	fma.rn.f64 	%fd1707, %fd366, %fd1706, %fd365;
	fma.rn.f64 	%fd1708, %fd368, %fd1707, %fd3259;
	div.rn.f64 	%fd1709, %fd1708, %fd1705;
	sub.f64 	%fd378, %fd1709, %fd1705;
	cvt.rn.f32.f64 	%f71, %fd1709;
	abs.f32 	%f318, %f71;
	cvt.f64.f32 	%fd1710, %f318;
	fma.rn.f64 	%fd1711, %fd1710, 0d3FCDA6711871100E, 0d3FF0000000000000;
	rcp.rn.f64 	%fd1712, %fd1711;
	cvt.rn.f32.f64 	%f319, %fd1712;
	fma.rn.f32 	%f320, %f319, 0f3FAA466F, 0fBFE91EEA;
	fma.rn.f32 	%f321, %f320, %f319, 0f3FE40778;
	fma.rn.f32 	%f322, %f321, %f319, 0fBEB68F87;
	fma.rn.f32 	%f323, %f322, %f319, 0f3EA385FA;
	mul.f32 	%f72, %f323, %f319;
	cvt.f64.f32 	%fd1713, %f71;
	mul.f64 	%fd1714, %fd1713, 0dBFE0000000000000;
	mul.f64 	%fd379, %fd1714, %fd1713;
	fma.rn.f64 	%fd1715, %fd379, 0d3FF71547652B82FE, 0d4338000000000000;
	{
	.reg .b32 %temp; 
	mov.b64 	{%r233, %temp}, %fd1715;
	}
	mov.f64 	%fd1716, 0dC338000000000000;
	add.rn.f64 	%fd1717, %fd1715, %fd1716;
	fma.rn.f64 	%fd1718, %fd1717, 0dBFE62E42FEFA39EF, %fd379;
	fma.rn.f64 	%fd1719, %fd1717, 0dBC7ABC9E3B39803F, %fd1718;
	fma.rn.f64 	%fd1720, %fd1719, 0d3E5ADE1569CE2BDF, 0d3E928AF3FCA213EA;
	fma.rn.f64 	%fd1721, %fd1720, %fd1719, 0d3EC71DEE62401315;
	fma.rn.f64 	%fd1722, %fd1721, %fd1719, 0d3EFA01997C89EB71;
	fma.rn.f64 	%fd1723, %fd1722, %fd1719, 0d3F2A01A014761F65;
	fma.rn.f64 	%fd1724, %fd1723, %fd1719, 0d3F56C16C1852B7AF;
	fma.rn.f64 	%fd1725, %fd1724, %fd1719, 0d3F81111111122322;
	fma.rn.f64 	%fd1726, %fd1725, %fd1719, 0d3FA55555555502A1;
	fma.rn.f64 	%fd1727, %fd1726, %fd1719, 0d3FC5555555555511;
	fma.rn.f64 	%fd1728, %fd1727, %fd1719, 0d3FE000000000000B;
	fma.rn.f64 	%fd1729, %fd1728, %fd1719, 0d3FF0000000000000;
	fma.rn.f64 	%fd1730, %fd1729, %fd1719, 0d3FF0000000000000;
	{
	.reg .b32 %temp; 
	mov.b64 	{%r234, %temp}, %fd1730;
	}
	{
	.reg .b32 %temp; 
	mov.b64 	{%temp, %r235}, %fd1730;
	}
	shl.b32 	%r878, %r233, 20;
	add.s32 	%r879, %r878, %r235;
	mov.b64 	%fd3260, {%r234, %r879};
	{
	.reg .b32 %temp; 
	mov.b64 	{%temp, %r880}, %fd379;
	}
	mov.b32 	%f324, %r880;
	abs.f32 	%f73, %f324;
	setp.lt.f32 	%p143, %f73, 0f4086232B;
	@%p143 bra 	$L__BB1_220;
	setp.lt.f64 	%p144, %fd379, 0d0000000000000000;
	add.f64 	%fd1731, %fd379, 0d7FF0000000000000;
	selp.f64 	%fd3260, 0d0000000000000000, %fd1731, %p144;
	setp.geu.f32 	%p145, %f73, 0f40874800;
	@%p145 bra 	$L__BB1_220;
	shr.u32 	%r881, %r233, 31;
	add.s32 	%r882, %r233, %r881;
	shr.s32 	%r883, %r882, 1;
	shl.b32 	%r884, %r883, 20;
	add.s32 	%r885, %r235, %r884;
	mov.b64 	%fd1732, {%r234, %r885};
	sub.s32 	%r886, %r233, %r883;
	shl.b32 	%r887, %r886, 20;
	add.s32 	%r888, %r887, 1072693248;
	mov.b32 	%r889, 0;
	mov.b64 	%fd1733, {%r889, %r888};
	mul.f64 	%fd3260, %fd1733, %fd1732;
$L__BB1_220:
	mul.f64 	%fd1734, %fd3260, 0d3FD9884540000000;
	cvt.f64.f32 	%fd1735, %f72;
	mul.f64 	%fd1736, %fd1734, %fd1735;
	cvt.rn.f32.f64 	%f325, %fd1736;
	setp.gt.f32 	%p146, %f71, 0f00000000;
	mov.f32 	%f326, 0f3F800000;
	sub.f32 	%f327, %f326, %f325;
	selp.f32 	%f328, %f327, %f325, %p146;
	cvt.f64.f32 	%fd384, %f328;
	cvt.rn.f32.f64 	%f74, %fd378;
	abs.f32 	%f329, %f74;
	cvt.f64.f32 	%fd1737, %f329;
	fma.rn.f64 	%fd1738, %fd1737, 0d3FCDA6711871100E, 0d3FF0000000000000;
	rcp.rn.f64 	%fd1739, %fd1738;
	cvt.rn.f32.f64 	%f330, %fd1739;
	fma.rn.f32 	%f331, %f330, 0f3FAA466F, 0fBFE91EEA;
	fma.rn.f32 	%f332, %f331, %f330, 0f3FE40778;
	fma.rn.f32 	%f333, %f332, %f330, 0fBEB68F87;
	fma.rn.f32 	%f334, %f333, %f330, 0f3EA385FA;
	mul.f32 	%f75, %f334, %f330;
	cvt.f64.f32 	%fd1740, %f74;
	mul.f64 	%fd1741, %fd1740, 0dBFE0000000000000;
	mul.f64 	%fd385, %fd1741, %fd1740;
	fma.rn.f64 	%fd1742, %fd385, 0d3FF71547652B82FE, 0d4338000000000000;
	{
	.reg .b32 %temp; 
	mov.b64 	{%r236, %temp}, %fd1742;
	}
	mov.f64 	%fd1743, 0dC338000000000000;
	add.rn.f64 	%fd1744, %fd1742, %fd1743;
	fma.rn.f64 	%fd1745, %fd1744, 0dBFE62E42FEFA39EF, %fd385;
	fma.rn.f64 	%fd1746, %fd1744, 0dBC7ABC9E3B39803F, %fd1745;
	fma.rn.f64 	%fd1747, %fd1746, 0d3E5ADE1569CE2BDF, 0d3E928AF3FCA213EA;
	fma.rn.f64 	%fd1748, %fd1747, %fd1746, 0d3EC71DEE62401315;
	fma.rn.f64 	%fd1749, %fd1748, %fd1746, 0d3EFA01997C89EB71;
	fma.rn.f64 	%fd1750, %fd1749, %fd1746, 0d3F2A01A014761F65;
	fma.rn.f64 	%fd1751, %fd1750, %fd1746, 0d3F56C16C1852B7AF;
	fma.rn.f64 	%fd1752, %fd1751, %fd1746, 0d3F81111111122322;
	fma.rn.f64 	%fd1753, %fd1752, %fd1746, 0d3FA55555555502A1;
	fma.rn.f64 	%fd1754, %fd1753, %fd1746, 0d3FC5555555555511;
	fma.rn.f64 	%fd1755, %fd1754, %fd1746, 0d3FE000000000000B;
	fma.rn.f64 	%fd1756, %fd1755, %fd1746, 0d3FF0000000000000;
	fma.rn.f64 	%fd1757, %fd1756, %fd1746, 0d3FF0000000000000;
	{
	.reg .b32 %temp; 
	mov.b64 	{%r237, %temp}, %fd1757;
	}
	{
	.reg .b32 %temp; 
	mov.b64 	{%temp, %r238}, %fd1757;
	}
	shl.b32 	%r890, %r236, 20;
	add.s32 	%r891, %r890, %r238;
	mov.b64 	%fd3261, {%r237, %r891};
	{
	.reg .b32 %temp; 
	mov.b64 	{%temp, %r892}, %fd385;
	}
	mov.b32 	%f335, %r892;
	abs.f32 	%f76, %f335;
	setp.lt.f32 	%p147, %f76, 0f4086232B;
	@%p147 bra 	$L__BB1_223;
	setp.lt.f64 	%p148, %fd385, 0d0000000000000000;
	add.f64 	%fd1758, %fd385, 0d7FF0000000000000;
	selp.f64 	%fd3261, 0d0000000000000000, %fd1758, %p148;
	setp.geu.f32 	%p149, %f76, 0f40874800;
	@%p149 bra 	$L__BB1_223;
	shr.u32 	%r893, %r236, 31;
	add.s32 	%r894, %r236, %r893;
	shr.s32 	%r895, %r894, 1;
	shl.b32 	%r896, %r895, 20;
	add.s32 	%r897, %r238, %r896;
	mov.b64 	%fd1759, {%r237, %r897};
	sub.s32 	%r898, %r236, %r895;
	shl.b32 	%r899, %r898, 20;
	add.s32 	%r900, %r899, 1072693248;
	mov.b32 	%r901, 0;
	mov.b64 	%fd1760, {%r901, %r900};
	mul.f64 	%fd3261, %fd1760, %fd1759;
$L__BB1_223:
	mul.f64 	%fd1761, %fd3261, 0d3FD9884540000000;
	cvt.f64.f32 	%fd1762, %f75;
	mul.f64 	%fd1763, %fd1761, %fd1762;
	cvt.rn.f32.f64 	%f336, %fd1763;
	setp.gt.f32 	%p150, %f74, 0f00000000;
	mov.f32 	%f337, 0f3F800000;
	sub.f32 	%f338, %f337, %f336;
	selp.f32 	%f339, %f338, %f336, %p150;
	cvt.f64.f32 	%fd390, %f339;
	neg.f64 	%fd1764, %fd365;
	mul.f64 	%fd391, %fd368, %fd1764;
	fma.rn.f64 	%fd1765, %fd391, 0d3FF71547652B82FE, 0d4338000000000000;
	{
	.reg .b32 %temp; 
	mov.b64 	{%r239, %temp}, %fd1765;
	}
	mov.f64 	%fd1766, 0dC338000000000000;
	add.rn.f64 	%fd1767, %fd1765, %fd1766;
	fma.rn.f64 	%fd1768, %fd1767, 0dBFE62E42FEFA39EF, %fd391;
	fma.rn.f64 	%fd1769, %fd1767, 0dBC7ABC9E3B39803F, %fd1768;
	fma.rn.f64 	%fd1770, %fd1769, 0d3E5ADE1569CE2BDF, 0d3E928AF3FCA213EA;
	fma.rn.f64 	%fd1771, %fd1770, %fd1769, 0d3EC71DEE62401315;
	fma.rn.f64 	%fd1772, %fd1771, %fd1769, 0d3EFA01997C89EB71;
	fma.rn.f64 	%fd1773, %fd1772, %fd1769, 0d3F2A01A014761F65;
	fma.rn.f64 	%fd1774, %fd1773, %fd1769, 0d3F56C16C1852B7AF;
	fma.rn.f64 	%fd1775, %fd1774, %fd1769, 0d3F81111111122322;
	fma.rn.f64 	%fd1776, %fd1775, %fd1769, 0d3FA55555555502A1;
	fma.rn.f64 	%fd1777, %fd1776, %fd1769, 0d3FC5555555555511;
	fma.rn.f64 	%fd1778, %fd1777, %fd1769, 0d3FE000000000000B;
	fma.rn.f64 	%fd1779, %fd1778, %fd1769, 0d3FF0000000000000;
	fma.rn.f64 	%fd1780, %fd1779, %fd1769, 0d3FF0000000000000;
	{
	.reg .b32 %temp; 
	mov.b64 	{%r240, %temp}, %fd1780;
	}
	{
	.reg .b32 %temp; 
	mov.b64 	{%temp, %r241}, %fd1780;
	}
	shl.b32 	%r902, %r239, 20;
	add.s32 	%r903, %r902, %r241;
	mov.b64 	%fd3262, {%r240, %r903};
	{
	.reg .b32 %temp; 
	mov.b64 	{%temp, %r904}, %fd391;
	}
	mov.b32 	%f340, %r904;
	abs.f32 	%f77, %f340;
	setp.lt.f32 	%p151, %f77, 0f4086232B;
	@%p151 bra 	$L__BB1_226;
	setp.lt.f64 	%p152, %fd391, 0d0000000000000000;
	add.f64 	%fd1781, %fd391, 0d7FF0000000000000;
	selp.f64 	%fd3262, 0d0000000000000000, %fd1781, %p152;
	setp.geu.f32 	%p153, %f77, 0f40874800;
	@%p153 bra 	$L__BB1_226;
	shr.u32 	%r905, %r239, 31;
	add.s32 	%r906, %r239, %r905;
	shr.s32 	%r907, %r906, 1;
	shl.b32 	%r908, %r907, 20;
	add.s32 	%r909, %r241, %r908;
	mov.b64 	%fd1782, {%r240, %r909};
	sub.s32 	%r910, %r239, %r907;
	shl.b32 	%r911, %r910, 20;
	add.s32 	%r912, %r911, 1072693248;
	mov.b32 	%r913, 0;
	mov.b64 	%fd1783, {%r913, %r912};
	mul.f64 	%fd3262, %fd1783, %fd1782;
$L__BB1_226:
	mul.f64 	%fd396, %fd3262, 0d4050400000000000;
	and.b32  	%r914, %r222, 1;
	setp.eq.b32 	%p154, %r914, 1;
	@%p154 bra 	$L__BB1_228;
	mul.f64 	%fd1789, %fd367, %fd384;
	mul.f64 	%fd1790, %fd396, %fd390;
	sub.f64 	%fd3263, %fd1789, %fd1790;
	bra.uni 	$L__BB1_229;
$L__BB1_228:
	mov.f64 	%fd1784, 0d3FF0000000000000;
	sub.f64 	%fd1785, %fd1784, %fd390;
	sub.f64 	%fd1786, %fd1784, %fd384;
	mul.f64 	%fd1787, %fd1785, %fd396;
	mul.f64 	%fd1788, %fd367, %fd1786;
	sub.f64 	%fd3263, %fd1787, %fd1788;
$L__BB1_229:
	add.s32 	%r916, %r221, 640;
	div.s32 	%r917, %r916, %r410;
	mul.lo.s32 	%r918, %r917, %r410;
	sub.s32 	%r242, %r916, %r918;
	mul.wide.s32 	%rd41, %r917, 8;
	add.s64 	%rd42, %rd2, %rd41;
	ld.global.f64 	%fd400, [%rd42];
	add.s64 	%rd43, %rd3, %rd41;
	ld.global.f64 	%fd401, [%rd43];
	mad.lo.s32 	%r919, %r242, 5, 5;
	cvt.rn.f64.s32 	%fd1791, %r919;
	div.rn.f64 	%fd1792, %fd1791, %fd81;
	add.f64 	%fd402, %fd1792, 0d404D000000000000;
	add.s32 	%r920, %r242, 1;
	cvt.rn.f64.s32 	%fd1793, %r920;
	div.rn.f64 	%fd403, %fd1793, 0d4076D00000000000;
	div.rn.f64 	%fd3264, %fd402, 0d4050400000000000;
	{
	.reg .b32 %temp; 
	mov.b64 	{%temp, %r1590}, %fd3264;
	}
	{
	.reg .b32 %temp; 
	mov.b64 	{%r1591, %temp}, %fd3264;
	}
	setp.gt.s32 	%p155, %r1590, 1048575;
	mov.b32 	%r1592, -1023;
	@%p155 bra 	$L__BB1_231;
	mul.f64 	%fd3264, %fd3264, 0d4350000000000000;
	{
	.reg .b32 %temp; 
	mov.b64 	{%temp, %r1590}, %fd3264;
	}
	{
	.reg .b32 %temp; 
	mov.b64 	{%r1591, %temp}, %fd3264;
	}
	mov.b32 	%r1592, -1077;
$L__BB1_231:
	add.s32 	%r922, %r1590, -1;
	setp.lt.u32 	%p156, %r922, 2146435071;
	@%p156 bra 	$L__BB1_233;
	fma.rn.f64 	%fd1794, %fd3264, 0d7FF0000000000000, 0d7FF0000000000000;
	{
	.reg .b32 %temp; 
	mov.b64 	{%temp, %r923}, %fd3264;
	}
	and.b32  	%r924, %r923, 2147483647;
	setp.eq.s32 	%p157, %r924, 0;
	selp.f64 	%fd3266, 0dFFF0000000000000, %fd1794, %p157;
	bra.uni 	$L__BB1_236;
$L__BB1_233:
	shr.u32 	%r925, %r1590, 20;
	add.s32 	%r1593, %r1592, %r925;
	and.b32  	%r926, %r1590, 1048575;
	or.b32  	%r927, %r926, 1072693248;
	mov.b64 	%fd3265, {%r1591, %r927};
	setp.lt.u32 	%p158, %r927, 1073127583;
	@%p158 bra 	$L__BB1_235;
	{
	.reg .b32 %temp; 
	mov.b64 	{%r928, %temp}, %fd3265;
	}
	{
	.reg .b32 %temp; 
	mov.b64 	{%temp, %r929}, %fd3265;
	}
	add.s32 	%r930, %r929, -1048576;
	mov.b64 	%fd3265, {%r928, %r930};
	add.s32 	%r1593, %r1593, 1;
$L__BB1_235:
	add.f64 	%fd1795, %fd3265, 0dBFF0000000000000;
	add.f64 	%fd1796, %fd3265, 0d3FF0000000000000;
	rcp.approx.ftz.f64 	%fd1797, %fd1796;
	neg.f64 	%fd1798, %fd1796;
	fma.rn.f64 	%fd1799, %fd1798, %fd1797, 0d3FF0000000000000;
	fma.rn.f64 	%fd1800, %fd1799, %fd1799, %fd1799;
	fma.rn.f64 	%fd1801, %fd1800, %fd1797, %fd1797;
	mul.f64 	%fd1802, %fd1795, %fd1801;
	fma.rn.f64 	%fd1803, %fd1795, %fd1801, %fd1802;
	mul.f64 	%fd1804, %fd1803, %fd1803;
	fma.rn.f64 	%fd1805, %fd1804, 0d3EB1380B3AE80F1E, 0d3ED0EE258B7A8B04;
	fma.rn.f64 	%fd1806, %fd1805, %fd1804, 0d3EF3B2669F02676F;
	fma.rn.f64 	%fd1807, %fd1806, %fd1804, 0d3F1745CBA9AB0956;
	fma.rn.f64 	%fd1808, %fd1807, %fd1804, 0d3F3C71C72D1B5154;
	fma.rn.f64 	%fd1809, %fd1808, %fd1804, 0d3F624924923BE72D;
	fma.rn.f64 	%fd1810, %fd1809, %fd1804, 0d3F8999999999A3C4;
	fma.rn.f64 	%fd1811, %fd1810, %fd1804, 0d3FB5555555555554;
	sub.f64 	%fd1812, %fd1795, %fd1803;
	add.f64 	%fd1813, %fd1812, %fd1812;
	neg.f64 	%fd1814, %fd1803;
	fma.rn.f64 	%fd1815, %fd1814, %fd1795, %fd1813;
	mul.f64 	%fd1816, %fd1801, %fd1815;
	mul.f64 	%fd1817, %fd1804, %fd1811;
	fma.rn.f64 	%fd1818, %fd1817, %fd1803, %fd1816;
	xor.b32  	%r931, %r1593, -2147483648;
	mov.b32 	%r932, 1127219200;
	mov.b64 	%fd1819, {%r931, %r932};
	sub.f64 	%fd1820, %fd1819, %fd82;
	fma.rn.f64 	%fd1821, %fd1820, 0d3FE62E42FEFA39EF, %fd1803;
	fma.rn.f64 	%fd1822, %fd1820, 0dBFE62E42FEFA39EF, %fd1821;
	sub.f64 	%fd1823, %fd1822, %fd1803;
	sub.f64 	%fd1824, %fd1818, %fd1823;
	fma.rn.f64 	%fd1825, %fd1820, 0d3C7ABC9E3B39803F, %fd1824;
	add.f64 	%fd3266, %fd1821, %fd1825;
$L__BB1_236:
	sqrt.rn.f64 	%fd1826, %fd403;
	mul.f64 	%fd1827, %fd401, %fd1826;
	mul.f64 	%fd1828, %fd401, 0d3FE0000000000000;
	fma.rn.f64 	%fd1829, %fd401, %fd1828, %fd400;
	fma.rn.f64 	%fd1830, %fd403, %fd1829, %fd3266;
	div.rn.f64 	%fd1831, %fd1830, %fd1827;
	sub.f64 	%fd413, %fd1831, %fd1827;
	cvt.rn.f32.f64 	%f78, %fd1831;
	abs.f32 	%f341, %f78;
	cvt.f64.f32 	%fd1832, %f341;
	fma.rn.f64 	%fd1833, %fd1832, 0d3FCDA6711871100E, 0d3FF0000000000000;
	rcp.rn.f64 	%fd1834, %fd1833;
	cvt.rn.f32.f64 	%f342, %fd1834;
	fma.rn.f32 	%f343, %f342, 0f3FAA466F, 0fBFE91EEA;
	fma.rn.f32 	%f344, %f343, %f342, 0f3FE40778;
	fma.rn.f32 	%f345, %f344, %f342, 0fBEB68F87;
	fma.rn.f32 	%f346, %f345, %f342, 0f3EA385FA;
	mul.f32 	%f79, %f346, %f342;
	cvt.f64.f32 	%fd1835, %f78;
	mul.f64 	%fd1836, %fd1835, 0dBFE0000000000000;
	mul.f64 	%fd414, %fd1836, %fd1835;
	fma.rn.f64 	%fd1837, %fd414, 0d3FF71547652B82FE, 0d4338000000000000;
	{
	.reg .b32 %temp; 
	mov.b64 	{%r253, %temp}, %fd1837;
	}
	mov.f64 	%fd1838, 0dC338000000000000;
	add.rn.f64 	%fd1839, %fd1837, %fd1838;
	fma.rn.f64 	%fd1840, %fd1839, 0dBFE62E42FEFA39EF, %fd414;
	fma.rn.f64 	%fd1841, %fd1839, 0dBC7ABC9E3B39803F, %fd1840;
	fma.rn.f64 	%fd1842, %fd1841, 0d3E5ADE1569CE2BDF, 0d3E928AF3FCA213EA;
	fma.rn.f64 	%fd1843, %fd1842, %fd1841, 0d3EC71DEE62401315;
	fma.rn.f64 	%fd1844, %fd1843, %fd1841, 0d3EFA01997C89EB71;
	fma.rn.f64 	%fd1845, %fd1844, %fd1841, 0d3F2A01A014761F65;
	fma.rn.f64 	%fd1846, %fd1845, %fd1841, 0d3F56C16C1852B7AF;
	fma.rn.f64 	%fd1847, %fd1846, %fd1841, 0d3F81111111122322;
	fma.rn.f64 	%fd1848, %fd1847, %fd1841, 0d3FA55555555502A1;
	fma.rn.f64 	%fd1849, %fd1848, %fd1841, 0d3FC5555555555511;
	fma.rn.f64 	%fd1850, %fd1849, %fd1841, 0d3FE000000000000B;
	fma.rn.f64 	%fd1851, %fd1850, %fd1841, 0d3FF0000000000000;
	fma.rn.f64 	%fd1852, %fd1851, %fd1841, 0d3FF0000000000000;
	{
	.reg .b32 %temp; 
	mov.b64 	{%r254, %temp}, %fd1852;
	}
	{
	.reg .b32 %temp; 
	mov.b64 	{%temp, %r255}, %fd1852;
	}
	shl.b32 	%r933, %r253, 20;
	add.s32 	%r934, %r933, %r255;
	mov.b64 	%fd3267, {%r254, %r934};
	{
	.reg .b32 %temp; 
	mov.b64 	{%temp, %r935}, %fd414;
	}
	mov.b32 	%f347, %r935;
	abs.f32 	%f80, %f347;
	setp.lt.f32 	%p159, %f80, 0f4086232B;
	@%p159 bra 	$L__BB1_239;
	setp.lt.f64 	%p160, %fd414, 0d0000000000000000;
	add.f64 	%fd1853, %fd414, 0d7FF0000000000000;
	selp.f64 	%fd3267, 0d0000000000000000, %fd1853, %p160;
	setp.geu.f32 	%p161, %f80, 0f40874800;
	@%p161 bra 	$L__BB1_239;
	shr.u32 	%r936, %r253, 31;
	add.s32 	%r937, %r253, %r936;
	shr.s32 	%r938, %r937, 1;
	shl.b32 	%r939, %r938, 20;
	add.s32 	%r940, %r255, %r939;
	mov.b64 	%fd1854, {%r254, %r940};
	sub.s32 	%r941, %r253, %r938;
	shl.b32 	%r942, %r941, 20;
	add.s32 	%r943, %r942, 1072693248;
	mov.b32 	%r944, 0;
	mov.b64 	%fd1855, {%r944, %r943};
	mul.f64 	%fd3267, %fd1855, %fd1854;
$L__BB1_239:
	mul.f64 	%fd1856, %fd3267, 0d3FD9884540000000;
	cvt.f64.f32 	%fd1857, %f79;
	mul.f64 	%fd1858, %fd1856, %fd1857;
	cvt.rn.f32.f64 	%f348, %fd1858;
	setp.gt.f32 	%p162, %f78, 0f00000000;
	mov.f32 	%f349, 0f3F800000;
	sub.f32 	%f350, %f349, %f348;
	selp.f32 	%f351, %f350, %f348, %p162;
	cvt.f64.f32 	%fd419, %f351;
	cvt.rn.f32.f64 	%f81, %fd413;
	abs.f32 	%f352, %f81;
	cvt.f64.f32 	%fd1859, %f352;
	fma.rn.f64 	%fd1860, %fd1859, 0d3FCDA6711871100E, 0d3FF0000000000000;
	rcp.rn.f64 	%fd1861, %fd1860;
	cvt.rn.f32.f64 	%f353, %fd1861;
	fma.rn.f32 	%f354, %f353, 0f3FAA466F, 0fBFE91EEA;
	fma.rn.f32 	%f355, %f354, %f353, 0f3FE40778;
	fma.rn.f32 	%f356, %f355, %f353, 0fBEB68F87;
	fma.rn.f32 	%f357, %f356, %f353, 0f3EA385FA;
	mul.f32 	%f82, %f357, %f353;
	cvt.f64.f32 	%fd1862, %f81;
	mul.f64 	%fd1863, %fd1862, 0dBFE0000000000000;
	mul.f64 	%fd420, %fd1863, %fd1862;
	fma.rn.f64 	%fd1864, %fd420, 0d3FF71547652B82FE, 0d4338000000000000;
	{
	.reg .b32 %temp; 
	mov.b64 	{%r256, %temp}, %fd1864;
	}
	mov.f64 	%fd1865, 0dC338000000000000;
	add.rn.f64 	%fd1866, %fd1864, %fd1865;
	fma.rn.f64 	%fd1867, %fd1866, 0dBFE62E42FEFA39EF, %fd420;
	fma.rn.f64 	%fd1868, %fd1866, 0dBC7ABC9E3B39803F, %fd1867;
	fma.rn.f64 	%fd1869, %fd1868, 0d3E5ADE1569CE2BDF, 0d3E928AF3FCA213EA;
	fma.rn.f64 	%fd1870, %fd1869, %fd1868, 0d3EC71DEE62401315;
	fma.rn.f64 	%fd1871, %fd1870, %fd1868, 0d3EFA01997C89EB71;
	fma.rn.f64 	%fd1872, %fd1871, %fd1868, 0d3F2A01A014761F65;
	fma.rn.f64 	%fd1873, %fd1872, %fd1868, 0d3F56C16C1852B7AF;
	fma.rn.f64 	%fd1874, %fd1873, %fd1868, 0d3F81111111122322;
	fma.rn.f64 	%fd1875, %fd1874, %fd1868, 0d3FA55555555502A1;
	fma.rn.f64 	%fd1876, %fd1875, %fd1868, 0d3FC5555555555511;
	fma.rn.f64 	%fd1877, %fd1876, %fd1868, 0d3FE000000000000B;
	fma.rn.f64 	%fd1878, %fd1877, %fd1868, 0d3FF0000000000000;
	fma.rn.f64 	%fd1879, %fd1878, %fd1868, 0d3FF0000000000000;
	{
	.reg .b32 %temp; 
	mov.b64 	{%r257, %temp}, %fd1879;
	}
	{
	.reg .b32 %temp; 
	mov.b64 	{%temp, %r258}, %fd1879;
	}
	shl.b32 	%r945, %r256, 20;
	add.s32 	%r946, %r945, %r258;
	mov.b64 	%fd3268, {%r257, %r946};
	{
	.reg .b32 %temp; 
	mov.b64 	{%temp, %r947}, %fd420;
	}
	mov.b32 	%f358, %r947;
	abs.f32 	%f83, %f358;
	setp.lt.f32 	%p163, %f83, 0f4086232B;
	@%p163 bra 	$L__BB1_242;
	setp.lt.f64 	%p164, %fd420, 0d0000000000000000;
	add.f64 	%fd1880, %fd420, 0d7FF0000000000000;
	selp.f64 	%fd3268, 0d0000000000000000, %fd1880, %p164;
	setp.geu.f32 	%p165, %f83, 0f40874800;
	@%p165 bra 	$L__BB1_242;
	shr.u32 	%r948, %r256, 31;
	add.s32 	%r949, %r256, %r948;
	shr.s32 	%r950, %r949, 1;
	shl.b32 	%r951, %r950, 20;
	add.s32 	%r952, %r258, %r951;
	mov.b64 	%fd1881, {%r257, %r952};
	sub.s32 	%r953, %r256, %r950;
	shl.b32 	%r954, %r953, 20;
	add.s32 	%r955, %r954, 1072693248;
	mov.b32 	%r956, 0;
	mov.b64 	%fd1882, {%r956, %r955};
	mul.f64 	%fd3268, %fd1882, %fd1881;
$L__BB1_242:
	mul.f64 	%fd1883, %fd3268, 0d3FD9884540000000;
	cvt.f64.f32 	%fd1884, %f82;
	mul.f64 	%fd1885, %fd1883, %fd1884;
	cvt.rn.f32.f64 	%f359, %fd1885;
	setp.gt.f32 	%p166, %f81, 0f00000000;
	mov.f32 	%f360, 0f3F800000;
	sub.f32 	%f361, %f360, %f359;
	selp.f32 	%f362, %f361, %f359, %p166;
	cvt.f64.f32 	%fd425, %f362;
	neg.f64 	%fd1886, %fd400;
	mul.f64 	%fd426, %fd403, %fd1886;
	fma.rn.f64 	%fd1887, %fd426, 0d3FF71547652B82FE, 0d4338000000000000;
	{
	.reg .b32 %temp; 
	mov.b64 	{%r259, %temp}, %fd1887;
	}
	mov.f64 	%fd1888, 0dC338000000000000;
	add.rn.f64 	%fd1889, %fd1887, %fd1888;
	fma.rn.f64 	%fd1890, %fd1889, 0dBFE62E42FEFA39EF, %fd426;
	fma.rn.f64 	%fd1891, %fd1889, 0dBC7ABC9E3B39803F, %fd1890;
	fma.rn.f64 	%fd1892, %fd1891, 0d3E5ADE1569CE2BDF, 0d3E928AF3FCA213EA;
	fma.rn.f64 	%fd1893, %fd1892, %fd1891, 0d3EC71DEE62401315;
	fma.rn.f64 	%fd1894, %fd1893, %fd1891, 0d3EFA01997C89EB71;
	fma.rn.f64 	%fd1895, %fd1894, %fd1891, 0d3F2A01A014761F65;
	fma.rn.f64 	%fd1896, %fd1895, %fd1891, 0d3F56C16C1852B7AF;
	fma.rn.f64 	%fd1897, %fd1896, %fd1891, 0d3F81111111122322;
	fma.rn.f64 	%fd1898, %fd1897, %fd1891, 0d3FA55555555502A1;
	fma.rn.f64 	%fd1899, %fd1898, %fd1891, 0d3FC5555555555511;
	fma.rn.f64 	%fd1900, %fd1899, %fd1891, 0d3FE000000000000B;
	fma.rn.f64 	%fd1901, %fd1900, %fd1891, 0d3FF0000000000000;
	fma.rn.f64 	%fd1902, %fd1901, %fd1891, 0d3FF0000000000000;
	{
	.reg .b32 %temp; 
	mov.b64 	{%r260, %temp}, %fd1902;
	}
	{
	.reg .b32 %temp; 
	mov.b64 	{%temp, %r261}, %fd1902;
	}
	shl.b32 	%r957, %r259, 20;
	add.s32 	%r958, %r957, %r261;
	mov.b64 	%fd3269, {%r260, %r958};
	{
	.reg .b32 %temp; 
	mov.b64 	{%temp, %r959}, %fd426;
	}
	mov.b32 	%f363, %r959;
	abs.f32 	%f84, %f363;
	setp.lt.f32 	%p167, %f84, 0f4086232B;
	@%p167 bra 	$L__BB1_245;
	setp.lt.f64 	%p168, %fd426, 0d0000000000000000;
	add.f64 	%fd1903, %fd426, 0d7FF0000000000000;
	selp.f64 	%fd3269, 0d0000000000000000, %fd1903, %p168;
	setp.geu.f32 	%p169, %f84, 0f40874800;
	@%p169 bra 	$L__BB1_245;
	shr.u32 	%r960, %r259, 31;
	add.s32 	%r961, %r259, %r960;
	shr.s32 	%r962, %r961, 1;
	shl.b32 	%r963, %r962, 20;
	add.s32 	%r964, %r261, %r963;
	mov.b64 	%fd1904, {%r260, %r964};
	sub.s32 	%r965, %r259, %r962;
	shl.b32 	%r966, %r965, 20;
	add.s32 	%r967, %r966, 1072693248;
	mov.b32 	%r968, 0;
	mov.b64 	%fd1905, {%r968, %r967};
	mul.f64 	%fd3269, %fd1905, %fd1904;
$L__BB1_245:
	mul.f64 	%fd431, %fd3269, 0d4050400000000000;
	and.b32  	%r969, %r242, 1;
	setp.eq.b32 	%p170, %r969, 1;
	not.pred 	%p171, %p170;
	@%p171 bra 	$L__BB1_247;
	mov.f64 	%fd1906, 0d3FF0000000000000;
	sub.f64 	%fd1907, %fd1906, %fd425;
	sub.f64 	%fd1908, %fd1906, %fd419;
	mul.f64 	%fd1909, %fd1907, %fd431;
	mul.f64 	%fd1910, %fd402, %fd1908;
	sub.f64 	%fd3270, %fd1909, %fd1910;
	bra.uni 	$L__BB1_248;
$L__BB1_247:
	mul.f64 	%fd1911, %fd402, %fd419;
	mul.f64 	%fd1912, %fd431, %fd425;
	sub.f64 	%fd3270, %fd1911, %fd1912;
$L__BB1_248:
	add.s32 	%r971, %r221, 1280;
	div.s32 	%r972, %r971, %r410;
	mul.lo.s32 	%r973, %r972, %r410;
	sub.s32 	%r262, %r971, %r973;
	mul.wide.s32 	%rd44, %r972, 8;
	add.s64 	%rd45, %rd2, %rd44;
	ld.global.f64 	%fd435, [%rd45];
	add.s64 	%rd46, %rd3, %rd44;
	ld.global.f64 	%fd436, [%rd46];
	mad.lo.s32 	%r974, %r262, 5, 5;
	cvt.rn.f64.s32 	%fd1913, %r974;
	div.rn.f64 	%fd1914, %fd1913, %fd81;
	add.f64 	%fd437, %fd1914, 0d404D000000000000;
	add.s32 	%r975, %r262, 1;
	cvt.rn.f64.s32 	%fd1915, %r975;
	div.rn.f64 	%fd438, %fd1915, 0d4076D00000000000;
	div.rn.f64 	%fd3271, %fd437, 0d4050400000000000;
	{
	.reg .b32 %temp; 
	mov.b64 	{%temp, %r1594}, %fd3271;
	}
	{
	.reg .b32 %temp; 
	mov.b64 	{%r1595, %temp}, %fd3271;
	}
	setp.gt.s32 	%p172, %r1594, 1048575;
	mov.b32 	%r1596, -1023;
	@%p172 bra 	$L__BB1_250;
	mul.f64 	%fd3271, %fd3271, 0d4350000000000000;
	{
	.reg .b32 %temp; 
	mov.b64 	{%temp, %r1594}, %fd3271;
	}
	{
	.reg .b32 %temp; 
	mov.b64 	{%r1595, %temp}, %fd3271;
	}
	mov.b32 	%r1596, -1077;
$L__BB1_250:
	add.s32 	%r977, %r1594, -1;
	setp.lt.u32 	%p173, %r977, 2146435071;
	@%p173 bra 	$L__BB1_252;
	fma.rn.f64 	%fd1916, %fd3271, 0d7FF0000000000000, 0d7FF0000000000000;
	{
	.reg .b32 %temp; 
	mov.b64 	{%temp, %r978}, %fd3271;
	}
	and.b32  	%r979, %r978, 2147483647;
	setp.eq.s32 	%p174, %r979, 0;
	selp.f64 	%fd3273, 0dFFF0000000000000, %fd1916, %p174;
	bra.uni 	$L__BB1_255;
$L__BB1_252:
	shr.u32 	%r980, %r1594, 20;
	add.s32 	%r1597, %r1596, %r980;
	and.b32  	%r981, %r1594, 1048575;
	or.b32  	%r982, %r981, 1072693248;
	mov.b64 	%fd3272, {%r1595, %r982};
	setp.lt.u32 	%p175, %r982, 1073127583;
	@%p175 bra 	$L__BB1_254;
	{
	.reg .b32 %temp; 
	mov.b64 	{%r983, %temp}, %fd3272;
	}
	{
	.reg .b32 %temp; 
	mov.b64 	{%temp, %r984}, %fd3272;
	}
	add.s32 	%r985, %r984, -1048576;
	mov.b64 	%fd3272, {%r983, %r985};
	add.s32 	%r1597, %r1597, 1;
$L__BB1_254:
	add.f64 	%fd1917, %fd3272, 0dBFF0000000000000;
	add.f64 	%fd1918, %fd3272, 0d3FF0000000000000;
	rcp.approx.ftz.f64 	%fd1919, %fd1918;
	neg.f64 	%fd1920, %fd1918;
	fma.rn.f64 	%fd1921, %fd1920, %fd1919, 0d3FF0000000000000;
	fma.rn.f64 	%fd1922, %fd1921, %fd1921, %fd1921;
	fma.rn.f64 	%fd1923, %fd1922, %fd1919, %fd1919;
	mul.f64 	%fd1924, %fd1917, %fd1923;
	fma.rn.f64 	%fd1925, %fd1917, %fd1923, %fd1924;
	mul.f64 	%fd1926, %fd1925, %fd1925;
	fma.rn.f64 	%fd1927, %fd1926, 0d3EB1380B3AE80F1E, 0d3ED0EE258B7A8B04;
	fma.rn.f64 	%fd1928, %fd1927, %fd1926, 0d3EF3B2669F02676F;
	fma.rn.f64 	%fd1929, %fd1928, %fd1926, 0d3F1745CBA9AB0956;
	fma.rn.f64 	%fd1930, %fd1929, %fd1926, 0d3F3C71C72D1B5154;
	fma.rn.f64 	%fd1931, %fd1930, %fd1926, 0d3F624924923BE72D;
	fma.rn.f64 	%fd1932, %fd1931, %fd1926, 0d3F8999999999A3C4;
	fma.rn.f64 	%fd1933, %fd1932, %fd1926, 0d3FB5555555555554;
	sub.f64 	%fd1934, %fd1917, %fd1925;
	add.f64 	%fd1935, %fd1934, %fd1934;
	neg.f64 	%fd1936, %fd1925;
	fma.rn.f64 	%fd1937, %fd1936, %fd1917, %fd1935;
	mul.f64 	%fd1938, %fd1923, %fd1937;
	mul.f64 	%fd1939, %fd1926, %fd1933;
	fma.rn.f64 	%fd1940, %fd1939, %fd1925, %fd1938;
	xor.b32  	%r986, %r1597, -2147483648;
	mov.b32 	%r987, 1127219200;
	mov.b64 	%fd1941, {%r986, %r987};
	sub.f64 	%fd1942, %fd1941, %fd82;
	fma.rn.f64 	%fd1943, %fd1942, 0d3FE62E42FEFA39EF, %fd1925;
	fma.rn.f64 	%fd1944, %fd1942, 0dBFE62E42FEFA39EF, %fd1943;
	sub.f64 	%fd1945, %fd1944, %fd1925;
	sub.f64 	%fd1946, %fd1940, %fd1945;
	fma.rn.f64 	%fd1947, %fd1942, 0d3C7ABC9E3B39803F, %fd1946;
	add.f64 	%fd3273, %fd1943, %fd1947;
$L__BB1_255:
	sqrt.rn.f64 	%fd1948, %fd438;
	mul.f64 	%fd1949, %fd436, %fd1948;
	mul.f64 	%fd1950, %fd436, 0d3FE0000000000000;
	fma.rn.f64 	%fd1951, %fd436, %fd1950, %fd435;
	fma.rn.f64 	%fd1952, %fd438, %fd1951, %fd3273;
	div.rn.f64 	%fd1953, %fd1952, %fd1949;
	sub.f64 	%fd448, %fd1953, %fd1949;
	cvt.rn.f32.f64 	%f85, %fd1953;
	abs.f32 	%f364, %f85;
	cvt.f64.f32 	%fd1954, %f364;
	fma.rn.f64 	%fd1955, %fd1954, 0d3FCDA6711871100E, 0d3FF0000000000000;
	rcp.rn.f64 	%fd1956, %fd1955;
	cvt.rn.f32.f64 	%f365, %fd1956;
	fma.rn.f32 	%f366, %f365, 0f3FAA466F, 0fBFE91EEA;
	fma.rn.f32 	%f367, %f366, %f365, 0f3FE40778;
	fma.rn.f32 	%f368, %f367, %f365, 0fBEB68F87;
	fma.rn.f32 	%f369, %f368, %f365, 0f3EA385FA;
	mul.f32 	%f86, %f369, %f365;
	cvt.f64.f32 	%fd1957, %f85;
	mul.f64 	%fd1958, %fd1957, 0dBFE0000000000000;
	mul.f64 	%fd449, %fd1958, %fd1957;
	fma.rn.f64 	%fd1959, %fd449, 0d3FF71547652B82FE, 0d4338000000000000;
	{
	.reg .b32 %temp; 
	mov.b64 	{%r273, %temp}, %fd1959;
	}
	mov.f64 	%fd1960, 0dC338000000000000;
	add.rn.f64 	%fd1961, %fd1959, %fd1960;
	fma.rn.f64 	%fd1962, %fd1961, 0dBFE62E42FEFA39EF, %fd449;
	fma.rn.f64 	%fd1963, %fd1961, 0dBC7ABC9E3B39803F, %fd1962;
	fma.rn.f64 	%fd1964, %fd1963, 0d3E5ADE1569CE2BDF, 0d3E928AF3FCA213EA;
	fma.rn.f64 	%fd1965, %fd1964, %fd1963, 0d3EC71DEE62401315;
	fma.rn.f64 	%fd1966, %fd1965, %fd1963, 0d3EFA01997C89EB71;
	fma.rn.f64 	%fd1967, %fd1966, %fd1963, 0d3F2A01A014761F65;
	fma.rn.f64 	%fd1968, %fd1967, %fd1963, 0d3F56C16C1852B7AF;
	fma.rn.f64 	%fd1969, %fd1968, %fd1963, 0d3F81111111122322;
	fma.rn.f64 	%fd1970, %fd1969, %fd1963, 0d3FA55555555502A1;
	fma.rn.f64 	%fd1971, %fd1970, %fd1963, 0d3FC5555555555511;
	fma.rn.f64 	%fd1972, %fd1971, %fd1963, 0d3FE000000000000B;
	fma.rn.f64 	%fd1973, %fd1972, %fd1963, 0d3FF0000000000000;
	fma.rn.f64 	%fd1974, %fd1973, %fd1963, 0d3FF0000000000000;
	{
	.reg .b32 %temp; 
	mov.b64 	{%r274, %temp}, %fd1974;
	}
	{
	.reg .b32 %temp; 
	mov.b64 	{%temp, %r275}, %fd1974;
	}
	shl.b32 	%r988, %r273, 20;
	add.s32 	%r989, %r988, %r275;
	mov.b64 	%fd3274, {%r274, %r989};
	{
	.reg .b32 %temp; 
	mov.b64 	{%temp, %r990}, %fd449;
	}
	mov.b32 	%f370, %r990;
	abs.f32 	%f87, %f370;
	setp.lt.f32 	%p176, %f87, 0f4086232B;
	@%p176 bra 	$L__BB1_258;
	setp.lt.f64 	%p177, %fd449, 0d0000000000000000;
	add.f64 	%fd1975, %fd449, 0d7FF0000000000000;
	selp.f64 	%fd3274, 0d0000000000000000, %fd1975, %p177;
	setp.geu.f32 	%p178, %f87, 0f40874800;
	@%p178 bra 	$L__BB1_258;
	shr.u32 	%r991, %r273, 31;
	add.s32 	%r992, %r273, %r991;
	shr.s32 	%r993, %r992, 1;
	shl.b32 	%r994, %r993, 20;
	add.s32 	%r995, %r275, %r994;
	mov.b64 	%fd1976, {%r274, %r995};
	sub.s32 	%r996, %r273, %r993;
	shl.b32 	%r997, %r996, 20;
	add.s32 	%r998, %r997, 1072693248;
	mov.b32 	%r999, 0;
	mov.b64 	%fd1977, {%r999, %r998};
	mul.f64 	%fd3274, %fd1977, %fd1976;
$L__BB1_258:
	mul.f64 	%fd1978, %fd3274, 0d3FD9884540000000;
	cvt.f64.f32 	%fd1979, %f86;
	mul.f64 	%fd1980, %fd1978, %fd1979;
	cvt.rn.f32.f64 	%f371, %fd1980;
	setp.gt.f32 	%p179, %f85, 0f00000000;
	mov.f32 	%f372, 0f3F800000;
	sub.f32 	%f373, %f372, %f371;
	selp.f32 	%f374, %f373, %f371, %p179;
	cvt.f64.f32 	%fd454, %f374;
	cvt.rn.f32.f64 	%f88, %fd448;
	abs.f32 	%f375, %f88;
	cvt.f64.f32 	%fd1981, %f375;
	fma.rn.f64 	%fd1982, %fd1981, 0d3FCDA6711871100E, 0d3FF0000000000000;
	rcp.rn.f64 	%fd1983, %fd1982;
	cvt.rn.f32.f64 	%f376, %fd1983;
	fma.rn.f32 	%f377, %f376, 0f3FAA466F, 0fBFE91EEA;
	fma.rn.f32 	%f378, %f377, %f376, 0f3FE40778;
	fma.rn.f32 	%f379, %f378, %f376, 0fBEB68F87;
	fma.rn.f32 	%f380, %f379, %f376, 0f3EA385FA;
	mul.f32 	%f89, %f380, %f376;
	cvt.f64.f32 	%fd1984, %f88;
	mul.f64 	%fd1985, %fd1984, 0dBFE0000000000000;
	mul.f64 	%fd455, %fd1985, %fd1984;
	fma.rn.f64 	%fd1986, %fd455, 0d3FF71547652B82FE, 0d4338000000000000;
	{
	.reg .b32 %temp; 
	mov.b64 	{%r276, %temp}, %fd1986;
	}
	mov.f64 	%fd1987, 0dC338000000000000;
	add.rn.f64 	%fd1988, %fd1986, %fd1987;
	fma.rn.f64 	%fd1989, %fd1988, 0dBFE62E42FEFA39EF, %fd455;
	fma.rn.f64 	%fd1990, %fd1988, 0dBC7ABC9E3B39803F, %fd1989;
	fma.rn.f64 	%fd1991, %fd1990, 0d3E5ADE1569CE2BDF, 0d3E928AF3FCA213EA;
	fma.rn.f64 	%fd1992, %fd1991, %fd1990, 0d3EC71DEE62401315;
	fma.rn.f64 	%fd1993, %fd1992, %fd1990, 0d3EFA01997C89EB71;
	fma.rn.f64 	%fd1994, %fd1993, %fd1990, 0d3F2A01A014761F65;
	fma.rn.f64 	%fd1995, %fd1994, %fd1990, 0d3F56C16C1852B7AF;
	fma.rn.f64 	%fd1996, %fd1995, %fd1990, 0d3F81111111122322;
	fma.rn.f64 	%fd1997, %fd1996, %fd1990, 0d3FA55555555502A1;
	fma.rn.f64 	%fd1998, %fd1997, %fd1990, 0d3FC5555555555511;
	fma.rn.f64 	%fd1999, %fd1998, %fd1990, 0d3FE000000000000B;
	fma.rn.f64 	%fd2000, %fd1999, %fd1990, 0d3FF0000000000000;
	fma.rn.f64 	%fd2001, %fd2000, %fd1990, 0d3FF0000000000000;
	{
	.reg .b32 %temp; 
	mov.b64 	{%r277, %temp}, %fd2001;
	}
	{
	.reg .b32 %temp; 
	mov.b64 	{%temp, %r278}, %fd2001;
	}
	shl.b32 	%r1000, %r276, 20;
	add.s32 	%r1001, %r1000, %r278;
	mov.b64 	%fd3275, {%r277, %r1001};
	{
	.reg .b32 %temp; 
	mov.b64 	{%temp, %r1002}, %fd455;
	}
	mov.b32 	%f381, %r1002;
	abs.f32 	%f90, %f381;
	setp.lt.f32 	%p180, %f90, 0f4086232B;
	@%p180 bra 	$L__BB1_261;
	setp.lt.f64 	%p181, %fd455, 0d0000000000000000;
	add.f64 	%fd2002, %fd455, 0d7FF0000000000000;
	selp.f64 	%fd3275, 0d0000000000000000, %fd2002, %p181;
	setp.geu.f32 	%p182, %f90, 0f40874800;
	@%p182 bra 	$L__BB1_261;
	shr.u32 	%r1003, %r276, 31;
	add.s32 	%r1004, %r276, %r1003;
	shr.s32 	%r1005, %r1004, 1;
	shl.b32 	%r1006, %r1005, 20;
	add.s32 	%r1007, %r278, %r1006;
	mov.b64 	%fd2003, {%r277, %r1007};
	sub.s32 	%r1008, %r276, %r1005;
	shl.b32 	%r1009, %r1008, 20;
	add.s32 	%r1010, %r1009, 1072693248;
	mov.b32 	%r1011, 0;
	mov.b64 	%fd2004, {%r1011, %r1010};
	mul.f64 	%fd3275, %fd2004, %fd2003;
$L__BB1_261:
	mul.f64 	%fd2005, %fd3275, 0d3FD9884540000000;
	cvt.f64.f32 	%fd2006, %f89;
	mul.f64 	%fd2007, %fd2005, %fd2006;
	cvt.rn.f32.f64 	%f382, %fd2007;
	setp.gt.f32 	%p183, %f88, 0f00000000;
	mov.f32 	%f383, 0f3F800000;
	sub.f32 	%f384, %f383, %f382;
	selp.f32 	%f385, %f384, %f382, %p183;
	cvt.f64.f32 	%fd460, %f385;
	neg.f64 	%fd2008, %fd435;
	mul.f64 	%fd461, %fd438, %fd2008;
	fma.rn.f64 	%fd2009, %fd461, 0d3FF71547652B82FE, 0d4338000000000000;
	{
	.reg .b32 %temp; 
	mov.b64 	{%r279, %temp}, %fd2009;
	}
	mov.f64 	%fd2010, 0dC338000000000000;
	add.rn.f64 	%fd2011, %fd2009, %fd2010;
	fma.rn.f64 	%fd2012, %fd2011, 0dBFE62E42FEFA39EF, %fd461;
	fma.rn.f64 	%fd2013, %fd2011, 0dBC7ABC9E3B39803F, %fd2012;
	fma.rn.f64 	%fd2014, %fd2013, 0d3E5ADE1569CE2BDF, 0d3E928AF3FCA213EA;
	fma.rn.f64 	%fd2015, %fd2014, %fd2013, 0d3EC71DEE62401315;
	fma.rn.f64 	%fd2016, %fd2015, %fd2013, 0d3EFA01997C89EB71;
	fma.rn.f64 	%fd2017, %fd2016, %fd2013, 0d3F2A01A014761F65;
	fma.rn.f64 	%fd2018, %fd2017, %fd2013, 0d3F56C16C1852B7AF;
	fma.rn.f64 	%fd2019, %fd2018, %fd2013, 0d3F81111111122322;
	fma.rn.f64 	%fd2020, %fd2019, %fd2013, 0d3FA55555555502A1;
	fma.rn.f64 	%fd2021, %fd2020, %fd2013, 0d3FC5555555555511;
	fma.rn.f64 	%fd2022, %fd2021, %fd2013, 0d3FE000000000000B;
	fma.rn.f64 	%fd2023, %fd2022, %fd2013, 0d3FF0000000000000;
	fma.rn.f64 	%fd2024, %fd2023, %fd2013, 0d3FF0000000000000;
	{
	.reg .b32 %temp; 
	mov.b64 	{%r280, %temp}, %fd2024;
	}
	{
	.reg .b32 %temp; 
	mov.b64 	{%temp, %r281}, %fd2024;
	}
	shl.b32 	%r1012, %r279, 20;
	add.s32 	%r1013, %r1012, %r281;
	mov.b64 	%fd3276, {%r280, %r1013};
	{
	.reg .b32 %temp; 
	mov.b64 	{%temp, %r1014}, %fd461;
	}
	mov.b32 	%f386, %r1014;
	abs.f32 	%f91, %f386;
	setp.lt.f32 	%p184, %f91, 0f4086232B;
	@%p184 bra 	$L__BB1_264;
	setp.lt.f64 	%p185, %fd461, 0d0000000000000000;
	add.f64 	%fd2025, %fd461, 0d7FF0000000000000;
	selp.f64 	%fd3276, 0d0000000000000000, %fd2025, %p185;
	setp.geu.f32 	%p186, %f91, 0f40874800;
	@%p186 bra 	$L__BB1_264;
	shr.u32 	%r1015, %r279, 31;
	add.s32 	%r1016, %r279, %r1015;
	shr.s32 	%r1017, %r1016, 1;
	shl.b32 	%r1018, %r1017, 20;
	add.s32 	%r1019, %r281, %r1018;
	mov.b64 	%fd2026, {%r280, %r1019};
	sub.s32 	%r1020, %r279, %r1017;
	shl.b32 	%r1021, %r1020, 20;
	add.s32 	%r1022, %r1021, 1072693248;
	mov.b32 	%r1023, 0;
	mov.b64 	%fd2027, {%r1023, %r1022};
	mul.f64 	%fd3276, %fd2027, %fd2026;
$L__BB1_264:
	mul.f64 	%fd466, %fd3276, 0d4050400000000000;
	and.b32  	%r1024, %r262, 1;
	setp.eq.b32 	%p187, %r1024, 1;
	not.pred 	%p188, %p187;
	@%p188 bra 	$L__BB1_266;
	mov.f64 	%fd2028, 0d3FF0000000000000;
	sub.f64 	%fd2029, %fd2028, %fd460;
	sub.f64 	%fd2030, %fd2028, %fd454;
	mul.f64 	%fd2031, %fd2029, %fd466;
	mul.f64 	%fd2032, %fd437, %fd2030;
	sub.f64 	%fd3277, %fd2031, %fd2032;
	bra.uni 	$L__BB1_267;
$L__BB1_266:
	mul.f64 	%fd2033, %fd437, %fd454;
	mul.f64 	%fd2034, %fd466, %fd460;
	sub.f64 	%fd3277, %fd2033, %fd2034;
$L__BB1_267:
	add.s32 	%r1026, %r221, 1920;
	div.s32 	%r1027, %r1026, %r410;
	mul.lo.s32 	%r1028, %r1027, %r410;
	sub.s32 	%r282, %r1026, %r1028;
	mul.wide.s32 	%rd47, %r1027, 8;
	add.s64 	%rd48, %rd2, %rd47;
	ld.global.f64 	%fd470, [%rd48];
	add.s64 	%rd49, %rd3, %rd47;
	ld.global.f64 	%fd471, [%rd49];
	mad.lo.s32 	%r1029, %r282, 5, 5;
	cvt.rn.f64.s32 	%fd2035, %r1029;
	div.rn.f64 	%fd2036, %fd2035, %fd81;
	add.f64 	%fd472, %fd2036, 0d404D000000000000;
	add.s32 	%r1030, %r282, 1;
	cvt.rn.f64.s32 	%fd2037, %r1030;
	div.rn.f64 	%fd473, %fd2037, 0d4076D00000000000;
	div.rn.f64 	%fd3278, %fd472, 0d4050400000000000;
	{
	.reg .b32 %temp; 
	mov.b64 	{%temp, %r1598}, %fd3278;
	}
	{
	.reg .b32 %temp; 
	mov.b64 	{%r1599, %temp}, %fd3278;
	}
	setp.gt.s32 	%p189, %r1598, 1048575;
	mov.b32 	%r1600, -1023;
	@%p189 bra 	$L__BB1_269;
	mul.f64 	%fd3278, %fd3278, 0d4350000000000000;
	{
	.reg .b32 %temp; 
	mov.b64 	{%temp, %r1598}, %fd3278;
	}
	{
	.reg .b32 %temp; 
	mov.b64 	{%r1599, %temp}, %fd3278;
	}
	mov.b32 	%r1600, -1077;
$L__BB1_269:
	add.s32 	%r1032, %r1598, -1;
	setp.lt.u32 	%p190, %r1032, 2146435071;
	@%p190 bra 	$L__BB1_271;
	fma.rn.f64 	%fd2038, %fd3278, 0d7FF0000000000000, 0d7FF0000000000000;
	{
	.reg .b32 %temp; 
	mov.b64 	{%temp, %r1033}, %fd3278;
	}
	and.b32  	%r1034, %r1033, 2147483647;
	setp.eq.s32 	%p191, %r1034, 0;
	selp.f64 	%fd3280, 0dFFF0000000000000, %fd2038, %p191;
	bra.uni 	$L__BB1_274;
$L__BB1_271:
	shr.u32 	%r1035, %r1598, 20;
	add.s32 	%r1601, %r1600, %r1035;
	and.b32  	%r1036, %r1598, 1048575;
	or.b32  	%r1037, %r1036, 1072693248;
	mov.b64 	%fd3279, {%r1599, %r1037};
	setp.lt.u32 	%p192, %r1037, 1073127583;
	@%p192 bra 	$L__BB1_273;
	{
	.reg .b32 %temp; 
	mov.b64 	{%r1038, %temp}, %fd3279;
	}
	{
	.reg .b32 %temp; 
	mov.b64 	{%temp, %r1039}, %fd3279;
	}
	add.s32 	%r1040, %r1039, -1048576;
	mov.b64 	%fd3279, {%r1038, %r1040};
	add.s32 	%r1601, %r1601, 1;
$L__BB1_273:
	add.f64 	%fd2039, %fd3279, 0dBFF0000000000000;
	add.f64 	%fd2040, %fd3279, 0d3FF0000000000000;
	rcp.approx.ftz.f64 	%fd2041, %fd2040;
	neg.f64 	%fd2042, %fd2040;
	fma.rn.f64 	%fd2043, %fd2042, %fd2041, 0d3FF0000000000000;
	fma.rn.f64 	%fd2044, %fd2043, %fd2043, %fd2043;
	fma.rn.f64 	%fd2045, %fd2044, %fd2041, %fd2041;
	mul.f64 	%fd2046, %fd2039, %fd2045;
	fma.rn.f64 	%fd2047, %fd2039, %fd2045, %fd2046;
	mul.f64 	%fd2048, %fd2047, %fd2047;
	fma.rn.f64 	%fd2049, %fd2048, 0d3EB1380B3AE80F1E, 0d3ED0EE258B7A8B04;
	fma.rn.f64 	%fd2050, %fd2049, %fd2048, 0d3EF3B2669F02676F;
	fma.rn.f64 	%fd2051, %fd2050, %fd2048, 0d3F1745CBA9AB0956;
	fma.rn.f64 	%fd2052, %fd2051, %fd2048, 0d3F3C71C72D1B5154;
	fma.rn.f64 	%fd2053, %fd2052, %fd2048, 0d3F624924923BE72D;
	fma.rn.f64 	%fd2054, %fd2053, %fd2048, 0d3F8999999999A3C4;
	fma.rn.f64 	%fd2055, %fd2054, %fd2048, 0d3FB5555555555554;
	sub.f64 	%fd2056, %fd2039, %fd2047;
	add.f64 	%fd2057, %fd2056, %fd2056;
	neg.f64 	%fd2058, %fd2047;
	fma.rn.f64 	%fd2059, %fd2058, %fd2039, %fd2057;
	mul.f64 	%fd2060, %fd2045, %fd2059;
	mul.f64 	%fd2061, %fd2048, %fd2055;
	fma.rn.f64 	%fd2062, %fd2061, %fd2047, %fd2060;
	xor.b32  	%r1041, %r1601, -2147483648;
	mov.b32 	%r1042, 1127219200;
	mov.b64 	%fd2063, {%r1041, %r1042};
	sub.f64 	%fd2064, %fd2063, %fd82;
	fma.rn.f64 	%fd2065, %fd2064, 0d3FE62E42FEFA39EF, %fd2047;
	fma.rn.f64 	%fd2066, %fd2064, 0dBFE62E42FEFA39EF, %fd2065;
	sub.f64 	%fd2067, %fd2066, %fd2047;
	sub.f64 	%fd2068, %fd2062, %fd2067;
	fma.rn.f64 	%fd2069, %fd2064, 0d3C7ABC9E3B39803F, %fd2068;
	add.f64 	%fd3280, %fd2065, %fd2069;
$L__BB1_274:
	sqrt.rn.f64 	%fd2070, %fd473;
	mul.f64 	%fd2071, %fd471, %fd2070;
	mul.f64 	%fd2072, %fd471, 0d3FE0000000000000;
	fma.rn.f64 	%fd2073, %fd471, %fd2072, %fd470;
	fma.rn.f64 	%fd2074, %fd473, %fd2073, %fd3280;
	div.rn.f64 	%fd2075, %fd2074, %fd2071;
	sub.f64 	%fd483, %fd2075, %fd2071;
	cvt.rn.f32.f64 	%f92, %fd2075;
	abs.f32 	%f387, %f92;
	cvt.f64.f32 	%fd2076, %f387;
	fma.rn.f64 	%fd2077, %fd2076, 0d3FCDA6711871100E, 0d3FF0000000000000;
	rcp.rn.f64 	%fd2078, %fd2077;
	cvt.rn.f32.f64 	%f388, %fd2078;
	fma.rn.f32 	%f389, %f388, 0f3FAA466F, 0fBFE91EEA;
	fma.rn.f32 	%f390, %f389, %f388, 0f3FE40778;
	fma.rn.f32 	%f391, %f390, %f388, 0fBEB68F87;
	fma.rn.f32 	%f392, %f391, %f388, 0f3EA385FA;
	mul.f32 	%f93, %f392, %f388;
	cvt.f64.f32 	%fd2079, %f92;
	mul.f64 	%fd2080, %fd2079, 0dBFE0000000000000;
	mul.f64 	%fd484, %fd2080, %fd2079;
	fma.rn.f64 	%fd2081, %fd484, 0d3FF71547652B82FE, 0d4338000000000000;
	{
	.reg .b32 %temp; 
	mov.b64 	{%r293, %temp}, %fd2081;
	}
	mov.f64 	%fd2082, 0dC338000000000000;
	add.rn.f64 	%fd2083, %fd2081, %fd2082;
	fma.rn.f64 	%fd2084, %fd2083, 0dBFE62E42FEFA39EF, %fd484;
	fma.rn.f64 	%fd2085, %fd2083, 0dBC7ABC9E3B39803F, %fd2084;
	fma.rn.f64 	%fd2086, %fd2085, 0d3E5ADE1569CE2BDF, 0d3E928AF3FCA213EA;
	fma.rn.f64 	%fd2087, %fd2086, %fd2085, 0d3EC71DEE62401315;
	fma.rn.f64 	%fd2088, %fd2087, %fd2085, 0d3EFA01997C89EB71;
	fma.rn.f64 	%fd2089, %fd2088, %fd2085, 0d3F2A01A014761F65;
	fma.rn.f64 	%fd2090, %fd2089, %fd2085, 0d3F56C16C1852B7AF;
	fma.rn.f64 	%fd2091, %fd2090, %fd2085, 0d3F81111111122322;
	fma.rn.f64 	%fd2092, %fd2091, %fd2085, 0d3FA55555555502A1;
	fma.rn.f64 	%fd2093, %fd2092, %fd2085, 0d3FC5555555555511;
	fma.rn.f64 	%fd2094, %fd2093, %fd2085, 0d3FE000000000000B;
	fma.rn.f64 	%fd2095, %fd2094, %fd2085, 0d3FF0000000000000;
	fma.rn.f64 	%fd2096, %fd2095, %fd2085, 0d3FF0000000000000;
	{
	.reg .b32 %temp; 
	mov.b64 	{%r294, %temp}, %fd2096;
	}
	{
	.reg .b32 %temp; 
	mov.b64 	{%temp, %r295}, %fd2096;
	}
	shl.b32 	%r1043, %r293, 20;
	add.s32 	%r1044, %r1043, %r295;
	mov.b64 	%fd3281, {%r294, %r1044};
	{
	.reg .b32 %temp; 
	mov.b64 	{%temp, %r1045}, %fd484;
	}
	mov.b32 	%f393, %r1045;
	abs.f32 	%f94, %f393;
	setp.lt.f32 	%p193, %f94, 0f4086232B;
	@%p193 bra 	$L__BB1_277;
	setp.lt.f64 	%p194, %fd484, 0d0000000000000000;
	add.f64 	%fd2097, %fd484, 0d7FF0000000000000;
	selp.f64 	%fd3281, 0d0000000000000000, %fd2097, %p194;
	setp.geu.f32 	%p195, %f94, 0f40874800;
	@%p195 bra 	$L__BB1_277;
	shr.u32 	%r1046, %r293, 31;
	add.s32 	%r1047, %r293, %r1046;
	shr.s32 	%r1048, %r1047, 1;
	shl.b32 	%r1049, %r1048, 20;
	add.s32 	%r1050, %r295, %r1049;
	mov.b64 	%fd2098, {%r294, %r1050};
	sub.s32 	%r1051, %r293, %r1048;
	shl.b32 	%r1052, %r1051, 20;
	add.s32 	%r1053, %r1052, 1072693248;
	mov.b32 	%r1054, 0;
	mov.b64 	%fd2099, {%r1054, %r1053};
	mul.f64 	%fd3281, %fd2099, %fd2098;
$L__BB1_277:
	mul.f64 	%fd2100, %fd3281, 0d3FD9884540000000;
	cvt.f64.f32 	%fd2101, %f93;
	mul.f64 	%fd2102, %fd2100, %fd2101;
	cvt.rn.f32.f64 	%f394, %fd2102;
	setp.gt.f32 	%p196, %f92, 0f00000000;
	mov.f32 	%f395, 0f3F800000;
	sub.f32 	%f396, %f395, %f394;
	selp.f32 	%f397, %f396, %f394, %p196;
	cvt.f64.f32 	%fd489, %f397;
	cvt.rn.f32.f64 	%f95, %fd483;
	abs.f32 	%f398, %f95;
	cvt.f64.f32 	%fd2103, %f398;
	fma.rn.f64 	%fd2104, %fd2103, 0d3FCDA6711871100E, 0d3FF0000000000000;
	rcp.rn.f64 	%fd2105, %fd2104;
	cvt.rn.f32.f64 	%f399, %fd2105;
	fma.rn.f32 	%f400, %f399, 0f3FAA466F, 0fBFE91EEA;
	fma.rn.f32 	%f401, %f400, %f399, 0f3FE40778;
	fma.rn.f32 	%f402, %f401, %f399, 0fBEB68F87;
	fma.rn.f32 	%f403, %f402, %f399, 0f3EA385FA;
	mul.f32 	%f96, %f403, %f399;
	cvt.f64.f32 	%fd2106, %f95;
	mul.f64 	%fd2107, %fd2106, 0dBFE0000000000000;
	mul.f64 	%fd490, %fd2107, %fd2106;
	fma.rn.f64 	%fd2108, %fd490, 0d3FF71547652B82FE, 0d4338000000000000;
	{
	.reg .b32 %temp; 
	mov.b64 	{%r296, %temp}, %fd2108;
	}
	mov.f64 	%fd2109, 0dC338000000000000;
	add.rn.f64 	%fd2110, %fd2108, %fd2109;
	fma.rn.f64 	%fd2111, %fd2110, 0dBFE62E42FEFA39EF, %fd490;
	fma.rn.f64 	%fd2112, %fd2110, 0dBC7ABC9E3B39803F, %fd2111;
	fma.rn.f64 	%fd2113, %fd2112, 0d3E5ADE1569CE2BDF, 0d3E928AF3FCA213EA;
	fma.rn.f64 	%fd2114, %fd2113, %fd2112, 0d3EC71DEE62401315;
	fma.rn.f64 	%fd2115, %fd2114, %fd2112, 0d3EFA01997C89EB71;
	fma.rn.f64 	%fd2116, %fd2115, %fd2112, 0d3F2A01A014761F65;
	fma.rn.f64 	%fd2117, %fd2116, %fd2112, 0d3F56C16C1852B7AF;
	fma.rn.f64 	%fd2118, %fd2117, %fd2112, 0d3F81111111122322;
	fma.rn.f64 	%fd2119, %fd2118, %fd2112, 0d3FA55555555502A1;
	fma.rn.f64 	%fd2120, %fd2119, %fd2112, 0d3FC5555555555511;
	fma.rn.f64 	%fd2121, %fd2120, %fd2112, 0d3FE000000000000B;
	fma.rn.f64 	%fd2122, %fd2121, %fd2112, 0d3FF0000000000000;
	fma.rn.f64 	%fd2123, %fd2122, %fd2112, 0d3FF0000000000000;
	{
	.reg .b32 %temp; 
	mov.b64 	{%r297, %temp}, %fd2123;
	}
	{
	.reg .b32 %temp; 
	mov.b64 	{%temp, %r298}, %fd2123;
	}
	shl.b32 	%r1055, %r296, 20;
	add.s32 	%r1056, %r1055, %r298;
	mov.b64 	%fd3282, {%r297, %r1056};
	{
	.reg .b32 %temp; 
	mov.b64 	{%temp, %r1057}, %fd490;
	}
	mov.b32 	%f404, %r1057;
	abs.f32 	%f97, %f404;
	setp.lt.f32 	%p197, %f97, 0f4086232B;
	@%p197 bra 	$L__BB1_280;
	setp.lt.f64 	%p198, %fd490, 0d0000000000000000;
	add.f64 	%fd2124, %fd490, 0d7FF0000000000000;
	selp.f64 	%fd3282, 0d0000000000000000, %fd2124, %p198;
	setp.geu.f32 	%p199, %f97, 0f40874800;
	@%p199 bra 	$L__BB1_280;
	shr.u32 	%r1058, %r296, 31;
	add.s32 	%r1059, %r296, %r1058;
	shr.s32 	%r1060, %r1059, 1;
	shl.b32 	%r1061, %r1060, 20;
	add.s32 	%r1062, %r298, %r1061;
	mov.b64 	%fd2125, {%r297, %r1062};
	sub.s32 	%r1063, %r296, %r1060;
	shl.b32 	%r1064, %r1063, 20;
	add.s32 	%r1065, %r1064, 1072693248;
	mov.b32 	%r1066, 0;
	mov.b64 	%fd2126, {%r1066, %r1065};
	mul.f64 	%fd3282, %fd2126, %fd2125;
$L__BB1_280:
	mul.f64 	%fd2127, %fd3282, 0d3FD9884540000000;
	cvt.f64.f32 	%fd2128, %f96;
	mul.f64 	%fd2129, %fd2127, %fd2128;
	cvt.rn.f32.f64 	%f405, %fd2129;
	setp.gt.f32 	%p200, %f95, 0f00000000;
	mov.f32 	%f406, 0f3F800000;
	sub.f32 	%f407, %f406, %f405;
	selp.f32 	%f408, %f407, %f405, %p200;
	cvt.f64.f32 	%fd495, %f408;
	neg.f64 	%fd2130, %fd470;
	mul.f64 	%fd496, %fd473, %fd2130;
	fma.rn.f64 	%fd2131, %fd496, 0d3FF71547652B82FE, 0d4338000000000000;
	{
	.reg .b32 %temp; 
	mov.b64 	{%r299, %temp}, %fd2131;
	}
	mov.f64 	%fd2132, 0dC338000000000000;
	add.rn.f64 	%fd2133, %fd2131, %fd2132;
	fma.rn.f64 	%fd2134, %fd2133, 0dBFE62E42FEFA39EF, %fd496;
	fma.rn.f64 	%fd2135, %fd2133, 0dBC7ABC9E3B39803F, %fd2134;
	fma.rn.f64 	%fd2136, %fd2135, 0d3E5ADE1569CE2BDF, 0d3E928AF3FCA213EA;
	fma.rn.f64 	%fd2137, %fd2136, %fd2135, 0d3EC71DEE62401315;
	fma.rn.f64 	%fd2138, %fd2137, %fd2135, 0d3EFA01997C89EB71;
	fma.rn.f64 	%fd2139, %fd2138, %fd2135, 0d3F2A01A014761F65;
	fma.rn.f64 	%fd2140, %fd2139, %fd2135, 0d3F56C16C1852B7AF;
	fma.rn.f64 	%fd2141, %fd2140, %fd2135, 0d3F81111111122322;
	fma.rn.f64 	%fd2142, %fd2141, %fd2135, 0d3FA55555555502A1;
	fma.rn.f64 	%fd2143, %fd2142, %fd2135, 0d3FC5555555555511;
	fma.rn.f64 	%fd2144, %fd2143, %fd2135, 0d3FE000000000000B;
	fma.rn.f64 	%fd2145, %fd2144, %fd2135, 0d3FF0000000000000;
	fma.rn.f64 	%fd2146, %fd2145, %fd2135, 0d3FF0000000000000;
	{
	.reg .b32 %temp; 
	mov.b64 	{%r300, %temp}, %fd2146;
	}
	{
	.reg .b32 %temp; 
	mov.b64 	{%temp, %r301}, %fd2146;
	}
	shl.b32 	%r1067, %r299, 20;
	add.s32 	%r1068, %r1067, %r301;
	mov.b64 	%fd3283, {%r300, %r1068};
	{
	.reg .b32 %temp; 
	mov.b64 	{%temp, %r1069}, %fd496;
	}
	mov.b32 	%f409, %r1069;
	abs.f32 	%f98, %f409;
	setp.lt.f32 	%p201, %f98, 0f4086232B;
	@%p201 bra 	$L__BB1_283;
	setp.lt.f64 	%p202, %fd496, 0d0000000000000000;
	add.f64 	%fd2147, %fd496, 0d7FF0000000000000;
	selp.f64 	%fd3283, 0d0000000000000000, %fd2147, %p202;
	setp.geu.f32 	%p203, %f98, 0f40874800;
	@%p203 bra 	$L__BB1_283;
	shr.u32 	%r1070, %r299, 31;
	add.s32 	%r1071, %r299, %r1070;
	shr.s32 	%r1072, %r1071, 1;
	shl.b32 	%r1073, %r1072, 20;
	add.s32 	%r1074, %r301, %r1073;
	mov.b64 	%fd2148, {%r300, %r1074};
	sub.s32 	%r1075, %r299, %r1072;
	shl.b32 	%r1076, %r1075, 20;
	add.s32 	%r1077, %r1076, 1072693248;
	mov.b32 	%r1078, 0;
	mov.b64 	%fd2149, {%r1078, %r1077};
	mul.f64 	%fd3283, %fd2149, %fd2148;
$L__BB1_283:
	mul.f64 	%fd501, %fd3283, 0d4050400000000000;
	and.b32  	%r1079, %r282, 1;
	setp.eq.b32 	%p204, %r1079, 1;
	not.pred 	%p205, %p204;
	@%p205 bra 	$L__BB1_285;
	mov.f64 	%fd2150, 0d3FF0000000000000;
	sub.f64 	%fd2151, %fd2150, %fd495;
	sub.f64 	%fd2152, %fd2150, %fd489;
	mul.f64 	%fd2153, %fd2151, %fd501;
	mul.f64 	%fd2154, %fd472, %fd2152;
	sub.f64 	%fd3284, %fd2153, %fd2154;
	bra.uni 	$L__BB1_286;
$L__BB1_285:
	mul.f64 	%fd2155, %fd472, %fd489;
	mul.f64 	%fd2156, %fd501, %fd495;
	sub.f64 	%fd3284, %fd2155, %fd2156;
$L__BB1_286:
	add.s32 	%r1081, %r221, 2560;
	div.s32 	%r1082, %r1081, %r410;
	mul.lo.s32 	%r1083, %r1082, %r410;
	sub.s32 	%r302, %r1081, %r1083;
	mul.wide.s32 	%rd50, %r1082, 8;
	add.s64 	%rd51, %rd2, %rd50;
	ld.global.f64 	%fd505, [%rd51];
	add.s64 	%rd52, %rd3, %rd50;
	ld.global.f64 	%fd506, [%rd52];
	mad.lo.s32 	%r1084, %r302, 5, 5;
	cvt.rn.f64.s32 	%fd2157, %r1084;
	div.rn.f64 	%fd2158, %fd2157, %fd81;
	add.f64 	%fd507, %fd2158, 0d404D000000000000;
	add.s32 	%r1085, %r302, 1;
	cvt.rn.f64.s32 	%fd2159, %r1085;
	div.rn.f64 	%fd508, %fd2159, 0d4076D00000000000;
	div.rn.f64 	%fd3285, %fd507, 0d4050400000000000;
	{
	.reg .b32 %temp; 
	mov.b64 	{%temp, %r1602}, %fd3285;
	}
	{
	.reg .b32 %temp; 
	mov.b64 	{%r1603, %temp}, %fd3285;
	}
	setp.gt.s32 	%p206, %r1602, 1048575;
	mov.b32 	%r1604, -1023;
	@%p206 bra 	$L__BB1_288;
	mul.f64 	%fd3285, %fd3285, 0d4350000000000000;
	{
	.reg .b32 %temp; 
	mov.b64 	{%temp, %r1602}, %fd3285;
	}
	{
	.reg .b32 %temp; 
	mov.b64 	{%r1603, %temp}, %fd3285;
	}
	mov.b32 	%r1604, -1077;
$L__BB1_288:
	add.s32 	%r1087, %r1602, -1;
	setp.lt.u32 	%p207, %r1087, 2146435071;
	@%p207 bra 	$L__BB1_290;
	fma.rn.f64 	%fd2160, %fd3285, 0d7FF0000000000000, 0d7FF0000000000000;
	{
	.reg .b32 %temp; 
	mov.b64 	{%temp, %r1088}, %fd3285;
	}
	and.b32  	%r1089, %r1088, 2147483647;
	setp.eq.s32 	%p208, %r1089, 0;
	selp.f64 	%fd3287, 0dFFF0000000000000, %fd2160, %p208;
	bra.uni 	$L__BB1_293;
$L__BB1_290:
	shr.u32 	%r1090, %r1602, 20;
	add.s32 	%r1605, %r1604, %r1090;
	and.b32  	%r1091, %r1602, 1048575;
	or.b32  	%r1092, %r1091, 1072693248;
	mov.b64 	%fd3286, {%r1603, %r1092};
	setp.lt.u32 	%p209, %r1092, 1073127583;
	@%p209 bra 	$L__BB1_292;
	{
	.reg .b32 %temp; 
	mov.b64 	{%r1093, %temp}, %fd3286;
	}
	{
	.reg .b32 %temp; 
	mov.b64 	{%temp, %r1094}, %fd3286;
	}
	add.s32 	%r1095, %r1094, -1048576;
	mov.b64 	%fd3286, {%r1093, %r1095};
	add.s32 	%r1605, %r1605, 1;
$L__BB1_292:
	add.f64 	%fd2161, %fd3286, 0dBFF0000000000000;
	add.f64 	%fd2162, %fd3286, 0d3FF0000000000000;
	rcp.approx.ftz.f64 	%fd2163, %fd2162;
	neg.f64 	%fd2164, %fd2162;
	fma.rn.f64 	%fd2165, %fd2164, %fd2163, 0d3FF0000000000000;
	fma.rn.f64 	%fd2166, %fd2165, %fd2165, %fd2165;
	fma.rn.f64 	%fd2167, %fd2166, %fd2163, %fd2163;
	mul.f64 	%fd2168, %fd2161, %fd2167;
	fma.rn.f64 	%fd2169, %fd2161, %fd2167, %fd2168;
	mul.f64 	%fd2170, %fd2169, %fd2169;
	fma.rn.f64 	%fd2171, %fd2170, 0d3EB1380B3AE80F1E, 0d3ED0EE258B7A8B04;
	fma.rn.f64 	%fd2172, %fd2171, %fd2170, 0d3EF3B2669F02676F;
	fma.rn.f64 	%fd2173, %fd2172, %fd2170, 0d3F1745CBA9AB0956;
	fma.rn.f64 	%fd2174, %fd2173, %fd2170, 0d3F3C71C72D1B5154;
	fma.rn.f64 	%fd2175, %fd2174, %fd2170, 0d3F624924923BE72D;
	fma.rn.f64 	%fd2176, %fd2175, %fd2170, 0d3F8999999999A3C4;
	fma.rn.f64 	%fd2177, %fd2176, %fd2170, 0d3FB5555555555554;
	sub.f64 	%fd2178, %fd2161, %fd2169;
	add.f64 	%fd2179, %fd2178, %fd2178;
	neg.f64 	%fd2180, %fd2169;
	fma.rn.f64 	%fd2181, %fd2180, %fd2161, %fd2179;
	mul.f64 	%fd2182, %fd2167, %fd2181;
	mul.f64 	%fd2183, %fd2170, %fd2177;
	fma.rn.f64 	%fd2184, %fd2183, %fd2169, %fd2182;
	xor.b32  	%r1096, %r1605, -2147483648;
	mov.b32 	%r1097, 1127219200;
	mov.b64 	%fd2185, {%r1096, %r1097};
	sub.f64 	%fd2186, %fd2185, %fd82;
	fma.rn.f64 	%fd2187, %fd2186, 0d3FE62E42FEFA39EF, %fd2169;
	fma.rn.f64 	%fd2188, %fd2186, 0dBFE62E42FEFA39EF, %fd2187;
	sub.f64 	%fd2189, %fd2188, %fd2169;
	sub.f64 	%fd2190, %fd2184, %fd2189;
	fma.rn.f64 	%fd2191, %fd2186, 0d3C7ABC9E3B39803F, %fd2190;
	add.f64 	%fd3287, %fd2187, %fd2191;
$L__BB1_293:
	sqrt.rn.f64 	%fd2192, %fd508;
	mul.f64 	%fd2193, %fd506, %fd2192;
	mul.f64 	%fd2194, %fd506, 0d3FE0000000000000;
	fma.rn.f64 	%fd2195, %fd506, %fd2194, %fd505;
	fma.rn.f64 	%fd2196, %fd508, %fd2195, %fd3287;
	div.rn.f64 	%fd2197, %fd2196, %fd2193;
	sub.f64 	%fd518, %fd2197, %fd2193;
	cvt.rn.f32.f64 	%f99, %fd2197;
	abs.f32 	%f410, %f99;
	cvt.f64.f32 	%fd2198, %f410;
	fma.rn.f64 	%fd2199, %fd2198, 0d3FCDA6711871100E, 0d3FF0000000000000;
	rcp.rn.f64 	%fd2200, %fd2199;
	cvt.rn.f32.f64 	%f411, %fd2200;
	fma.rn.f32 	%f412, %f411, 0f3FAA466F, 0fBFE91EEA;
	fma.rn.f32 	%f413, %f412, %f411, 0f3FE40778;
	fma.rn.f32 	%f414, %f413, %f411, 0fBEB68F87;
	fma.rn.f32 	%f415, %f414, %f411, 0f3EA385FA;
	mul.f32 	%f100, %f415, %f411;
	cvt.f64.f32 	%fd2201, %f99;
	mul.f64 	%fd2202, %fd2201, 0dBFE0000000000000;
	mul.f64 	%fd519, %fd2202, %fd2201;
	fma.rn.f64 	%fd2203, %fd519, 0d3FF71547652B82FE, 0d4338000000000000;
	{
	.reg .b32 %temp; 
	mov.b64 	{%r313, %temp}, %fd2203;
	}
	mov.f64 	%fd2204, 0dC338000000000000;
	add.rn.f64 	%fd2205, %fd2203, %fd2204;
	fma.rn.f64 	%fd2206, %fd2205, 0dBFE62E42FEFA39EF, %fd519;
	fma.rn.f64 	%fd2207, %fd2205, 0dBC7ABC9E3B39803F, %fd2206;
	fma.rn.f64 	%fd2208, %fd2207, 0d3E5ADE1569CE2BDF, 0d3E928AF3FCA213EA;
	fma.rn.f64 	%fd2209, %fd2208, %fd2207, 0d3EC71DEE62401315;
	fma.rn.f64 	%fd2210, %fd2209, %fd2207, 0d3EFA01997C89EB71;
	fma.rn.f64 	%fd2211, %fd2210, %fd2207, 0d3F2A01A014761F65;
	fma.rn.f64 	%fd2212, %fd2211, %fd2207, 0d3F56C16C1852B7AF;
	fma.rn.f64 	%fd2213, %fd2212, %fd2207, 0d3F81111111122322;
	fma.rn.f64 	%fd2214, %fd2213, %fd2207, 0d3FA55555555502A1;
	fma.rn.f64 	%fd2215, %fd2214, %fd2207, 0d3FC5555555555511;
	fma.rn.f64 	%fd2216, %fd2215, %fd2207, 0d3FE000000000000B;
	fma.rn.f64 	%fd2217, %fd2216, %fd2207, 0d3FF0000000000000;
	fma.rn.f64 	%fd2218, %fd2217, %fd2207, 0d3FF0000000000000;
	{
	.reg .b32 %temp; 
	mov.b64 	{%r314, %temp}, %fd2218;
	}
	{
	.reg .b32 %temp; 
	mov.b64 	{%temp, %r315}, %fd2218;
	}
	shl.b32 	%r1098, %r313, 20;
	add.s32 	%r1099, %r1098, %r315;
	mov.b64 	%fd3288, {%r314, %r1099};
	{
	.reg .b32 %temp; 
	mov.b64 	{%temp, %r1100}, %fd519;
	}
	mov.b32 	%f416, %r1100;
	abs.f32 	%f101, %f416;
	setp.lt.f32 	%p210, %f101, 0f4086232B;
	@%p210 bra 	$L__BB1_296;
	setp.lt.f64 	%p211, %fd519, 0d0000000000000000;
	add.f64 	%fd2219, %fd519, 0d7FF0000000000000;
	selp.f64 	%fd3288, 0d0000000000000000, %fd2219, %p211;
	setp.geu.f32 	%p212, %f101, 0f40874800;
	@%p212 bra 	$L__BB1_296;
	shr.u32 	%r1101, %r313, 31;
	add.s32 	%r1102, %r313, %r1101;
	shr.s32 	%r1103, %r1102, 1;
	shl.b32 	%r1104, %r1103, 20;
	add.s32 	%r1105, %r315, %r1104;
	mov.b64 	%fd2220, {%r314, %r1105};
	sub.s32 	%r1106, %r313, %r1103;
	shl.b32 	%r1107, %r1106, 20;
	add.s32 	%r1108, %r1107, 1072693248;
	mov.b32 	%r1109, 0;
	mov.b64 	%fd2221, {%r1109, %r1108};
	mul.f64 	%fd3288, %fd2221, %fd2220;
$L__BB1_296:
	mul.f64 	%fd2222, %fd3288, 0d3FD9884540000000;
	cvt.f64.f32 	%fd2223, %f100;
	mul.f64 	%fd2224, %fd2222, %fd2223;
	cvt.rn.f32.f64 	%f417, %fd2224;
	setp.gt.f32 	%p213, %f99, 0f00000000;
	mov.f32 	%f418, 0f3F800000;
	sub.f32 	%f419, %f418, %f417;
	selp.f32 	%f420, %f419, %f417, %p213;
	cvt.f64.f32 	%fd524, %f420;
	cvt.rn.f32.f64 	%f102, %fd518;
	abs.f32 	%f421, %f102;
	cvt.f64.f32 	%fd2225, %f421;
	fma.rn.f64 	%fd2226, %fd2225, 0d3FCDA6711871100E, 0d3FF0000000000000;
	rcp.rn.f64 	%fd2227, %fd2226;
	cvt.rn.f32.f64 	%f422, %fd2227;
	fma.rn.f32 	%f423, %f422, 0f3FAA466F, 0fBFE91EEA;
	fma.rn.f32 	%f424, %f423, %f422, 0f3FE40778;
	fma.rn.f32 	%f425, %f424, %f422, 0fBEB68F87;
	fma.rn.f32 	%f426, %f425, %f422, 0f3EA385FA;
	mul.f32 	%f103, %f426, %f422;
	cvt.f64.f32 	%fd2228, %f102;
	mul.f64 	%fd2229, %fd2228, 0dBFE0000000000000;
	mul.f64 	%fd525, %fd2229, %fd2228;
	fma.rn.f64 	%fd2230, %fd525, 0d3FF71547652B82FE, 0d4338000000000000;
	{
	.reg .b32 %temp; 
	mov.b64 	{%r316, %temp}, %fd2230;
	}
	mov.f64 	%fd2231, 0dC338000000000000;
	add.rn.f64 	%fd2232, %fd2230, %fd2231;
	fma.rn.f64 	%fd2233, %fd2232, 0dBFE62E42FEFA39EF, %fd525;
	fma.rn.f64 	%fd2234, %fd2232, 0dBC7ABC9E3B39803F, %fd2233;
	fma.rn.f64 	%fd2235, %fd2234, 0d3E5ADE1569CE2BDF, 0d3E928AF3FCA213EA;
	fma.rn.f64 	%fd2236, %fd2235, %fd2234, 0d3EC71DEE62401315;
	fma.rn.f64 	%fd2237, %fd2236, %fd2234, 0d3EFA01997C89EB71;
	fma.rn.f64 	%fd2238, %fd2237, %fd2234, 0d3F2A01A014761F65;
	fma.rn.f64 	%fd2239, %fd2238, %fd2234, 0d3F56C16C1852B7AF;
	fma.rn.f64 	%fd2240, %fd2239, %fd2234, 0d3F81111111122322;
	fma.rn.f64 	%fd2241, %fd2240, %fd2234, 0d3FA55555555502A1;
	fma.rn.f64 	%fd2242, %fd2241, %fd2234, 0d3FC5555555555511;
	fma.rn.f64 	%fd2243, %fd2242, %fd2234, 0d3FE000000000000B;
	fma.rn.f64 	%fd2244, %fd2243, %fd2234, 0d3FF0000000000000;
	fma.rn.f64 	%fd2245, %fd2244, %fd2234, 0d3FF0000000000000;
	{
	.reg .b32 %temp; 
	mov.b64 	{%r317, %temp}, %fd2245;
	}
	{
	.reg .b32 %temp; 
	mov.b64 	{%temp, %r318}, %fd2245;
	}
	shl.b32 	%r1110, %r316, 20;
	add.s32 	%r1111, %r1110, %r318;
	mov.b64 	%fd3289, {%r317, %r1111};
	{
	.reg .b32 %temp; 
	mov.b64 	{%temp, %r1112}, %fd525;
	}
	mov.b32 	%f427, %r1112;
	abs.f32 	%f104, %f427;
	setp.lt.f32 	%p214, %f104, 0f4086232B;
	@%p214 bra 	$L__BB1_299;
	setp.lt.f64 	%p215, %fd525, 0d0000000000000000;
	add.f64 	%fd2246, %fd525, 0d7FF0000000000000;
	selp.f64 	%fd3289, 0d0000000000000000, %fd2246, %p215;
	setp.geu.f32 	%p216, %f104, 0f40874800;
	@%p216 bra 	$L__BB1_299;
	shr.u32 	%r1113, %r316, 31;
	add.s32 	%r1114, %r316, %r1113;
	shr.s32 	%r1115, %r1114, 1;
	shl.b32 	%r1116, %r1115, 20;
	add.s32 	%r1117, %r318, %r1116;
	mov.b64 	%fd2247, {%r317, %r1117};
	sub.s32 	%r1118, %r316, %r1115;
	shl.b32 	%r1119, %r1118, 20;
	add.s32 	%r1120, %r1119, 1072693248;
	mov.b32 	%r1121, 0;
	mov.b64 	%fd2248, {%r1121, %r1120};
	mul.f64 	%fd3289, %fd2248, %fd2247;
$L__BB1_299:
	mul.f64 	%fd2249, %fd3289, 0d3FD9884540000000;
	cvt.f64.f32 	%fd2250, %f103;
	mul.f64 	%fd2251, %fd2249, %fd2250;
	cvt.rn.f32.f64 	%f428, %fd2251;
	setp.gt.f32 	%p217, %f102, 0f00000000;
	mov.f32 	%f429, 0f3F800000;
	sub.f32 	%f430, %f429, %f428;
	selp.f32 	%f431, %f430, %f428, %p217;
	cvt.f64.f32 	%fd530, %f431;
	neg.f64 	%fd2252, %fd505;
	mul.f64 	%fd531, %fd508, %fd2252;
	fma.rn.f64 	%fd2253, %fd531, 0d3FF71547652B82FE, 0d4338000000000000;
	{
	.reg .b32 %temp; 
	mov.b64 	{%r319, %temp}, %fd2253;
	}
	mov.f64 	%fd2254, 0dC338000000000000;
	add.rn.f64 	%fd2255, %fd2253, %fd2254;
	fma.rn.f64 	%fd2256, %fd2255, 0dBFE62E42FEFA39EF, %fd531;
	fma.rn.f64 	%fd2257, %fd2255, 0dBC7ABC9E3B39803F, %fd2256;
	fma.rn.f64 	%fd2258, %fd2257, 0d3E5ADE1569CE2BDF, 0d3E928AF3FCA213EA;
	fma.rn.f64 	%fd2259, %fd2258, %fd2257, 0d3EC71DEE62401315;
	fma.rn.f64 	%fd2260, %fd2259, %fd2257, 0d3EFA01997C89EB71;
	fma.rn.f64 	%fd2261, %fd2260, %fd2257, 0d3F2A01A014761F65;
	fma.rn.f64 	%fd2262, %fd2261, %fd2257, 0d3F56C16C1852B7AF;
	fma.rn.f64 	%fd2263, %fd2262, %fd2257, 0d3F81111111122322;
	fma.rn.f64 	%fd2264, %fd2263, %fd2257, 0d3FA55555555502A1;
	fma.rn.f64 	%fd2265, %fd2264, %fd2257, 0d3FC5555555555511;
	fma.rn.f64 	%fd2266, %fd2265, %fd2257, 0d3FE000000000000B;
	fma.rn.f64 	%fd2267, %fd2266, %fd2257, 0d3FF0000000000000;
	fma.rn.f64 	%fd2268, %fd2267, %fd2257, 0d3FF0000000000000;
	{
	.reg .b32 %temp; 
	mov.b64 	{%r320, %temp}, %fd2268;
	}
	{
	.reg .b32 %temp; 
	mov.b64 	{%temp, %r321}, %fd2268;
	}
	shl.b32 	%r1122, %r319, 20;
	add.s32 	%r1123, %r1122, %r321;
	mov.b64 	%fd3290, {%r320, %r1123};
	{
	.reg .b32 %temp; 
	mov.b64 	{%temp, %r1124}, %fd531;
	}
	mov.b32 	%f432, %r1124;
	abs.f32 	%f105, %f432;
	setp.lt.f32 	%p218, %f105, 0f4086232B;
	@%p218 bra 	$L__BB1_302;
	setp.lt.f64 	%p219, %fd531, 0d0000000000000000;
	add.f64 	%fd2269, %fd531, 0d7FF0000000000000;
	selp.f64 	%fd3290, 0d0000000000000000, %fd2269, %p219;
	setp.geu.f32 	%p220, %f105, 0f40874800;
	@%p220 bra 	$L__BB1_302;
	shr.u32 	%r1125, %r319, 31;
	add.s32 	%r1126, %r319, %r1125;
	shr.s32 	%r1127, %r1126, 1;
	shl.b32 	%r1128, %r1127, 20;
	add.s32 	%r1129, %r321, %r1128;
	mov.b64 	%fd2270, {%r320, %r1129};
	sub.s32 	%r1130, %r319, %r1127;
	shl.b32 	%r1131, %r1130, 20;
	add.s32 	%r1132, %r1131, 1072693248;
	mov.b32 	%r1133, 0;
	mov.b64 	%fd2271, {%r1133, %r1132};
	mul.f64 	%fd3290, %fd2271, %fd2270;
$L__BB1_302:
	mul.f64 	%fd536, %fd3290, 0d4050400000000000;
	and.b32  	%r1134, %r302, 1;
	setp.eq.b32 	%p221, %r1134, 1;
	not.pred 	%p222, %p221;
	@%p222 bra 	$L__BB1_304;
	mov.f64 	%fd2272, 0d3FF0000000000000;
	sub.f64 	%fd2273, %fd2272, %fd530;
	sub.f64 	%fd2274, %fd2272, %fd524;
	mul.f64 	%fd2275, %fd2273, %fd536;
	mul.f64 	%fd2276, %fd507, %fd2274;
	sub.f64 	%fd3291, %fd2275, %fd2276;
	bra.uni 	$L__BB1_305;
$L__BB1_304:
	mul.f64 	%fd2277, %fd507, %fd524;
	mul.f64 	%fd2278, %fd536, %fd530;
	sub.f64 	%fd3291, %fd2277, %fd2278;
$L__BB1_305:
	add.s32 	%r1136, %r221, 3200;
	div.s32 	%r1137, %r1136, %r410;
	mul.lo.s32 	%r1138, %r1137, %r410;
	sub.s32 	%r322, %r1136, %r1138;
	mul.wide.s32 	%rd53, %r1137, 8;
	add.s64 	%rd54, %rd2, %rd53;
	ld.global.f64 	%fd540, [%rd54];
	add.s64 	%rd55, %rd3, %rd53;
	ld.global.f64 	%fd541, [%rd55];
	mad.lo.s32 	%r1139, %r322, 5, 5;
	cvt.rn.f64.s32 	%fd2279, %r1139;
	div.rn.f64 	%fd2280, %fd2279, %fd81;
	add.f64 	%fd542, %fd2280, 0d404D000000000000;
	add.s32 	%r1140, %r322, 1;
	cvt.rn.f64.s32 	%fd2281, %r1140;
	div.rn.f64 	%fd543, %fd2281, 0d4076D00000000000;
	div.rn.f64 	%fd3292, %fd542, 0d4050400000000000;
	{
	.reg .b32 %temp; 
	mov.b64 	{%temp, %r1606}, %fd3292;
	}
	{
	.reg .b32 %temp; 
	mov.b64 	{%r1607, %temp}, %fd3292;
	}
	setp.gt.s32 	%p223, %r1606, 1048575;
	mov.b32 	%r1608, -1023;
	@%p223 bra 	$L__BB1_307;
	mul.f64 	%fd3292, %fd3292, 0d4350000000000000;
	{
	.reg .b32 %temp; 
	mov.b64 	{%temp, %r1606}, %fd3292;
	}
	{
	.reg .b32 %temp; 
	mov.b64 	{%r1607, %temp}, %fd3292;
	}
	mov.b32 	%r1608, -1077;
$L__BB1_307:
	add.s32 	%r1142, %r1606, -1;
	setp.lt.u32 	%p224, %r1142, 2146435071;
	@%p224 bra 	$L__BB1_309;
	fma.rn.f64 	%fd2282, %fd3292, 0d7FF0000000000000, 0d7FF0000000000000;
	{
	.reg .b32 %temp; 
	mov.b64 	{%temp, %r1143}, %fd3292;
	}
	and.b32  	%r1144, %r1143, 2147483647;
	setp.eq.s32 	%p225, %r1144, 0;
	selp.f64 	%fd3294, 0dFFF0000000000000, %fd2282, %p225;
	bra.uni 	$L__BB1_312;
$L__BB1_309:
	shr.u32 	%r1145, %r1606, 20;
	add.s32 	%r1609, %r1608, %r1145;
	and.b32  	%r1146, %r1606, 1048575;
	or.b32  	%r1147, %r1146, 1072693248;
	mov.b64 	%fd3293, {%r1607, %r1147};
	setp.lt.u32 	%p226, %r1147, 1073127583;
	@%p226 bra 	$L__BB1_311;
	{
	.reg .b32 %temp; 
	mov.b64 	{%r1148, %temp}, %fd3293;
	}
	{
	.reg .b32 %temp; 
	mov.b64 	{%temp, %r1149}, %fd3293;
	}
	add.s32 	%r1150, %r1149, -1048576;
	mov.b64 	%fd3293, {%r1148, %r1150};
	add.s32 	%r1609, %r1609, 1;
$L__BB1_311:
	add.f64 	%fd2283, %fd3293, 0dBFF0000000000000;
	add.f64 	%fd2284, %fd3293, 0d3FF0000000000000;
	rcp.approx.ftz.f64 	%fd2285, %fd2284;
	neg.f64 	%fd2286, %fd2284;
	fma.rn.f64 	%fd2287, %fd2286, %fd2285, 0d3FF0000000000000;
	fma.rn.f64 	%fd2288, %fd2287, %fd2287, %fd2287;
	fma.rn.f64 	%fd2289, %fd2288, %fd2285, %fd2285;
	mul.f64 	%fd2290, %fd2283, %fd2289;
	fma.rn.f64 	%fd2291, %fd2283, %fd2289, %fd2290;
	mul.f64 	%fd2292, %fd2291, %fd2291;
	fma.rn.f64 	%fd2293, %fd2292, 0d3EB1380B3AE80F1E, 0d3ED0EE258B7A8B04;
	fma.rn.f64 	%fd2294, %fd2293, %fd2292, 0d3EF3B2669F02676F;
	fma.rn.f64 	%fd2295, %fd2294, %fd2292, 0d3F1745CBA9AB0956;
	fma.rn.f64 	%fd2296, %fd2295, %fd2292, 0d3F3C71C72D1B5154;
	fma.rn.f64 	%fd2297, %fd2296, %fd2292, 0d3F624924923BE72D;
	fma.rn.f64 	%fd2298, %fd2297, %fd2292, 0d3F8999999999A3C4;
	fma.rn.f64 	%fd2299, %fd2298, %fd2292, 0d3FB5555555555554;
	sub.f64 	%fd2300, %fd2283, %fd2291;
	add.f64 	%fd2301, %fd2300, %fd2300;
	neg.f64 	%fd2302, %fd2291;
	fma.rn.f64 	%fd2303, %fd2302, %fd2283, %fd2301;
	mul.f64 	%fd2304, %fd2289, %fd2303;
	mul.f64 	%fd2305, %fd2292, %fd2299;
	fma.rn.f64 	%fd2306, %fd2305, %fd2291, %fd2304;
	xor.b32  	%r1151, %r1609, -2147483648;
	mov.b32 	%r1152, 1127219200;
	mov.b64 	%fd2307, {%r1151, %r1152};
	sub.f64 	%fd2308, %fd2307, %fd82;
	fma.rn.f64 	%fd2309, %fd2308, 0d3FE62E42FEFA39EF, %fd2291;
	fma.rn.f64 	%fd2310, %fd2308, 0dBFE62E42FEFA39EF, %fd2309;
	sub.f64 	%fd2311, %fd2310, %fd2291;
	sub.f64 	%fd2312, %fd2306, %fd2311;
	fma.rn.f64 	%fd2313, %fd2308, 0d3C7ABC9E3B39803F, %fd2312;
	add.f64 	%fd3294, %fd2309, %fd2313;
$L__BB1_312:
	sqrt.rn.f64 	%fd2314, %fd543;
	mul.f64 	%fd2315, %fd541, %fd2314;
	mul.f64 	%fd2316, %fd541, 0d3FE0000000000000;
	fma.rn.f64 	%fd2317, %fd541, %fd2316, %fd540;
	fma.rn.f64 	%fd2318, %fd543, %fd2317, %fd3294;
	div.rn.f64 	%fd2319, %fd2318, %fd2315;
	sub.f64 	%fd553, %fd2319, %fd2315;
	cvt.rn.f32.f64 	%f106, %fd2319;
	abs.f32 	%f433, %f106;
	cvt.f64.f32 	%fd2320, %f433;
	fma.rn.f64 	%fd2321, %fd2320, 0d3FCDA6711871100E, 0d3FF0000000000000;
	rcp.rn.f64 	%fd2322, %fd2321;
	cvt.rn.f32.f64 	%f434, %fd2322;
	fma.rn.f32 	%f435, %f434, 0f3FAA466F, 0fBFE91EEA;
	fma.rn.f32 	%f436, %f435, %f434, 0f3FE40778;
	fma.rn.f32 	%f437, %f436, %f434, 0fBEB68F87;
	fma.rn.f32 	%f438, %f437, %f434, 0f3EA385FA;
	mul.f32 	%f107, %f438, %f434;
	cvt.f64.f32 	%fd2323, %f106;
	mul.f64 	%fd2324, %fd2323, 0dBFE0000000000000;
	mul.f64 	%fd554, %fd2324, %fd2323;
	fma.rn.f64 	%fd2325, %fd554, 0d3FF71547652B82FE, 0d4338000000000000;
	{
	.reg .b32 %temp; 
	mov.b64 	{%r333, %temp}, %fd2325;
	}
	mov.f64 	%fd2326, 0dC338000000000000;
	add.rn.f64 	%fd2327, %fd2325, %fd2326;
	fma.rn.f64 	%fd2328, %fd2327, 0dBFE62E42FEFA39EF, %fd554;
	fma.rn.f64 	%fd2329, %fd2327, 0dBC7ABC9E3B39803F, %fd2328;
	fma.rn.f64 	%fd2330, %fd2329, 0d3E5ADE1569CE2BDF, 0d3E928AF3FCA213EA;
	fma.rn.f64 	%fd2331, %fd2330, %fd2329, 0d3EC71DEE62401315;
	fma.rn.f64 	%fd2332, %fd2331, %fd2329, 0d3EFA01997C89EB71;
	fma.rn.f64 	%fd2333, %fd2332, %fd2329, 0d3F2A01A014761F65;
	fma.rn.f64 	%fd2334, %fd2333, %fd2329, 0d3F56C16C1852B7AF;
	fma.rn.f64 	%fd2335, %fd2334, %fd2329, 0d3F81111111122322;
	fma.rn.f64 	%fd2336, %fd2335, %fd2329, 0d3FA55555555502A1;
	fma.rn.f64 	%fd2337, %fd2336, %fd2329, 0d3FC5555555555511;
	fma.rn.f64 	%fd2338, %fd2337, %fd2329, 0d3FE000000000000B;
	fma.rn.f64 	%fd2339, %fd2338, %fd2329, 0d3FF0000000000000;
	fma.rn.f64 	%fd2340, %fd2339, %fd2329, 0d3FF0000000000000;
	{
	.reg .b32 %temp; 
	mov.b64 	{%r334, %temp}, %fd2340;
	}
	{
	.reg .b32 %temp; 
	mov.b64 	{%temp, %r335}, %fd2340;
	}
	shl.b32 	%r1153, %r333, 20;
	add.s32 	%r1154, %r1153, %r335;
	mov.b64 	%fd3295, {%r334, %r1154};
	{
	.reg .b32 %temp; 
	mov.b64 	{%temp, %r1155}, %fd554;
	}
	mov.b32 	%f439, %r1155;
	abs.f32 	%f108, %f439;
	setp.lt.f32 	%p227, %f108, 0f4086232B;
	@%p227 bra 	$L__BB1_315;
	setp.lt.f64 	%p228, %fd554, 0d0000000000000000;
	add.f64 	%fd2341, %fd554, 0d7FF0000000000000;
	selp.f64 	%fd3295, 0d0000000000000000, %fd2341, %p228;
	setp.geu.f32 	%p229, %f108, 0f40874800;
	@%p229 bra 	$L__BB1_315;
	shr.u32 	%r1156, %r333, 31;
	add.s32 	%r1157, %r333, %r1156;
	shr.s32 	%r1158, %r1157, 1;
	shl.b32 	%r1159, %r1158, 20;
	add.s32 	%r1160, %r335, %r1159;
	mov.b64 	%fd2342, {%r334, %r1160};
	sub.s32 	%r1161, %r333, %r1158;
	shl.b32 	%r1162, %r1161, 20;
	add.s32 	%r1163, %r1162, 1072693248;
	mov.b32 	%r1164, 0;
	mov.b64 	%fd2343, {%r1164, %r1163};
	mul.f64 	%fd3295, %fd2343, %fd2342;
$L__BB1_315:
	mul.f64 	%fd2344, %fd3295, 0d3FD9884540000000;
	cvt.f64.f32 	%fd2345, %f107;
	mul.f64 	%fd2346, %fd2344, %fd2345;
	cvt.rn.f32.f64 	%f440, %fd2346;
	setp.gt.f32 	%p230, %f106, 0f00000000;
	mov.f32 	%f441, 0f3F800000;
	sub.f32 	%f442, %f441, %f440;
	selp.f32 	%f443, %f442, %f440, %p230;
	cvt.f64.f32 	%fd559, %f443;
	cvt.rn.f32.f64 	%f109, %fd553;
	abs.f32 	%f444, %f109;
	cvt.f64.f32 	%fd2347, %f444;
	fma.rn.f64 	%fd2348, %fd2347, 0d3FCDA6711871100E, 0d3FF0000000000000;
	rcp.rn.f64 	%fd2349, %fd2348;
	cvt.rn.f32.f64 	%f445, %fd2349;
	fma.rn.f32 	%f446, %f445, 0f3FAA466F, 0fBFE91EEA;
	fma.rn.f32 	%f447, %f446, %f445, 0f3FE40778;
	fma.rn.f32 	%f448, %f447, %f445, 0fBEB68F87;
	fma.rn.f32 	%f449, %f448, %f445, 0f3EA385FA;
	mul.f32 	%f110, %f449, %f445;
	cvt.f64.f32 	%fd2350, %f109;
	mul.f64 	%fd2351, %fd2350, 0dBFE0000000000000;
	mul.f64 	%fd560, %fd2351, %fd2350;
	fma.rn.f64 	%fd2352, %fd560, 0d3FF71547652B82FE, 0d4338000000000000;
	{
	.reg .b32 %temp; 
	mov.b64 	{%r336, %temp}, %fd2352;
	}
	mov.f64 	%fd2353, 0dC338000000000000;
	add.rn.f64 	%fd2354, %fd2352, %fd2353;
	fma.rn.f64 	%fd2355, %fd2354, 0dBFE62E42FEFA39EF, %fd560;
	fma.rn.f64 	%fd2356, %fd2354, 0dBC7ABC9E3B39803F, %fd2355;
	fma.rn.f64 	%fd2357, %fd2356, 0d3E5ADE1569CE2BDF, 0d3E928AF3FCA213EA;
	fma.rn.f64 	%fd2358, %fd2357, %fd2356, 0d3EC71DEE62401315;
	fma.rn.f64 	%fd2359, %fd2358, %fd2356, 0d3EFA01997C89EB71;
	fma.rn.f64 	%fd2360, %fd2359, %fd2356, 0d3F2A01A014761F65;
	fma.rn.f64 	%fd2361, %fd2360, %fd2356, 0d3F56C16C1852B7AF;
	fma.rn.f64 	%fd2362, %fd2361, %fd2356, 0d3F81111111122322;
	fma.rn.f64 	%fd2363, %fd2362, %fd2356, 0d3FA55555555502A1;
	fma.rn.f64 	%fd2364, %fd2363, %fd2356, 0d3FC5555555555511;
	fma.rn.f64 	%fd2365, %fd2364, %fd2356, 0d3FE000000000000B;
	fma.rn.f64 	%fd2366, %fd2365, %fd2356, 0d3FF0000000000000;
	fma.rn.f64 	%fd2367, %fd2366, %fd2356, 0d3FF0000000000000;
	{
	.reg .b32 %temp; 
	mov.b64 	{%r337, %temp}, %fd2367;
	}
	{
	.reg .b32 %temp; 
	mov.b64 	{%temp, %r338}, %fd2367;
	}
	shl.b32 	%r1165, %r336, 20;
	add.s32 	%r1166, %r1165, %r338;
	mov.b64 	%fd3296, {%r337, %r1166};
	{
	.reg .b32 %temp; 
	mov.b64 	{%temp, %r1167}, %fd560;
	}
	mov.b32 	%f450, %r1167;
	abs.f32 	%f111, %f450;
	setp.lt.f32 	%p231, %f111, 0f4086232B;
	@%p231 bra 	$L__BB1_318;
	setp.lt.f64 	%p232, %fd560, 0d0000000000000000;
	add.f64 	%fd2368, %fd560, 0d7FF0000000000000;
	selp.f64 	%fd3296, 0d0000000000000000, %fd2368, %p232;
	setp.geu.f32 	%p233, %f111, 0f40874800;
	@%p233 bra 	$L__BB1_318;
	shr.u32 	%r1168, %r336, 31;
	add.s32 	%r1169, %r336, %r1168;
	shr.s32 	%r1170, %r1169, 1;
	shl.b32 	%r1171, %r1170, 20;
	add.s32 	%r1172, %r338, %r1171;
	mov.b64 	%fd2369, {%r337, %r1172};
	sub.s32 	%r1173, %r336, %r1170;
	shl.b32 	%r1174, %r1173, 20;
	add.s32 	%r1175, %r1174, 1072693248;
	mov.b32 	%r1176, 0;
	mov.b64 	%fd2370, {%r1176, %r1175};
	mul.f64 	%fd3296, %fd2370, %fd2369;
$L__BB1_318:
	mul.f64 	%fd2371, %fd3296, 0d3FD9884540000000;
	cvt.f64.f32 	%fd2372, %f110;
	mul.f64 	%fd2373, %fd2371, %fd2372;
	cvt.rn.f32.f64 	%f451, %fd2373;
	setp.gt.f32 	%p234, %f109, 0f00000000;
	mov.f32 	%f452, 0f3F800000;
	sub.f32 	%f453, %f452, %f451;
	selp.f32 	%f454, %f453, %f451, %p234;
	cvt.f64.f32 	%fd565, %f454;
	neg.f64 	%fd2374, %fd540;
	mul.f64 	%fd566, %fd543, %fd2374;
	fma.rn.f64 	%fd2375, %fd566, 0d3FF71547652B82FE, 0d4338000000000000;
	{
	.reg .b32 %temp; 
	mov.b64 	{%r339, %temp}, %fd2375;
	}
	mov.f64 	%fd2376, 0dC338000000000000;
	add.rn.f64 	%fd2377, %fd2375, %fd2376;
	fma.rn.f64 	%fd2378, %fd2377, 0dBFE62E42FEFA39EF, %fd566;
	fma.rn.f64 	%fd2379, %fd2377, 0dBC7ABC9E3B39803F, %fd2378;
	fma.rn.f64 	%fd2380, %fd2379, 0d3E5ADE1569CE2BDF, 0d3E928AF3FCA213EA;
	fma.rn.f64 	%fd2381, %fd2380, %fd2379, 0d3EC71DEE62401315;
	fma.rn.f64 	%fd2382, %fd2381, %fd2379, 0d3EFA01997C89EB71;
	fma.rn.f64 	%fd2383, %fd2382, %fd2379, 0d3F2A01A014761F65;
	fma.rn.f64 	%fd2384, %fd2383, %fd2379, 0d3F56C16C1852B7AF;
	fma.rn.f64 	%fd2385, %fd2384, %fd2379, 0d3F81111111122322;
	fma.rn.f64 	%fd2386, %fd2385, %fd2379, 0d3FA55555555502A1;
	fma.rn.f64 	%fd2387, %fd2386, %fd2379, 0d3FC5555555555511;
	fma.rn.f64 	%fd2388, %fd2387, %fd2379, 0d3FE000000000000B;
	fma.rn.f64 	%fd2389, %fd2388, %fd2379, 0d3FF0000000000000;
	fma.rn.f64 	%fd2390, %fd2389, %fd2379, 0d3FF0000000000000;
	{
	.reg .b32 %temp; 
	mov.b64 	{%r340, %temp}, %fd2390;
	}
	{
	.reg .b32 %temp; 
	mov.b64 	{%temp, %r341}, %fd2390;
	}
	shl.b32 	%r1177, %r339, 20;
	add.s32 	%r1178, %r1177, %r341;
	mov.b64 	%fd3297, {%r340, %r1178};
	{
	.reg .b32 %temp; 
	mov.b64 	{%temp, %r1179}, %fd566;
	}
	mov.b32 	%f455, %r1179;
	abs.f32 	%f112, %f455;
	setp.lt.f32 	%p235, %f112, 0f4086232B;
	@%p235 bra 	$L__BB1_321;
	setp.lt.f64 	%p236, %fd566, 0d0000000000000000;
	add.f64 	%fd2391, %fd566, 0d7FF0000000000000;
	selp.f64 	%fd3297, 0d0000000000000000, %fd2391, %p236;
	setp.geu.f32 	%p237, %f112, 0f40874800;
	@%p237 bra 	$L__BB1_321;
	shr.u32 	%r1180, %r339, 31;
	add.s32 	%r1181, %r339, %r1180;
	shr.s32 	%r1182, %r1181, 1;
	shl.b32 	%r1183, %r1182, 20;
	add.s32 	%r1184, %r341, %r1183;
	mov.b64 	%fd2392, {%r340, %r1184};
	sub.s32 	%r1185, %r339, %r1182;
	shl.b32 	%r1186, %r1185, 20;
	add.s32 	%r1187, %r1186, 1072693248;
	mov.b32 	%r1188, 0;
	mov.b64 	%fd2393, {%r1188, %r1187};
	mul.f64 	%fd3297, %fd2393, %fd2392;
$L__BB1_321:
	mul.f64 	%fd571, %fd3297, 0d4050400000000000;
	and.b32  	%r1189, %r322, 1;
	setp.eq.b32 	%p238, %r1189, 1;
	not.pred 	%p239, %p238;
	@%p239 bra 	$L__BB1_323;
	mov.f64 	%fd2394, 0d3FF0000000000000;
	sub.f64 	%fd2395, %fd2394, %fd565;
	sub.f64 	%fd2396, %fd2394, %fd559;
	mul.f64 	%fd2397, %fd2395, %fd571;
	mul.f64 	%fd2398, %fd542, %fd2396;
	sub.f64 	%fd3298, %fd2397, %fd2398;
	bra.uni 	$L__BB1_324;
$L__BB1_323:
	mul.f64 	%fd2399, %fd542, %fd559;
	mul.f64 	%fd2400, %fd571, %fd565;
	sub.f64 	%fd3298, %fd2399, %fd2400;
$L__BB1_324:
	add.s32 	%r1191, %r221, 3840;
	div.s32 	%r1192, %r1191, %r410;
	mul.lo.s32 	%r1193, %r1192, %r410;
	sub.s32 	%r342, %r1191, %r1193;
	mul.wide.s32 	%rd56, %r1192, 8;
	add.s64 	%rd57, %rd2, %rd56;
	ld.global.f64 	%fd575, [%rd57];
	add.s64 	%rd58, %rd3, %rd56;
	ld.global.f64 	%fd576, [%rd58];
	mad.lo.s32 	%r1194, %r342, 5, 5;
	cvt.rn.f64.s32 	%fd2401, %r1194;
	div.rn.f64 	%fd2402, %fd2401, %fd81;
	add.f64 	%fd577, %fd2402, 0d404D000000000000;
	add.s32 	%r1195, %r342, 1;
	cvt.rn.f64.s32 	%fd2403, %r1195;
	div.rn.f64 	%fd578, %fd2403, 0d4076D00000000000;
	div.rn.f64 	%fd3299, %fd577, 0d4050400000000000;
	{
	.reg .b32 %temp; 
	mov.b64 	{%temp, %r1610}, %fd3299;
	}
	{
	.reg .b32 %temp; 
	mov.b64 	{%r1611, %temp}, %fd3299;
	}
	setp.gt.s32 	%p240, %r1610, 1048575;
	mov.b32 	%r1612, -1023;
	@%p240 bra 	$L__BB1_326;
	mul.f64 	%fd3299, %fd3299, 0d4350000000000000;
	{
	.reg .b32 %temp; 
	mov.b64 	{%temp, %r1610}, %fd3299;
	}
	{
	.reg .b32 %temp; 
	mov.b64 	{%r1611, %temp}, %fd3299;
	}
	mov.b32 	%r1612, -1077;
$L__BB1_326:
	add.s32 	%r1197, %r1610, -1;
	setp.lt.u32 	%p241, %r1197, 2146435071;
	@%p241 bra 	$L__BB1_328;
	fma.rn.f64 	%fd2404, %fd3299, 0d7FF0000000000000, 0d7FF0000000000000;
	{
	.reg .b32 %temp; 
	mov.b64 	{%temp, %r1198}, %fd3299;
	}
	and.b32  	%r1199, %r1198, 2147483647;
	setp.eq.s32 	%p242, %r1199, 0;
	selp.f64 	%fd3301, 0dFFF0000000000000, %fd2404, %p242;
	bra.uni 	$L__BB1_331;
$L__BB1_328:
	shr.u32 	%r1200, %r1610, 20;
	add.s32 	%r1613, %r1612, %r1200;
	and.b32  	%r1201, %r1610, 1048575;
	or.b32  	%r1202, %r1201, 1072693248;
	mov.b64 	%fd3300, {%r1611, %r1202};
	setp.lt.u32 	%p243, %r1202, 1073127583;
	@%p243 bra 	$L__BB1_330;
	{
	.reg .b32 %temp; 
	mov.b64 	{%r1203, %temp}, %fd3300;
	}
	{
	.reg .b32 %temp; 
	mov.b64 	{%temp, %r1204}, %fd3300;
	}
	add.s32 	%r1205, %r1204, -1048576;
	mov.b64 	%fd3300, {%r1203, %r1205};
	add.s32 	%r1613, %r1613, 1;
$L__BB1_330:
	add.f64 	%fd2405, %fd3300, 0dBFF0000000000000;
	add.f64 	%fd2406, %fd3300, 0d3FF0000000000000;
	rcp.approx.ftz.f64 	%fd2407, %fd2406;
	neg.f64 	%fd2408, %fd2406;
	fma.rn.f64 	%fd2409, %fd2408, %fd2407, 0d3FF0000000000000;
	fma.rn.f64 	%fd2410, %fd2409, %fd2409, %fd2409;
	fma.rn.f64 	%fd2411, %fd2410, %fd2407, %fd2407;
	mul.f64 	%fd2412, %fd2405, %fd2411;
	fma.rn.f64 	%fd2413, %fd2405, %fd2411, %fd2412;
	mul.f64 	%fd2414, %fd2413, %fd2413;
	fma.rn.f64 	%fd2415, %fd2414, 0d3EB1380B3AE80F1E, 0d3ED0EE258B7A8B04;
	fma.rn.f64 	%fd2416, %fd2415, %fd2414, 0d3EF3B2669F02676F;
	fma.rn.f64 	%fd2417, %fd2416, %fd2414, 0d3F1745CBA9AB0956;
	fma.rn.f64 	%fd2418, %fd2417, %fd2414, 0d3F3C71C72D1B5154;
	fma.rn.f64 	%fd2419, %fd2418, %fd2414, 0d3F624924923BE72D;
	fma.rn.f64 	%fd2420, %fd2419, %fd2414, 0d3F8999999999A3C4;
	fma.rn.f64 	%fd2421, %fd2420, %fd2414, 0d3FB5555555555554;
	sub.f64 	%fd2422, %fd2405, %fd2413;
	add.f64 	%fd2423, %fd2422, %fd2422;
	neg.f64 	%fd2424, %fd2413;
	fma.rn.f64 	%fd2425, %fd2424, %fd2405, %fd2423;
	mul.f64 	%fd2426, %fd2411, %fd2425;
	mul.f64 	%fd2427, %fd2414, %fd2421;
	fma.rn.f64 	%fd2428, %fd2427, %fd2413, %fd2426;
	xor.b32  	%r1206, %r1613, -2147483648;
	mov.b32 	%r1207, 1127219200;
	mov.b64 	%fd2429, {%r1206, %r1207};
	sub.f64 	%fd2430, %fd2429, %fd82;
	fma.rn.f64 	%fd2431, %fd2430, 0d3FE62E42FEFA39EF, %fd2413;
	fma.rn.f64 	%fd2432, %fd2430, 0dBFE62E42FEFA39EF, %fd2431;
	sub.f64 	%fd2433, %fd2432, %fd2413;
	sub.f64 	%fd2434, %fd2428, %fd2433;
	fma.rn.f64 	%fd2435, %fd2430, 0d3C7ABC9E3B39803F, %fd2434;
	add.f64 	%fd3301, %fd2431, %fd2435;
$L__BB1_331:
	sqrt.rn.f64 	%fd2436, %fd578;
	mul.f64 	%fd2437, %fd576, %fd2436;
	mul.f64 	%fd2438, %fd576, 0d3FE0000000000000;
	fma.rn.f64 	%fd2439, %fd576, %fd2438, %fd575;
	fma.rn.f64 	%fd2440, %fd578, %fd2439, %fd3301;
	div.rn.f64 	%fd2441, %fd2440, %fd2437;
	sub.f64 	%fd588, %fd2441, %fd2437;
	cvt.rn.f32.f64 	%f113, %fd2441;
	abs.f32 	%f456, %f113;
	cvt.f64.f32 	%fd2442, %f456;
	fma.rn.f64 	%fd2443, %fd2442, 0d3FCDA6711871100E, 0d3FF0000000000000;
	rcp.rn.f64 	%fd2444, %fd2443;
	cvt.rn.f32.f64 	%f457, %fd2444;
	fma.rn.f32 	%f458, %f457, 0f3FAA466F, 0fBFE91EEA;
	fma.rn.f32 	%f459, %f458, %f457, 0f3FE40778;
	fma.rn.f32 	%f460, %f459, %f457, 0fBEB68F87;
	fma.rn.f32 	%f461, %f460, %f457, 0f3EA385FA;
	mul.f32 	%f114, %f461, %f457;
	cvt.f64.f32 	%fd2445, %f113;
	mul.f64 	%fd2446, %fd2445, 0dBFE0000000000000;
	mul.f64 	%fd589, %fd2446, %fd2445;
	fma.rn.f64 	%fd2447, %fd589, 0d3FF71547652B82FE, 0d4338000000000000;
	{
	.reg .b32 %temp; 
	mov.b64 	{%r353, %temp}, %fd2447;
	}
	mov.f64 	%fd2448, 0dC338000000000000;
	add.rn.f64 	%fd2449, %fd2447, %fd2448;
	fma.rn.f64 	%fd2450, %fd2449, 0dBFE62E42FEFA39EF, %fd589;
	fma.rn.f64 	%fd2451, %fd2449, 0dBC7ABC9E3B39803F, %fd2450;
	fma.rn.f64 	%fd2452, %fd2451, 0d3E5ADE1569CE2BDF, 0d3E928AF3FCA213EA;
	fma.rn.f64 	%fd2453, %fd2452, %fd2451, 0d3EC71DEE62401315;
	fma.rn.f64 	%fd2454, %fd2453, %fd2451, 0d3EFA01997C89EB71;
	fma.rn.f64 	%fd2455, %fd2454, %fd2451, 0d3F2A01A014761F65;
	fma.rn.f64 	%fd2456, %fd2455, %fd2451, 0d3F56C16C1852B7AF;
	fma.rn.f64 	%fd2457, %fd2456, %fd2451, 0d3F81111111122322;
	fma.rn.f64 	%fd2458, %fd2457, %fd2451, 0d3FA55555555502A1;
	fma.rn.f64 	%fd2459, %fd2458, %fd2451, 0d3FC5555555555511;
	fma.rn.f64 	%fd2460, %fd2459, %fd2451, 0d3FE000000000000B;
	fma.rn.f64 	%fd2461, %fd2460, %fd2451, 0d3FF0000000000000;
	fma.rn.f64 	%fd2462, %fd2461, %fd2451, 0d3FF0000000000000;
	{
	.reg .b32 %temp; 
	mov.b64 	{%r354, %temp}, %fd2462;
	}
	{
	.reg .b32 %temp; 
	mov.b64 	{%temp, %r355}, %fd2462;
	}
	shl.b32 	%r1208, %r353, 20;
	add.s32 	%r1209, %r1208, %r355;
	mov.b64 	%fd3302, {%r354, %r1209};
	{
	.reg .b32 %temp; 
	mov.b64 	{%temp, %r1210}, %fd589;
	}
	mov.b32 	%f462, %r1210;
	abs.f32 	%f115, %f462;
	setp.lt.f32 	%p244, %f115, 0f4086232B;
	@%p244 bra 	$L__BB1_334;
	setp.lt.f64 	%p245, %fd589, 0d0000000000000000;
	add.f64 	%fd2463, %fd589, 0d7FF0000000000000;
	selp.f64 	%fd3302, 0d0000000000000000, %fd2463, %p245;
	setp.geu.f32 	%p246, %f115, 0f40874800;
	@%p246 bra 	$L__BB1_334;
	shr.u32 	%r1211, %r353, 31;
	add.s32 	%r1212, %r353, %r1211;
	shr.s32 	%r1213, %r1212, 1;
	shl.b32 	%r1214, %r1213, 20;
	add.s32 	%r1215, %r355, %r1214;
	mov.b64 	%fd2464, {%r354, %r1215};
	sub.s32 	%r1216, %r353, %r1213;
	shl.b32 	%r1217, %r1216, 20;
	add.s32 	%r1218, %r1217, 1072693248;
	mov.b32 	%r1219, 0;
	mov.b64 	%fd2465, {%r1219, %r1218};
	mul.f64 	%fd3302, %fd2465, %fd2464;
$L__BB1_334:
	mul.f64 	%fd2466, %fd3302, 0d3FD9884540000000;
	cvt.f64.f32 	%fd2467, %f114;
	mul.f64 	%fd2468, %fd2466, %fd2467;
	cvt.rn.f32.f64 	%f463, %fd2468;
	setp.gt.f32 	%p247, %f113, 0f00000000;
	mov.f32 	%f464, 0f3F800000;
	sub.f32 	%f465, %f464, %f463;
	selp.f32 	%f466, %f465, %f463, %p247;
	cvt.f64.f32 	%fd594, %f466;
	cvt.rn.f32.f64 	%f116, %fd588;
	abs.f32 	%f467, %f116;
	cvt.f64.f32 	%fd2469, %f467;
	fma.rn.f64 	%fd2470, %fd2469, 0d3FCDA6711871100E, 0d3FF0000000000000;
	rcp.rn.f64 	%fd2471, %fd2470;
	cvt.rn.f32.f64 	%f468, %fd2471;
	fma.rn.f32 	%f469, %f468, 0f3FAA466F, 0fBFE91EEA;
	fma.rn.f32 	%f470, %f469, %f468, 0f3FE40778;
	fma.rn.f32 	%f471, %f470, %f468, 0fBEB68F87;
	fma.rn.f32 	%f472, %f471, %f468, 0f3EA385FA;
	mul.f32 	%f117, %f472, %f468;
	cvt.f64.f32 	%fd2472, %f116;
	mul.f64 	%fd2473, %fd2472, 0dBFE0000000000000;
	mul.f64 	%fd595, %fd2473, %fd2472;
	fma.rn.f64 	%fd2474, %fd595, 0d3FF71547652B82FE, 0d4338000000000000;
	{
	.reg .b32 %temp; 
	mov.b64 	{%r356, %temp}, %fd2474;
	}
	mov.f64 	%fd2475, 0dC338000000000000;
	add.rn.f64 	%fd2476, %fd2474, %fd2475;
	fma.rn.f64 	%fd2477, %fd2476, 0dBFE62E42FEFA39EF, %fd595;
	fma.rn.f64 	%fd2478, %fd2476, 0dBC7ABC9E3B39803F, %fd2477;
	fma.rn.f64 	%fd2479, %fd2478, 0d3E5ADE1569CE2BDF, 0d3E928AF3FCA213EA;
	fma.rn.f64 	%fd2480, %fd2479, %fd2478, 0d3EC71DEE62401315;
	fma.rn.f64 	%fd2481, %fd2480, %fd2478, 0d3EFA01997C89EB71;
	fma.rn.f64 	%fd2482, %fd2481, %fd2478, 0d3F2A01A014761F65;
	fma.rn.f64 	%fd2483, %fd2482, %fd2478, 0d3F56C16C1852B7AF;
	fma.rn.f64 	%fd2484, %fd2483, %fd2478, 0d3F81111111122322;
	fma.rn.f64 	%fd2485, %fd2484, %fd2478, 0d3FA55555555502A1;
	fma.rn.f64 	%fd2486, %fd2485, %fd2478, 0d3FC5555555555511;
	fma.rn.f64 	%fd2487, %fd2486, %fd2478, 0d3FE000000000000B;
	fma.rn.f64 	%fd2488, %fd2487, %fd2478, 0d3FF0000000000000;
	fma.rn.f64 	%fd2489, %fd2488, %fd2478, 0d3FF0000000000000;
	{
	.reg .b32 %temp; 
	mov.b64 	{%r357, %temp}, %fd2489;
	}
	{
	.reg .b32 %temp; 
	mov.b64 	{%temp, %r358}, %fd2489;
	}
	shl.b32 	%r1220, %r356, 20;
	add.s32 	%r1221, %r1220, %r358;
	mov.b64 	%fd3303, {%r357, %r1221};
	{
	.reg .b32 %temp; 
	mov.b64 	{%temp, %r1222}, %fd595;
	}
	mov.b32 	%f473, %r1222;
	abs.f32 	%f118, %f473;
	setp.lt.f32 	%p248, %f118, 0f4086232B;
	@%p248 bra 	$L__BB1_337;
	setp.lt.f64 	%p249, %fd595, 0d0000000000000000;
	add.f64 	%fd2490, %fd595, 0d7FF0000000000000;
	selp.f64 	%fd3303, 0d0000000000000000, %fd2490, %p249;
	setp.geu.f32 	%p250, %f118, 0f40874800;
	@%p250 bra 	$L__BB1_337;
	shr.u32 	%r1223, %r356, 31;
	add.s32 	%r1224, %r356, %r1223;
	shr.s32 	%r1225, %r1224, 1;
	shl.b32 	%r1226, %r1225, 20;
	add.s32 	%r1227, %r358, %r1226;
	mov.b64 	%fd2491, {%r357, %r1227};
	sub.s32 	%r1228, %r356, %r1225;
	shl.b32 	%r1229, %r1228, 20;
	add.s32 	%r1230, %r1229, 1072693248;
	mov.b32 	%r1231, 0;
	mov.b64 	%fd2492, {%r1231, %r1230};
	mul.f64 	%fd3303, %fd2492, %fd2491;
$L__BB1_337:
	mul.f64 	%fd2493, %fd3303, 0d3FD9884540000000;
	cvt.f64.f32 	%fd2494, %f117;
	mul.f64 	%fd2495, %fd2493, %fd2494;
	cvt.rn.f32.f64 	%f474, %fd2495;
	setp.gt.f32 	%p251, %f116, 0f00000000;
	mov.f32 	%f475, 0f3F800000;
	sub.f32 	%f476, %f475, %f474;
	selp.f32 	%f477, %f476, %f474, %p251;
	cvt.f64.f32 	%fd600, %f477;
	neg.f64 	%fd2496, %fd575;
	mul.f64 	%fd601, %fd578, %fd2496;
	fma.rn.f64 	%fd2497, %fd601, 0d3FF71547652B82FE, 0d4338000000000000;
	{
	.reg .b32 %temp; 
	mov.b64 	{%r359, %temp}, %fd2497;
	}
	mov.f64 	%fd2498, 0dC338000000000000;
	add.rn.f64 	%fd2499, %fd2497, %fd2498;
	fma.rn.f64 	%fd2500, %fd2499, 0dBFE62E42FEFA39EF, %fd601;
	fma.rn.f64 	%fd2501, %fd2499, 0dBC7ABC9E3B39803F, %fd2500;
	fma.rn.f64 	%fd2502, %fd2501, 0d3E5ADE1569CE2BDF, 0d3E928AF3FCA213EA;
	fma.rn.f64 	%fd2503, %fd2502, %fd2501, 0d3EC71DEE62401315;
	fma.rn.f64 	%fd2504, %fd2503, %fd2501, 0d3EFA01997C89EB71;
	fma.rn.f64 	%fd2505, %fd2504, %fd2501, 0d3F2A01A014761F65;
	fma.rn.f64 	%fd2506, %fd2505, %fd2501, 0d3F56C16C1852B7AF;
	fma.rn.f64 	%fd2507, %fd2506, %fd2501, 0d3F81111111122322;
	fma.rn.f64 	%fd2508, %fd2507, %fd2501, 0d3FA55555555502A1;
	fma.rn.f64 	%fd2509, %fd2508, %fd2501, 0d3FC5555555555511;
	fma.rn.f64 	%fd2510, %fd2509, %fd2501, 0d3FE000000000000B;
	fma.rn.f64 	%fd2511, %fd2510, %fd2501, 0d3FF0000000000000;
	fma.rn.f64 	%fd2512, %fd2511, %fd2501, 0d3FF0000000000000;
	{
	.reg .b32 %temp; 
	mov.b64 	{%r360, %temp}, %fd2512;
	}
	{
	.reg .b32 %temp; 
	mov.b64 	{%temp, %r361}, %fd2512;
	}
	shl.b32 	%r1232, %r359, 20;
	add.s32 	%r1233, %r1232, %r361;
	mov.b64 	%fd3304, {%r360, %r1233};
	{
	.reg .b32 %temp; 
	mov.b64 	{%temp, %r1234}, %fd601;
	}
	mov.b32 	%f478, %r1234;
	abs.f32 	%f119, %f478;
	setp.lt.f32 	%p252, %f119, 0f4086232B;
	@%p252 bra 	$L__BB1_340;
	setp.lt.f64 	%p253, %fd601, 0d0000000000000000;
	add.f64 	%fd2513, %fd601, 0d7FF0000000000000;
	selp.f64 	%fd3304, 0d0000000000000000, %fd2513, %p253;
	setp.geu.f32 	%p254, %f119, 0f40874800;
	@%p254 bra 	$L__BB1_340;
	shr.u32 	%r1235, %r359, 31;
	add.s32 	%r1236, %r359, %r1235;
	shr.s32 	%r1237, %r1236, 1;
	shl.b32 	%r1238, %r1237, 20;
	add.s32 	%r1239, %r361, %r1238;
	mov.b64 	%fd2514, {%r360, %r1239};
	sub.s32 	%r1240, %r359, %r1237;
	shl.b32 	%r1241, %r1240, 20;
	add.s32 	%r1242, %r1241, 1072693248;
	mov.b32 	%r1243, 0;
	mov.b64 	%fd2515, {%r1243, %r1242};
	mul.f64 	%fd3304, %fd2515, %fd2514;
$L__BB1_340:
	mul.f64 	%fd606, %fd3304, 0d4050400000000000;
	and.b32  	%r1244, %r342, 1;
	setp.eq.b32 	%p255, %r1244, 1;
	not.pred 	%p256, %p255;
	@%p256 bra 	$L__BB1_342;
	mov.f64 	%fd2516, 0d3FF0000000000000;
	sub.f64 	%fd2517, %fd2516, %fd600;
	sub.f64 	%fd2518, %fd2516, %fd594;
	mul.f64 	%fd2519, %fd2517, %fd606;
	mul.f64 	%fd2520, %fd577, %fd2518;
	sub.f64 	%fd3305, %fd2519, %fd2520;
	bra.uni 	$L__BB1_343;
$L__BB1_342:
	mul.f64 	%fd2521, %fd577, %fd594;
	mul.f64 	%fd2522, %fd606, %fd600;
	sub.f64 	%fd3305, %fd2521, %fd2522;
$L__BB1_343:
	add.s32 	%r1246, %r221, 4480;
	div.s32 	%r1247, %r1246, %r410;
	mul.lo.s32 	%r1248, %r1247, %r410;
	sub.s32 	%r362, %r1246, %r1248;
	mul.wide.s32 	%rd59, %r1247, 8;
	add.s64 	%rd60, %rd2, %rd59;
	ld.global.f64 	%fd610, [%rd60];
	add.s64 	%rd61, %rd3, %rd59;
	ld.global.f64 	%fd611, [%rd61];
	mad.lo.s32 	%r1249, %r362, 5, 5;
	cvt.rn.f64.s32 	%fd2523, %r1249;
	div.rn.f64 	%fd2524, %fd2523, %fd81;
	add.f64 	%fd612, %fd2524, 0d404D000000000000;
	add.s32 	%r1250, %r362, 1;
	cvt.rn.f64.s32 	%fd2525, %r1250;
	div.rn.f64 	%fd613, %fd2525, 0d4076D00000000000;
	div.rn.f64 	%fd3306, %fd612, 0d4050400000000000;
	{
	.reg .b32 %temp; 
	mov.b64 	{%temp, %r1614}, %fd3306;
	}
	{
	.reg .b32 %temp; 
	mov.b64 	{%r1615, %temp}, %fd3306;
	}
	setp.gt.s32 	%p257, %r1614, 1048575;
	mov.b32 	%r1616, -1023;
	@%p257 bra 	$L__BB1_345;
	mul.f64 	%fd3306, %fd3306, 0d4350000000000000;
	{
	.reg .b32 %temp; 
	mov.b64 	{%temp, %r1614}, %fd3306;
	}
	{
	.reg .b32 %temp; 
	mov.b64 	{%r1615, %temp}, %fd3306;
	}
	mov.b32 	%r1616, -1077;
$L__BB1_345:
	add.s32 	%r1252, %r1614, -1;
	setp.lt.u32 	%p258, %r1252, 2146435071;
	@%p258 bra 	$L__BB1_347;
	fma.rn.f64 	%fd2526, %fd3306, 0d7FF0000000000000, 0d7FF0000000000000;
	{
	.reg .b32 %temp; 
	mov.b64 	{%temp, %r1253}, %fd3306;
	}
	and.b32  	%r1254, %r1253, 2147483647;
	setp.eq.s32 	%p259, %r1254, 0;
	selp.f64 	%fd3308, 0dFFF0000000000000, %fd2526, %p259;
	bra.uni 	$L__BB1_350;
$L__BB1_347:
	shr.u32 	%r1255, %r1614, 20;
	add.s32 	%r1617, %r1616, %r1255;
	and.b32  	%r1256, %r1614, 1048575;
	or.b32  	%r1257, %r1256, 1072693248;
	mov.b64 	%fd3307, {%r1615, %r1257};
	setp.lt.u32 	%p260, %r1257, 1073127583;
	@%p260 bra 	$L__BB1_349;
	{
	.reg .b32 %temp; 
	mov.b64 	{%r1258, %temp}, %fd3307;
	}
	{
	.reg .b32 %temp; 
	mov.b64 	{%temp, %r1259}, %fd3307;
	}
	add.s32 	%r1260, %r1259, -1048576;
	mov.b64 	%fd3307, {%r1258, %r1260};
	add.s32 	%r1617, %r1617, 1;
$L__BB1_349:
	add.f64 	%fd2527, %fd3307, 0dBFF0000000000000;
	add.f64 	%fd2528, %fd3307, 0d3FF0000000000000;
	rcp.approx.ftz.f64 	%fd2529, %fd2528;
	neg.f64 	%fd2530, %fd2528;
	fma.rn.f64 	%fd2531, %fd2530, %fd2529, 0d3FF0000000000000;
	fma.rn.f64 	%fd2532, %fd2531, %fd2531, %fd2531;
	fma.rn.f64 	%fd2533, %fd2532, %fd2529, %fd2529;
	mul.f64 	%fd2534, %fd2527, %fd2533;
	fma.rn.f64 	%fd2535, %fd2527, %fd2533, %fd2534;
	mul.f64 	%fd2536, %fd2535, %fd2535;
	fma.rn.f64 	%fd2537, %fd2536, 0d3EB1380B3AE80F1E, 0d3ED0EE258B7A8B04;
	fma.rn.f64 	%fd2538, %fd2537, %fd2536, 0d3EF3B2669F02676F;
	fma.rn.f64 	%fd2539, %fd2538, %fd2536, 0d3F1745CBA9AB0956;
	fma.rn.f64 	%fd2540, %fd2539, %fd2536, 0d3F3C71C72D1B5154;
	fma.rn.f64 	%fd2541, %fd2540, %fd2536, 0d3F624924923BE72D;
	fma.rn.f64 	%fd2542, %fd2541, %fd2536, 0d3F8999999999A3C4;
	fma.rn.f64 	%fd2543, %fd2542, %fd2536, 0d3FB5555555555554;
	sub.f64 	%fd2544, %fd2527, %fd2535;
	add.f64 	%fd2545, %fd2544, %fd2544;
	neg.f64 	%fd2546, %fd2535;
	fma.rn.f64 	%fd2547, %fd2546, %fd2527, %fd2545;
	mul.f64 	%fd2548, %fd2533, %fd2547;
	mul.f64 	%fd2549, %fd2536, %fd2543;
	fma.rn.f64 	%fd2550, %fd2549, %fd2535, %fd2548;
	xor.b32  	%r1261, %r1617, -2147483648;
	mov.b32 	%r1262, 1127219200;
	mov.b64 	%fd2551, {%r1261, %r1262};
	sub.f64 	%fd2552, %fd2551, %fd82;
	fma.rn.f64 	%fd2553, %fd2552, 0d3FE62E42FEFA39EF, %fd2535;
	fma.rn.f64 	%fd2554, %fd2552, 0dBFE62E42FEFA39EF, %fd2553;
	sub.f64 	%fd2555, %fd2554, %fd2535;
	sub.f64 	%fd2556, %fd2550, %fd2555;
	fma.rn.f64 	%fd2557, %fd2552, 0d3C7ABC9E3B39803F, %fd2556;
	add.f64 	%fd3308, %fd2553, %fd2557;
$L__BB1_350:
	sqrt.rn.f64 	%fd2558, %fd613;
	mul.f64 	%fd2559, %fd611, %fd2558;
	mul.f64 	%fd2560, %fd611, 0d3FE0000000000000;
	fma.rn.f64 	%fd2561, %fd611, %fd2560, %fd610;
	fma.rn.f64 	%fd2562, %fd613, %fd2561, %fd3308;
	div.rn.f64 	%fd2563, %fd2562, %fd2559;
	sub.f64 	%fd623, %fd2563, %fd2559;
	cvt.rn.f32.f64 	%f120, %fd2563;
	abs.f32 	%f479, %f120;
	cvt.f64.f32 	%fd2564, %f479;
	fma.rn.f64 	%fd2565, %fd2564, 0d3FCDA6711871100E, 0d3FF0000000000000;
	rcp.rn.f64 	%fd2566, %fd2565;
	cvt.rn.f32.f64 	%f480, %fd2566;
	fma.rn.f32 	%f481, %f480, 0f3FAA466F, 0fBFE91EEA;
	fma.rn.f32 	%f482, %f481, %f480, 0f3FE40778;
	fma.rn.f32 	%f483, %f482, %f480, 0fBEB68F87;
	fma.rn.f32 	%f484, %f483, %f480, 0f3EA385FA;
	mul.f32 	%f121, %f484, %f480;
	cvt.f64.f32 	%fd2567, %f120;
	mul.f64 	%fd2568, %fd2567, 0dBFE0000000000000;
	mul.f64 	%fd624, %fd2568, %fd2567;
	fma.rn.f64 	%fd2569, %fd624, 0d3FF71547652B82FE, 0d4338000000000000;
	{
	.reg .b32 %temp; 
	mov.b64 	{%r373, %temp}, %fd2569;
	}
	mov.f64 	%fd2570, 0dC338000000000000;
	add.rn.f64 	%fd2571, %fd2569, %fd2570;
	fma.rn.f64 	%fd2572, %fd2571, 0dBFE62E42FEFA39EF, %fd624;
	fma.rn.f64 	%fd2573, %fd2571, 0dBC7ABC9E3B39803F, %fd2572;
	fma.rn.f64 	%fd2574, %fd2573, 0d3E5ADE1569CE2BDF, 0d3E928AF3FCA213EA;
	fma.rn.f64 	%fd2575, %fd2574, %fd2573, 0d3EC71DEE62401315;
	fma.rn.f64 	%fd2576, %fd2575, %fd2573, 0d3EFA01997C89EB71;
	fma.rn.f64 	%fd2577, %fd2576, %fd2573, 0d3F2A01A014761F65;
	fma.rn.f64 	%fd2578, %fd2577, %fd2573, 0d3F56C16C1852B7AF;
	fma.rn.f64 	%fd2579, %fd2578, %fd2573, 0d3F81111111122322;
	fma.rn.f64 	%fd2580, %fd2579, %fd2573, 0d3FA55555555502A1;
	fma.rn.f64 	%fd2581, %fd2580, %fd2573, 0d3FC5555555555511;
	fma.rn.f64 	%fd2582, %fd2581, %fd2573, 0d3FE000000000000B;
	fma.rn.f64 	%fd2583, %fd2582, %fd2573, 0d3FF0000000000000;
	fma.rn.f64 	%fd2584, %fd2583, %fd2573, 0d3FF0000000000000;
	{
	.reg .b32 %temp; 
	mov.b64 	{%r374, %temp}, %fd2584;
	}
	{
	.reg .b32 %temp; 
	mov.b64 	{%temp, %r375}, %fd2584;
	}
	shl.b32 	%r1263, %r373, 20;
	add.s32 	%r1264, %r1263, %r375;
	mov.b64 	%fd3309, {%r374, %r1264};
	{
	.reg .b32 %temp; 
	mov.b64 	{%temp, %r1265}, %fd624;
	}
	mov.b32 	%f485, %r1265;
	abs.f32 	%f122, %f485;
	setp.lt.f32 	%p261, %f122, 0f4086232B;
	@%p261 bra 	$L__BB1_353;
	setp.lt.f64 	%p262, %fd624, 0d0000000000000000;
	add.f64 	%fd2585, %fd624, 0d7FF0000000000000;
	selp.f64 	%fd3309, 0d0000000000000000, %fd2585, %p262;
	setp.geu.f32 	%p263, %f122, 0f40874800;
	@%p263 bra 	$L__BB1_353;
	shr.u32 	%r1266, %r373, 31;
	add.s32 	%r1267, %r373, %r1266;
	shr.s32 	%r1268, %r1267, 1;
	shl.b32 	%r1269, %r1268, 20;
	add.s32 	%r1270, %r375, %r1269;
	mov.b64 	%fd2586, {%r374, %r1270};
	sub.s32 	%r1271, %r373, %r1268;
	shl.b32 	%r1272, %r1271, 20;
	add.s32 	%r1273, %r1272, 1072693248;
	mov.b32 	%r1274, 0;
	mov.b64 	%fd2587, {%r1274, %r1273};
	mul.f64 	%fd3309, %fd2587, %fd2586;
$L__BB1_353:
	mul.f64 	%fd2588, %fd3309, 0d3FD9884540000000;
	cvt.f64.f32 	%fd2589, %f121;
	mul.f64 	%fd2590, %fd2588, %fd2589;
	cvt.rn.f32.f64 	%f486, %fd2590;
	setp.gt.f32 	%p264, %f120, 0f00000000;
	mov.f32 	%f487, 0f3F800000;
	sub.f32 	%f488, %f487, %f486;
	selp.f32 	%f489, %f488, %f486, %p264;
	cvt.f64.f32 	%fd629, %f489;
	cvt.rn.f32.f64 	%f123, %fd623;
	abs.f32 	%f490, %f123;
	cvt.f64.f32 	%fd2591, %f490;
	fma.rn.f64 	%fd2592, %fd2591, 0d3FCDA6711871100E, 0d3FF0000000000000;
	rcp.rn.f64 	%fd2593, %fd2592;
	cvt.rn.f32.f64 	%f491, %fd2593;
	fma.rn.f32 	%f492, %f491, 0f3FAA466F, 0fBFE91EEA;
	fma.rn.f32 	%f493, %f492, %f491, 0f3FE40778;
	fma.rn.f32 	%f494, %f493, %f491, 0fBEB68F87;
	fma.rn.f32 	%f495, %f494, %f491, 0f3EA385FA;
	mul.f32 	%f124, %f495, %f491;
	cvt.f64.f32 	%fd2594, %f123;
	mul.f64 	%fd2595, %fd2594, 0dBFE0000000000000;
	mul.f64 	%fd630, %fd2595, %fd2594;
	fma.rn.f64 	%fd2596, %fd630, 0d3FF71547652B82FE, 0d4338000000000000;
	{
	.reg .b32 %temp; 
	mov.b64 	{%r376, %temp}, %fd2596;
	}
	mov.f64 	%fd2597, 0dC338000000000000;
	add.rn.f64 	%fd2598, %fd2596, %fd2597;
	fma.rn.f64 	%fd2599, %fd2598, 0dBFE62E42FEFA39EF, %fd630;
	fma.rn.f64 	%fd2600, %fd2598, 0dBC7ABC9E3B39803F, %fd2599;
	fma.rn.f64 	%fd2601, %fd2600, 0d3E5ADE1569CE2BDF, 0d3E928AF3FCA213EA;
	fma.rn.f64 	%fd2602, %fd2601, %fd2600, 0d3EC71DEE62401315;
	fma.rn.f64 	%fd2603, %fd2602, %fd2600, 0d3EFA01997C89EB71;
	fma.rn.f64 	%fd2604, %fd2603, %fd2600, 0d3F2A01A014761F65;
	fma.rn.f64 	%fd2605, %fd2604, %fd2600, 0d3F56C16C1852B7AF;
	fma.rn.f64 	%fd2606, %fd2605, %fd2600, 0d3F81111111122322;
	fma.rn.f64 	%fd2607, %fd2606, %fd2600, 0d3FA55555555502A1;
	fma.rn.f64 	%fd2608, %fd2607, %fd2600, 0d3FC5555555555511;
	fma.rn.f64 	%fd2609, %fd2608, %fd2600, 0d3FE000000000000B;
	fma.rn.f64 	%fd2610, %fd2609, %fd2600, 0d3FF0000000000000;
	fma.rn.f64 	%fd2611, %fd2610, %fd2600, 0d3FF0000000000000;
	{
	.reg .b32 %temp; 
	mov.b64 	{%r377, %temp}, %fd2611;
	}
	{
	.reg .b32 %temp; 
	mov.b64 	{%temp, %r378}, %fd2611;
	}
	shl.b32 	%r1275, %r376, 20;
	add.s32 	%r1276, %r1275, %r378;
	mov.b64 	%fd3310, {%r377, %r1276};
	{
	.reg .b32 %temp; 
	mov.b64 	{%temp, %r1277}, %fd630;
	}
	mov.b32 	%f496, %r1277;
	abs.f32 	%f125, %f496;
	setp.lt.f32 	%p265, %f125, 0f4086232B;
	@%p265 bra 	$L__BB1_356;
	setp.lt.f64 	%p266, %fd630, 0d0000000000000000;
	add.f64 	%fd2612, %fd630, 0d7FF0000000000000;
	selp.f64 	%fd3310, 0d0000000000000000, %fd2612, %p266;
	setp.geu.f32 	%p267, %f125, 0f40874800;
	@%p267 bra 	$L__BB1_356;
	shr.u32 	%r1278, %r376, 31;
	add.s32 	%r1279, %r376, %r1278;
	shr.s32 	%r1280, %r1279, 1;
	shl.b32 	%r1281, %r1280, 20;
	add.s32 	%r1282, %r378, %r1281;
	mov.b64 	%fd2613, {%r377, %r1282};
	sub.s32 	%r1283, %r376, %r1280;
	shl.b32 	%r1284, %r1283, 20;
	add.s32 	%r1285, %r1284, 1072693248;
	mov.b32 	%r1286, 0;
	mov.b64 	%fd2614, {%r1286, %r1285};
	mul.f64 	%fd3310, %fd2614, %fd2613;
$L__BB1_356:
	mul.f64 	%fd2615, %fd3310, 0d3FD9884540000000;
	cvt.f64.f32 	%fd2616, %f124;
	mul.f64 	%fd2617, %fd2615, %fd2616;
	cvt.rn.f32.f64 	%f497, %fd2617;
	setp.gt.f32 	%p268, %f123, 0f00000000;
	mov.f32 	%f498, 0f3F800000;
	sub.f32 	%f499, %f498, %f497;
	selp.f32 	%f500, %f499, %f497, %p268;
	cvt.f64.f32 	%fd635, %f500;
	neg.f64 	%fd2618, %fd610;
	mul.f64 	%fd636, %fd613, %fd2618;
	fma.rn.f64 	%fd2619, %fd636, 0d3FF71547652B82FE, 0d4338000000000000;
	{
	.reg .b32 %temp; 
	mov.b64 	{%r379, %temp}, %fd2619;
	}
	mov.f64 	%fd2620, 0dC338000000000000;
	add.rn.f64 	%fd2621, %fd2619, %fd2620;
	fma.rn.f64 	%fd2622, %fd2621, 0dBFE62E42FEFA39EF, %fd636;
	fma.rn.f64 	%fd2623, %fd2621, 0dBC7ABC9E3B39803F, %fd2622;
	fma.rn.f64 	%fd2624, %fd2623, 0d3E5ADE1569CE2BDF, 0d3E928AF3FCA213EA;
	fma.rn.f64 	%fd2625, %fd2624, %fd2623, 0d3EC71DEE62401315;
	fma.rn.f64 	%fd2626, %fd2625, %fd2623, 0d3EFA01997C89EB71;
	fma.rn.f64 	%fd2627, %fd2626, %fd2623, 0d3F2A01A014761F65;
	fma.rn.f64 	%fd2628, %fd2627, %fd2623, 0d3F56C16C1852B7AF;
	fma.rn.f64 	%fd2629, %fd2628, %fd2623, 0d3F81111111122322;
	fma.rn.f64 	%fd2630, %fd2629, %fd2623, 0d3FA55555555502A1;
	fma.rn.f64 	%fd2631, %fd2630, %fd2623, 0d3FC5555555555511;
	fma.rn.f64 	%fd2632, %fd2631, %fd2623, 0d3FE000000000000B;
	fma.rn.f64 	%fd2633, %fd2632, %fd2623, 0d3FF0000000000000;
	fma.rn.f64 	%fd2634, %fd2633, %fd2623, 0d3FF0000000000000;
	{
	.reg .b32 %temp; 
	mov.b64 	{%r380, %temp}, %fd2634;
	}
	{
	.reg .b32 %temp; 
	mov.b64 	{%temp, %r381}, %fd2634;
	}
	shl.b32 	%r1287, %r379, 20;
	add.s32 	%r1288, %r1287, %r381;
	mov.b64 	%fd3311, {%r380, %r1288};
	{
	.reg .b32 %temp; 
	mov.b64 	{%temp, %r1289}, %fd636;
	}
	mov.b32 	%f501, %r1289;
	abs.f32 	%f126, %f501;
	setp.lt.f32 	%p269, %f126, 0f4086232B;
	@%p269 bra 	$L__BB1_359;
	setp.lt.f64 	%p270, %fd636, 0d0000000000000000;
	add.f64 	%fd2635, %fd636, 0d7FF0000000000000;
	selp.f64 	%fd3311, 0d0000000000000000, %fd2635, %p270;
	setp.geu.f32 	%p271, %f126, 0f40874800;
	@%p271 bra 	$L__BB1_359;
	shr.u32 	%r1290, %r379, 31;
	add.s32 	%r1291, %r379, %r1290;
	shr.s32 	%r1292, %r1291, 1;
	shl.b32 	%r1293, %r1292, 20;
	add.s32 	%r1294, %r381, %r1293;
	mov.b64 	%fd2636, {%r380, %r1294};
	sub.s32 	%r1295, %r379, %r1292;
	shl.b32 	%r1296, %r1295, 20;
	add.s32 	%r1297, %r1296, 1072693248;
	mov.b32 	%r1298, 0;
	mov.b64 	%fd2637, {%r1298, %r1297};
	mul.f64 	%fd3311, %fd2637, %fd2636;
$L__BB1_359:
	mul.f64 	%fd641, %fd3311, 0d4050400000000000;
	and.b32  	%r1299, %r362, 1;
	setp.eq.b32 	%p272, %r1299, 1;
	not.pred 	%p273, %p272;
	@%p273 bra 	$L__BB1_361;
	mov.f64 	%fd2638, 0d3FF0000000000000;
	sub.f64 	%fd2639, %fd2638, %fd635;
	sub.f64 	%fd2640, %fd2638, %fd629;
	mul.f64 	%fd2641, %fd2639, %fd641;
	mul.f64 	%fd2642, %fd612, %fd2640;
	sub.f64 	%fd3312, %fd2641, %fd2642;
	bra.uni 	$L__BB1_362;
$L__BB1_361:
	mul.f64 	%fd2643, %fd612, %fd629;
	mul.f64 	%fd2644, %fd641, %fd635;
	sub.f64 	%fd3312, %fd2643, %fd2644;
$L__BB1_362:
	add.f64 	%fd2645, %fd3321, %fd3263;
	add.f64 	%fd2646, %fd2645, %fd3270;
	add.f64 	%fd2647, %fd2646, %fd3277;
	add.f64 	%fd2648, %fd2647, %fd3284;
	add.f64 	%fd2649, %fd2648, %fd3291;
	add.f64 	%fd2650, %fd2649, %fd3298;
	add.f64 	%fd2651, %fd2650, %fd3305;
	add.f64 	%fd3321, %fd2651, %fd3312;
	sub.s32 	%r1300, %r3, %r1585;
	setp.lt.s32 	%p274, %r1300, 5120;
	add.s32 	%r1584, %r1584, 5120;
	@%p274 bra 	$L__BB1_386;
	bra.uni 	$L__BB1_209;
$L__BB1_363:
	setp.le.s32 	%p275, %r3, %r1585;
	@%p275 bra 	$L__BB1_386;
	sub.s32 	%r383, %r3, %r1585;
	setp.ge.s32 	%p276, %r55, %r383;
	@%p276 bra 	$L__BB1_386;
	or.b32  	%r1619, %r55, 5120;
$L__BB1_366:
	add.s32 	%r1302, %r1584, 5120;
	div.s32 	%r1303, %r1302, %r410;
	mul.lo.s32 	%r1304, %r1303, %r410;
	sub.s32 	%r387, %r1302, %r1304;
	mul.wide.s32 	%rd62, %r1303, 8;
	add.s64 	%rd63, %rd2, %rd62;
	ld.global.f64 	%fd647, [%rd63];
	add.s64 	%rd64, %rd3, %rd62;
	ld.global.f64 	%fd648, [%rd64];
	mad.lo.s32 	%r1305, %r387, 5, 5;
	cvt.rn.f64.s32 	%fd2652, %r1305;
	div.rn.f64 	%fd2653, %fd2652, %fd81;
	add.f64 	%fd649, %fd2653, 0d404D000000000000;
	add.s32 	%r1306, %r387, 1;
	cvt.rn.f64.s32 	%fd2654, %r1306;
	div.rn.f64 	%fd650, %fd2654, 0d4076D00000000000;
	div.rn.f64 	%fd3314, %fd649, 0d4050400000000000;
	{
	.reg .b32 %temp; 
	mov.b64 	{%temp, %r1620}, %fd3314;
	}
	{
	.reg .b32 %temp; 
	mov.b64 	{%r1621, %temp}, %fd3314;
	}
	setp.gt.s32 	%p277, %r1620, 1048575;
	mov.b32 	%r1622, -1023;
	@%p277 bra 	$L__BB1_368;
	mul.f64 	%fd3314, %fd3314, 0d4350000000000000;
	{
	.reg .b32 %temp; 
	mov.b64 	{%temp, %r1620}, %fd3314;
	}
	{
	.reg .b32 %temp; 
	mov.b64 	{%r1621, %temp}, %fd3314;
	}
	mov.b32 	%r1622, -1077;
$L__BB1_368:
	add.s32 	%r1308, %r1620, -1;
	setp.gt.u32 	%p278, %r1308, 2146435070;
	@%p278 bra 	$L__BB1_372;
	shr.u32 	%r1311, %r1620, 20;
	add.s32 	%r1623, %r1622, %r1311;
	and.b32  	%r1312, %r1620, 1048575;
	or.b32  	%r1313, %r1312, 1072693248;
	mov.b64 	%fd3315, {%r1621, %r1313};
	setp.lt.u32 	%p280, %r1313, 1073127583;
	@%p280 bra 	$L__BB1_371;
	{
	.reg .b32 %temp; 
	mov.b64 	{%r1314, %temp}, %fd3315;
	}
	{
	.reg .b32 %temp; 
	mov.b64 	{%temp, %r1315}, %fd3315;
	}
	add.s32 	%r1316, %r1315, -1048576;
	mov.b64 	%fd3315, {%r1314, %r1316};
	add.s32 	%r1623, %r1623, 1;
$L__BB1_371:
	add.f64 	%fd2656, %fd3315, 0dBFF0000000000000;
	add.f64 	%fd2657, %fd3315, 0d3FF0000000000000;
	rcp.approx.ftz.f64 	%fd2658, %fd2657;
	neg.f64 	%fd2659, %fd2657;
	fma.rn.f64 	%fd2660, %fd2659, %fd2658, 0d3FF0000000000000;
	fma.rn.f64 	%fd2661, %fd2660, %fd2660, %fd2660;
	fma.rn.f64 	%fd2662, %fd2661, %fd2658, %fd2658;
	mul.f64 	%fd2663, %fd2656, %fd2662;
	fma.rn.f64 	%fd2664, %fd2656, %fd2662, %fd2663;
	mul.f64 	%fd2665, %fd2664, %fd2664;
	fma.rn.f64 	%fd2666, %fd2665, 0d3EB1380B3AE80F1E, 0d3ED0EE258B7A8B04;
	fma.rn.f64 	%fd2667, %fd2666, %fd2665, 0d3EF3B2669F02676F;
	fma.rn.f64 	%fd2668, %fd2667, %fd2665, 0d3F1745CBA9AB0956;
	fma.rn.f64 	%fd2669, %fd2668, %fd2665, 0d3F3C71C72D1B5154;
	fma.rn.f64 	%fd2670, %fd2669, %fd2665, 0d3F624924923BE72D;
	fma.rn.f64 	%fd2671, %fd2670, %fd2665, 0d3F8999999999A3C4;
	fma.rn.f64 	%fd2672, %fd2671, %fd2665, 0d3FB5555555555554;
	sub.f64 	%fd2673, %fd2656, %fd2664;
	add.f64 	%fd2674, %fd2673, %fd2673;
	neg.f64 	%fd2675, %fd2664;
	fma.rn.f64 	%fd2676, %fd2675, %fd2656, %fd2674;
	mul.f64 	%fd2677, %fd2662, %fd2676;
	mul.f64 	%fd2678, %fd2665, %fd2672;
	fma.rn.f64 	%fd2679, %fd2678, %fd2664, %fd2677;
	xor.b32  	%r1317, %r1623, -2147483648;
	mov.b32 	%r1318, 1127219200;
	mov.b64 	%fd2680, {%r1317, %r1318};
	sub.f64 	%fd2681, %fd2680, %fd82;
	fma.rn.f64 	%fd2682, %fd2681, 0d3FE62E42FEFA39EF, %fd2664;
	fma.rn.f64 	%fd2683, %fd2681, 0dBFE62E42FEFA39EF, %fd2682;
	sub.f64 	%fd2684, %fd2683, %fd2664;
	sub.f64 	%fd2685, %fd2679, %fd2684;
	fma.rn.f64 	%fd2686, %fd2681, 0d3C7ABC9E3B39803F, %fd2685;
	add.f64 	%fd3316, %fd2682, %fd2686;
	bra.uni 	$L__BB1_373;
$L__BB1_372:
	fma.rn.f64 	%fd2655, %fd3314, 0d7FF0000000000000, 0d7FF0000000000000;
	{
	.reg .b32 %temp; 
	mov.b64 	{%temp, %r1309}, %fd3314;
	}
	and.b32  	%r1310, %r1309, 2147483647;
	setp.eq.s32 	%p279, %r1310, 0;
	selp.f64 	%fd3316, 0dFFF0000000000000, %fd2655, %p279;
$L__BB1_373:
	sqrt.rn.f64 	%fd2687, %fd650;
	mul.f64 	%fd2688, %fd648, %fd2687;
	mul.f64 	%fd2689, %fd648, 0d3FE0000000000000;
	fma.rn.f64 	%fd2690, %fd648, %fd2689, %fd647;
	fma.rn.f64 	%fd2691, %fd650, %fd2690, %fd3316;
	div.rn.f64 	%fd2692, %fd2691, %fd2688;
	sub.f64 	%fd660, %fd2692, %fd2688;
	cvt.rn.f32.f64 	%f127, %fd2692;
	abs.f32 	%f502, %f127;
	cvt.f64.f32 	%fd2693, %f502;
	fma.rn.f64 	%fd2694, %fd2693, 0d3FCDA6711871100E, 0d3FF0000000000000;
	rcp.rn.f64 	%fd2695, %fd2694;
	cvt.rn.f32.f64 	%f503, %fd2695;
	fma.rn.f32 	%f504, %f503, 0f3FAA466F, 0fBFE91EEA;
	fma.rn.f32 	%f505, %f504, %f503, 0f3FE40778;
	fma.rn.f32 	%f506, %f505, %f503, 0fBEB68F87;
	fma.rn.f32 	%f507, %f506, %f503, 0f3EA385FA;
	mul.f32 	%f128, %f507, %f503;
	cvt.f64.f32 	%fd2696, %f127;
	mul.f64 	%fd2697, %fd2696, 0dBFE0000000000000;
	mul.f64 	%fd661, %fd2697, %fd2696;
	fma.rn.f64 	%fd2698, %fd661, 0d3FF71547652B82FE, 0d4338000000000000;
	{
	.reg .b32 %temp; 
	mov.b64 	{%r398, %temp}, %fd2698;
	}
	mov.f64 	%fd2699, 0dC338000000000000;
	add.rn.f64 	%fd2700, %fd2698, %fd2699;
	fma.rn.f64 	%fd2701, %fd2700, 0dBFE62E42FEFA39EF, %fd661;
	fma.rn.f64 	%fd2702, %fd2700, 0dBC7ABC9E3B39803F, %fd2701;
	fma.rn.f64 	%fd2703, %fd2702, 0d3E5ADE1569CE2BDF, 0d3E928AF3FCA213EA;
	fma.rn.f64 	%fd2704, %fd2703, %fd2702, 0d3EC71DEE62401315;
	fma.rn.f64 	%fd2705, %fd2704, %fd2702, 0d3EFA01997C89EB71;
	fma.rn.f64 	%fd2706, %fd2705, %fd2702, 0d3F2A01A014761F65;
	fma.rn.f64 	%fd2707, %fd2706, %fd2702, 0d3F56C16C1852B7AF;
	fma.rn.f64 	%fd2708, %fd2707, %fd2702, 0d3F81111111122322;
	fma.rn.f64 	%fd2709, %fd2708, %fd2702, 0d3FA55555555502A1;
	fma.rn.f64 	%fd2710, %fd2709, %fd2702, 0d3FC5555555555511;
	fma.rn.f64 	%fd2711, %fd2710, %fd2702, 0d3FE000000000000B;
	fma.rn.f64 	%fd2712, %fd2711, %fd2702, 0d3FF0000000000000;
	fma.rn.f64 	%fd2713, %fd2712, %fd2702, 0d3FF0000000000000;
	{
	.reg .b32 %temp; 
	mov.b64 	{%r399, %temp}, %fd2713;
	}
	{
	.reg .b32 %temp; 
	mov.b64 	{%temp, %r400}, %fd2713;
	}
	shl.b32 	%r1319, %r398, 20;
	add.s32 	%r1320, %r1319, %r400;
	mov.b64 	%fd3317, {%r399, %r1320};
	{
	.reg .b32 %temp; 
	mov.b64 	{%temp, %r1321}, %fd661;
	}
	mov.b32 	%f508, %r1321;
	abs.f32 	%f129, %f508;
	setp.lt.f32 	%p281, %f129, 0f4086232B;
	@%p281 bra 	$L__BB1_376;
	setp.lt.f64 	%p282, %fd661, 0d0000000000000000;
	add.f64 	%fd2714, %fd661, 0d7FF0000000000000;
	selp.f64 	%fd3317, 0d0000000000000000, %fd2714, %p282;
	setp.geu.f32 	%p283, %f129, 0f40874800;
	@%p283 bra 	$L__BB1_376;
	shr.u32 	%r1322, %r398, 31;
	add.s32 	%r1323, %r398, %r1322;
	shr.s32 	%r1324, %r1323, 1;
	shl.b32 	%r1325, %r1324, 20;
	add.s32 	%r1326, %r400, %r1325;
	mov.b64 	%fd2715, {%r399, %r1326};
	sub.s32 	%r1327, %r398, %r1324;
	shl.b32 	%r1328, %r1327, 20;
	add.s32 	%r1329, %r1328, 1072693248;
	mov.b32 	%r1330, 0;
	mov.b64 	%fd2716, {%r1330, %r1329};
	mul.f64 	%fd3317, %fd2716, %fd2715;
$L__BB1_376:
	mul.f64 	%fd2717, %fd3317, 0d3FD9884540000000;
	cvt.f64.f32 	%fd2718, %f128;
	mul.f64 	%fd2719, %fd2717, %fd2718;
	cvt.rn.f32.f64 	%f509, %fd2719;
	setp.gt.f32 	%p284, %f127, 0f00000000;
	mov.f32 	%f510, 0f3F800000;
	sub.f32 	%f511, %f510, %f509;
	selp.f32 	%f512, %f511, %f509, %p284;
	cvt.f64.f32 	%fd666, %f512;
	cvt.rn.f32.f64 	%f130, %fd660;
	abs.f32 	%f513, %f130;
	cvt.f64.f32 	%fd2720, %f513;
	fma.rn.f64 	%fd2721, %fd2720, 0d3FCDA6711871100E, 0d3FF0000000000000;
	rcp.rn.f64 	%fd2722, %fd2721;
	cvt.rn.f32.f64 	%f514, %fd2722;
	fma.rn.f32 	%f515, %f514, 0f3FAA466F, 0fBFE91EEA;
	fma.rn.f32 	%f516, %f515, %f514, 0f3FE40778;
	fma.rn.f32 	%f517, %f516, %f514, 0fBEB68F87;
	fma.rn.f32 	%f518, %f517, %f514, 0f3EA385FA;
	mul.f32 	%f131, %f518, %f514;
	cvt.f64.f32 	%fd2723, %f130;
	mul.f64 	%fd2724, %fd2723, 0dBFE0000000000000;
	mul.f64 	%fd667, %fd2724, %fd2723;
	fma.rn.f64 	%fd2725, %fd667, 0d3FF71547652B82FE, 0d4338000000000000;
	{
	.reg .b32 %temp; 
	mov.b64 	{%r401, %temp}, %fd2725;
	}
	mov.f64 	%fd2726, 0dC338000000000000;
	add.rn.f64 	%fd2727, %fd2725, %fd2726;
	fma.rn.f64 	%fd2728, %fd2727, 0dBFE62E42FEFA39EF, %fd667;
	fma.rn.f64 	%fd2729, %fd2727, 0dBC7ABC9E3B39803F, %fd2728;
	fma.rn.f64 	%fd2730, %fd2729, 0d3E5ADE1569CE2BDF, 0d3E928AF3FCA213EA;
	fma.rn.f64 	%fd2731, %fd2730, %fd2729, 0d3EC71DEE62401315;
	fma.rn.f64 	%fd2732, %fd2731, %fd2729, 0d3EFA01997C89EB71;
	fma.rn.f64 	%fd2733, %fd2732, %fd2729, 0d3F2A01A014761F65;
	fma.rn.f64 	%fd2734, %fd2733, %fd2729, 0d3F56C16C1852B7AF;
	fma.rn.f64 	%fd2735, %fd2734, %fd2729, 0d3F81111111122322;
	fma.rn.f64 	%fd2736, %fd2735, %fd2729, 0d3FA55555555502A1;
	fma.rn.f64 	%fd2737, %fd2736, %fd2729, 0d3FC5555555555511;
	fma.rn.f64 	%fd2738, %fd2737, %fd2729, 0d3FE000000000000B;
	fma.rn.f64 	%fd2739, %fd2738, %fd2729, 0d3FF0000000000000;
	fma.rn.f64 	%fd2740, %fd2739, %fd2729, 0d3FF0000000000000;
	{
	.reg .b32 %temp; 
	mov.b64 	{%r402, %temp}, %fd2740;
	}
	{
	.reg .b32 %temp; 
	mov.b64 	{%temp, %r403}, %fd2740;
	}
	shl.b32 	%r1331, %r401, 20;
	add.s32 	%r1332, %r1331, %r403;
	mov.b64 	%fd3318, {%r402, %r1332};
	{
	.reg .b32 %temp; 
	mov.b64 	{%temp, %r1333}, %fd667;
	}
	mov.b32 	%f519, %r1333;
	abs.f32 	%f132, %f519;
	setp.lt.f32 	%p285, %f132, 0f4086232B;
	@%p285 bra 	$L__BB1_379;
	setp.lt.f64 	%p286, %fd667, 0d0000000000000000;
	add.f64 	%fd2741, %fd667, 0d7FF0000000000000;
	selp.f64 	%fd3318, 0d0000000000000000, %fd2741, %p286;
	setp.geu.f32 	%p287, %f132, 0f40874800;
	@%p287 bra 	$L__BB1_379;
	shr.u32 	%r1334, %r401, 31;
	add.s32 	%r1335, %r401, %r1334;
	shr.s32 	%r1336, %r1335, 1;
	shl.b32 	%r1337, %r1336, 20;
	add.s32 	%r1338, %r403, %r1337;
	mov.b64 	%fd2742, {%r402, %r1338};
	sub.s32 	%r1339, %r401, %r1336;
	shl.b32 	%r1340, %r1339, 20;
	add.s32 	%r1341, %r1340, 1072693248;
	mov.b32 	%r1342, 0;
	mov.b64 	%fd2743, {%r1342, %r1341};
	mul.f64 	%fd3318, %fd2743, %fd2742;
$L__BB1_379:
	mul.f64 	%fd2744, %fd3318, 0d3FD9884540000000;
	cvt.f64.f32 	%fd2745, %f131;
	mul.f64 	%fd2746, %fd2744, %fd2745;
	cvt.rn.f32.f64 	%f520, %fd2746;
	setp.gt.f32 	%p288, %f130, 0f00000000;
	mov.f32 	%f521, 0f3F800000;
	sub.f32 	%f522, %f521, %f520;
	selp.f32 	%f523, %f522, %f520, %p288;
	cvt.f64.f32 	%fd672, %f523;
	neg.f64 	%fd2747, %fd647;
	mul.f64 	%fd673, %fd650, %fd2747;
	fma.rn.f64 	%fd2748, %fd673, 0d3FF71547652B82FE, 0d4338000000000000;
	{
	.reg .b32 %temp; 
	mov.b64 	{%r404, %temp}, %fd2748;
	}
	mov.f64 	%fd2749, 0dC338000000000000;
	add.rn.f64 	%fd2750, %fd2748, %fd2749;
	fma.rn.f64 	%fd2751, %fd2750, 0dBFE62E42FEFA39EF, %fd673;
	fma.rn.f64 	%fd2752, %fd2750, 0dBC7ABC9E3B39803F, %fd2751;
	fma.rn.f64 	%fd2753, %fd2752, 0d3E5ADE1569CE2BDF, 0d3E928AF3FCA213EA;
	fma.rn.f64 	%fd2754, %fd2753, %fd2752, 0d3EC71DEE62401315;
	fma.rn.f64 	%fd2755, %fd2754, %fd2752, 0d3EFA01997C89EB71;
	fma.rn.f64 	%fd2756, %fd2755, %fd2752, 0d3F2A01A014761F65;
	fma.rn.f64 	%fd2757, %fd2756, %fd2752, 0d3F56C16C1852B7AF;
	fma.rn.f64 	%fd2758, %fd2757, %fd2752, 0d3F81111111122322;
	fma.rn.f64 	%fd2759, %fd2758, %fd2752, 0d3FA55555555502A1;
	fma.rn.f64 	%fd2760, %fd2759, %fd2752, 0d3FC5555555555511;
	fma.rn.f64 	%fd2761, %fd2760, %fd2752, 0d3FE000000000000B;
	fma.rn.f64 	%fd2762, %fd2761, %fd2752, 0d3FF0000000000000;
	fma.rn.f64 	%fd2763, %fd2762, %fd2752, 0d3FF0000000000000;
	{
	.reg .b32 %temp; 
	mov.b64 	{%r405, %temp}, %fd2763;
	}
	{
	.reg .b32 %temp; 
	mov.b64 	{%temp, %r406}, %fd2763;
	}
	shl.b32 	%r1343, %r404, 20;
	add.s32 	%r1344, %r1343, %r406;
	mov.b64 	%fd3319, {%r405, %r1344};
	{
	.reg .b32 %temp; 
	mov.b64 	{%temp, %r1345}, %fd673;
	}
	mov.b32 	%f524, %r1345;
	abs.f32 	%f133, %f524;
	setp.lt.f32 	%p289, %f133, 0f4086232B;
	@%p289 bra 	$L__BB1_382;
	setp.lt.f64 	%p290, %fd673, 0d0000000000000000;
	add.f64 	%fd2764, %fd673, 0d7FF0000000000000;
	selp.f64 	%fd3319, 0d0000000000000000, %fd2764, %p290;
	setp.geu.f32 	%p291, %f133, 0f40874800;
	@%p291 bra 	$L__BB1_382;
	shr.u32 	%r1346, %r404, 31;
	add.s32 	%r1347, %r404, %r1346;
	shr.s32 	%r1348, %r1347, 1;
	shl.b32 	%r1349, %r1348, 20;
	add.s32 	%r1350, %r406, %r1349;
	mov.b64 	%fd2765, {%r405, %r1350};
	sub.s32 	%r1351, %r404, %r1348;
	shl.b32 	%r1352, %r1351, 20;
	add.s32 	%r1353, %r1352, 1072693248;
	mov.b32 	%r1354, 0;
	mov.b64 	%fd2766, {%r1354, %r1353};
	mul.f64 	%fd3319, %fd2766, %fd2765;
$L__BB1_382:
	mul.f64 	%fd678, %fd3319, 0d4050400000000000;
	and.b32  	%r1355, %r387, 1;
	setp.eq.b32 	%p292, %r1355, 1;
	@%p292 bra 	$L__BB1_384;
	mul.f64 	%fd2772, %fd649, %fd666;
	mul.f64 	%fd2773, %fd678, %fd672;
	sub.f64 	%fd3320, %fd2772, %fd2773;
	bra.uni 	$L__BB1_385;
$L__BB1_384:
	mov.f64 	%fd2767, 0d3FF0000000000000;
	sub.f64 	%fd2768, %fd2767, %fd672;
	sub.f64 	%fd2769, %fd2767, %fd666;
	mul.f64 	%fd2770, %fd2768, %fd678;
	mul.f64 	%fd2771, %fd649, %fd2769;
	sub.f64 	%fd3320, %fd2770, %fd2771;
$L__BB1_385:
	add.f64 	%fd3321, %fd3321, %fd3320;
	add.s32 	%r407, %r1619, 640;
	add.s32 	%r1356, %r1619, -4480;
	add.s32 	%r1584, %r1584, 640;
	setp.lt.s32 	%p293, %r1356, %r383;
	mov.u32 	%r1619, %r407;
	@%p293 bra 	$L__BB1_366;
$L__BB1_386:
	// begin inline asm
	mov.u32 %r1357, %laneid;
	// end inline asm
	mov.b32 	%r1358, 1;
	mov.b32 	%r1371, 31;
	mov.b32 	%r1372, -1;
	// begin inline asm
	{  .reg .u32 lo;  .reg .u32 hi;  .reg .pred p;  .reg .f64 r0;  mov.b64 %fd2774, %fd3321;  mov.b64 {lo, hi}, %fd3321;  shfl.sync.down.b32 lo|p, lo, %r1358, %r1371, %r1372;  shfl.sync.down.b32 hi|p, hi, %r1358, %r1371, %r1372;  mov.b64 r0, {lo, hi};  @p add.f64 %fd2774, %fd2774, r0;}
	// end inline asm
	mov.b32 	%r1361, 2;
	// begin inline asm
	{  .reg .u32 lo;  .reg .u32 hi;  .reg .pred p;  .reg .f64 r0;  mov.b64 %fd2776, %fd2774;  mov.b64 {lo, hi}, %fd2774;  shfl.sync.down.b32 lo|p, lo, %r1361, %r1371, %r1372;  shfl.sync.down.b32 hi|p, hi, %r1361, %r1371, %r1372;  mov.b64 r0, {lo, hi};  @p add.f64 %fd2776, %fd2776, r0;}
	// end inline asm
	mov.b32 	%r1364, 4;
	// begin inline asm
	{  .reg .u32 lo;  .reg .u32 hi;  .reg .pred p;  .reg .f64 r0;  mov.b64 %fd2778, %fd2776;  mov.b64 {lo, hi}, %fd2776;  shfl.sync.down.b32 lo|p, lo, %r1364, %r1371, %r1372;  shfl.sync.down.b32 hi|p, hi, %r1364, %r1371, %r1372;  mov.b64 r0, {lo, hi};  @p add.f64 %fd2778, %fd2778, r0;}
	// end inline asm
	mov.b32 	%r1367, 8;
	// begin inline asm
	{  .reg .u32 lo;  .reg .u32 hi;  .reg .pred p;  .reg .f64 r0;  mov.b64 %fd2780, %fd2778;  mov.b64 {lo, hi}, %fd2778;  shfl.sync.down.b32 lo|p, lo, %r1367, %r1371, %r1372;  shfl.sync.down.b32 hi|p, hi, %r1367, %r1371, %r1372;  mov.b64 r0, {lo, hi};  @p add.f64 %fd2780, %fd2780, r0;}
	// end inline asm
	mov.b32 	%r1370, 16;
	// begin inline asm
	{  .reg .u32 lo;  .reg .u32 hi;  .reg .pred p;  .reg .f64 r0;  mov.b64 %fd3322, %fd2780;  mov.b64 {lo, hi}, %fd2780;  shfl.sync.down.b32 lo|p, lo, %r1370, %r1371, %r1372;  shfl.sync.down.b32 hi|p, hi, %r1370, %r1371, %r1372;  mov.b64 r0, {lo, hi};  @p add.f64 %fd3322, %fd3322, r0;}
	// end inline asm
	setp.ne.s32 	%p294, %r1357, 0;
	@%p294 bra 	$L__BB1_388;
	shr.u32 	%r1373, %r55, 2;
	and.b32  	%r1374, %r1373, 248;
	mov.u32 	%r1375, _ZZN3cub18CUB_300001_SM_10006detail6reduce27DeviceSegmentedReduceKernelINS2_10policy_hubIdiN4cuda3std3__44plusIvEEE10Policy1000E11make_optionPiSD_SD_iS9_idEEvT0_T1_T2_T3_T5_T6_E12temp_storage;
	add.s32 	%r1376, %r1375, %r1374;
	st.shared.f64 	[%r1376+24], %fd3322;
$L__BB1_388:
	bar.sync 	0;
	setp.ne.s32 	%p295, %r55, 0;
	@%p295 bra 	$L__BB1_390;
	ld.shared.f64 	%fd2784, [_ZZN3cub18CUB_300001_SM_10006detail6reduce27DeviceSegmentedReduceKernelINS2_10policy_hubIdiN4cuda3std3__44plusIvEEE10Policy1000E11make_optionPiSD_SD_iS9_idEEvT0_T1_T2_T3_T5_T6_E12temp_storage+32];
	add.f64 	%fd2785, %fd3322, %fd2784;
	ld.shared.f64 	%fd2786, [_ZZN3cub18CUB_300001_SM_10006detail6reduce27DeviceSegmentedReduceKernelINS2_10policy_hubIdiN4cuda3std3__44plusIvEEE10Policy1000E11make_optionPiSD_SD_iS9_idEEvT0_T1_T2_T3_T5_T6_E12temp_storage+40];
	add.f64 	%fd2787, %fd2785, %fd2786;
	ld.shared.f64 	%fd2788, [_ZZN3cub18CUB_300001_SM_10006detail6reduce27DeviceSegmentedReduceKernelINS2_10policy_hubIdiN4cuda3std3__44plusIvEEE10Policy1000E11make_optionPiSD_SD_iS9_idEEvT0_T1_T2_T3_T5_T6_E12temp_storage+48];
	add.f64 	%fd2789, %fd2787, %fd2788;
	ld.shared.f64 	%fd2790, [_ZZN3cub18CUB_300001_SM_10006detail6reduce27DeviceSegmentedReduceKernelINS2_10policy_hubIdiN4cuda3std3__44plusIvEEE10Policy1000E11make_optionPiSD_SD_iS9_idEEvT0_T1_T2_T3_T5_T6_E12temp_storage+56];
	add.f64 	%fd2791, %fd2789, %fd2790;
	ld.shared.f64 	%fd2792, [_ZZN3cub18CUB_300001_SM_10006detail6reduce27DeviceSegmentedReduceKernelINS2_10policy_hubIdiN4cuda3std3__44plusIvEEE10Policy1000E11make_optionPiSD_SD_iS9_idEEvT0_T1_T2_T3_T5_T6_E12temp_storage+64];
	add.f64 	%fd2793, %fd2791, %fd2792;
	ld.shared.f64 	%fd2794, [_ZZN3cub18CUB_300001_SM_10006detail6reduce27DeviceSegmentedReduceKernelINS2_10policy_hubIdiN4cuda3std3__44plusIvEEE10Policy1000E11make_optionPiSD_SD_iS9_idEEvT0_T1_T2_T3_T5_T6_E12temp_storage+72];
	add.f64 	%fd2795, %fd2793, %fd2794;
	ld.shared.f64 	%fd2796, [_ZZN3cub18CUB_300001_SM_10006detail6reduce27DeviceSegmentedReduceKernelINS2_10policy_hubIdiN4cuda3std3__44plusIvEEE10Policy1000E11make_optionPiSD_SD_iS9_idEEvT0_T1_T2_T3_T5_T6_E12temp_storage+80];
	add.f64 	%fd2797, %fd2795, %fd2796;
	ld.shared.f64 	%fd2798, [_ZZN3cub18CUB_300001_SM_10006detail6reduce27DeviceSegmentedReduceKernelINS2_10policy_hubIdiN4cuda3std3__44plusIvEEE10Policy1000E11make_optionPiSD_SD_iS9_idEEvT0_T1_T2_T3_T5_T6_E12temp_storage+88];
	add.f64 	%fd2799, %fd2797, %fd2798;
	ld.shared.f64 	%fd2800, [_ZZN3cub18CUB_300001_SM_10006detail6reduce27DeviceSegmentedReduceKernelINS2_10policy_hubIdiN4cuda3std3__44plusIvEEE10Policy1000E11make_optionPiSD_SD_iS9_idEEvT0_T1_T2_T3_T5_T6_E12temp_storage+96];
	add.f64 	%fd2801, %fd2799, %fd2800;
	ld.shared.f64 	%fd2802, [_ZZN3cub18CUB_300001_SM_10006detail6reduce27DeviceSegmentedReduceKernelINS2_10policy_hubIdiN4cuda3std3__44plusIvEEE10Policy1000E11make_optionPiSD_SD_iS9_idEEvT0_T1_T2_T3_T5_T6_E12temp_storage+104];
	add.f64 	%fd2803, %fd2801, %fd2802;
	ld.shared.f64 	%fd2804, [_ZZN3cub18CUB_300001_SM_10006detail6reduce27DeviceSegmentedReduceKernelINS2_10policy_hubIdiN4cuda3std3__44plusIvEEE10Policy1000E11make_optionPiSD_SD_iS9_idEEvT0_T1_T2_T3_T5_T6_E12temp_storage+112];
	add.f64 	%fd2805, %fd2803, %fd2804;
	ld.shared.f64 	%fd2806, [_ZZN3cub18CUB_300001_SM_10006detail6reduce27DeviceSegmentedReduceKernelINS2_10policy_hubIdiN4cuda3std3__44plusIvEEE10Policy1000E11make_optionPiSD_SD_iS9_idEEvT0_T1_T2_T3_T5_T6_E12temp_storage+120];
	add.f64 	%fd2807, %fd2805, %fd2806;
	ld.shared.f64 	%fd2808, [_ZZN3cub18CUB_300001_SM_10006detail6reduce27DeviceSegmentedReduceKernelINS2_10policy_hubIdiN4cuda3std3__44plusIvEEE10Policy1000E11make_optionPiSD_SD_iS9_idEEvT0_T1_T2_T3_T5_T6_E12temp_storage+128];
	add.f64 	%fd2809, %fd2807, %fd2808;
	ld.shared.f64 	%fd2810, [_ZZN3cub18CUB_300001_SM_10006detail6reduce27DeviceSegmentedReduceKernelINS2_10policy_hubIdiN4cuda3std3__44plusIvEEE10Policy1000E11make_optionPiSD_SD_iS9_idEEvT0_T1_T2_T3_T5_T6_E12temp_storage+136];
	add.f64 	%fd2811, %fd2809, %fd2810;
	ld.shared.f64 	%fd2812, [_ZZN3cub18CUB_300001_SM_10006detail6reduce27DeviceSegmentedReduceKernelINS2_10policy_hubIdiN4cuda3std3__44plusIvEEE10Policy1000E11make_optionPiSD_SD_iS9_idEEvT0_T1_T2_T3_T5_T6_E12temp_storage+144];
	add.f64 	%fd2813, %fd2811, %fd2812;
	ld.shared.f64 	%fd2814, [_ZZN3cub18CUB_300001_SM_10006detail6reduce27DeviceSegmentedReduceKernelINS2_10policy_hubIdiN4cuda3std3__44plusIvEEE10Policy1000E11make_optionPiSD_SD_iS9_idEEvT0_T1_T2_T3_T5_T6_E12temp_storage+152];
	add.f64 	%fd2815, %fd2813, %fd2814;
	ld.shared.f64 	%fd2816, [_ZZN3cub18CUB_300001_SM_10006detail6reduce27DeviceSegmentedReduceKernelINS2_10policy_hubIdiN4cuda3std3__44plusIvEEE10Policy1000E11make_optionPiSD_SD_iS9_idEEvT0_T1_T2_T3_T5_T6_E12temp_storage+160];
	add.f64 	%fd2817, %fd2815, %fd2816;
	ld.shared.f64 	%fd2818, [_ZZN3cub18CUB_300001_SM_10006detail6reduce27DeviceSegmentedReduceKernelINS2_10policy_hubIdiN4cuda3std3__44plusIvEEE10Policy1000E11make_optionPiSD_SD_iS9_idEEvT0_T1_T2_T3_T5_T6_E12temp_storage+168];
	add.f64 	%fd2819, %fd2817, %fd2818;
	ld.shared.f64 	%fd2820, [_ZZN3cub18CUB_300001_SM_10006detail6reduce27DeviceSegmentedReduceKernelINS2_10policy_hubIdiN4cuda3std3__44plusIvEEE10Policy1000E11make_optionPiSD_SD_iS9_idEEvT0_T1_T2_T3_T5_T6_E12temp_storage+176];
	add.f64 	%fd3322, %fd2819, %fd2820;
$L__BB1_390:
	mov.u32 	%r1535, %tid.x;
	setp.ne.s32 	%p356, %r1535, 0;
	@%p356 bra 	$L__BB1_392;
	ld.param.u32 	%r1539, [_ZN3cub18CUB_300001_SM_10006detail6reduce27DeviceSegmentedReduceKernelINS2_10policy_hubIdiN4cuda3std3__44plusIvEEE10Policy1000E11make_optionPiSD_SD_iS9_idEEvT0_T1_T2_T3_T5_T6__param_5];
	ld.param.u64 	%rd76, [_ZN3cub18CUB_300001_SM_10006detail6reduce27DeviceSegmentedReduceKernelINS2_10policy_hubIdiN4cuda3std3__44plusIvEEE10Policy1000E11make_optionPiSD_SD_iS9_idEEvT0_T1_T2_T3_T5_T6__param_1];
	mov.u32 	%r1536, %ctaid.x;
	cvta.to.global.u64 	%rd71, %rd76;
	mul.wide.u32 	%rd72, %r1536, 4;
	add.s64 	%rd73, %rd71, %rd72;
	cvt.rn.f64.s32 	%fd3181, %r1539;
	add.f64 	%fd3182, %fd3322, %fd3181;
	cvt.rzi.s32.f64 	%r1537, %fd3182;
	st.global.u32 	[%rd73], %r1537;
$L__BB1_392:
	ret;

}


// ===== COMPILED SASS (sm_100) =====

	.target	sm_100

	.elftype	@"ET_EXEC"


//--------------------- .note.nv.tkinfo           --------------------------
	.section	.note.nv.tkinfo,"",@"SHT_NOTE"
	.sectionflags	@"SHF_NOTE_NV_TKINFO"
	.tkinfo
        /*0018*/ 	.word	0x00000002
        /*0030*/ 	.string	""
        /*0030*/ 	.string	"ptxas"
        /*0030*/ 	.string	"Cuda compilation tools, release 13.0, V13.0.88"
        /*0030*/ 	.string	"Build cuda_13.0.r13.0/compiler.36424714_0"
        /*0030*/ 	.string	"-arch sm_100 -m 64 "



//--------------------- .note.nv.cuinfo           --------------------------
	.section	.note.nv.cuinfo,"",@"SHT_NOTE"
	.sectionflags	@"SHF_NOTE_NV_CUINFO"
        /*0018*/ 	.short	0x0002
        /*001a*/ 	.short	0x0064
        /*001c*/ 	.short	0x0082
	.zero		2


//--------------------- .nv.info                  --------------------------
	.section	.nv.info,"",@"SHT_CUDA_INFO"
	.align	4


	//----- nvinfo : EIATTR_REGCOUNT
	.align		4
        /*0000*/ 	.byte	0x04, 0x2f
        /*0002*/ 	.short	(.L_41 - .L_40)
	.align		4
.L_40:
        /*0004*/ 	.word	index@(_ZN3cub18CUB_300001_SM_10006detail11EmptyKernelIvEEvv)
        /*0008*/ 	.word	0x00000004


	//----- nvinfo : EIATTR_FRAME_SIZE
	.align		4
.L_41:
        /*000c*/ 	.byte	0x04, 0x11
        /*000e*/ 	.short	(.L_43 - .L_42)
	.align		4
.L_42:
        /*0010*/ 	.word	index@(_ZN3cub18CUB_300001_SM_10006detail11EmptyKernelIvEEvv)
        /*0014*/ 	.word	0x00000000


	//----- nvinfo : EIATTR_REGCOUNT
	.align		4
.L_43:
        /*0018*/ 	.byte	0x04, 0x2f
        /*001a*/ 	.short	(.L_45 - .L_44)
	.align		4
.L_44:
        /*001c*/ 	.word	index@(_ZN3cub18CUB_300001_SM_10006detail6reduce27DeviceSegmentedReduceKernelINS2_10policy_hubIdiN4cuda3std3__44plusIvEEE10Policy1000E11make_optionPiSD_SD_iS9_idEEvT0_T1_T2_T3_T5_T6_)
        /*0020*/ 	.word	0x0000003a


	//----- nvinfo : EIATTR_FRAME_SIZE
	.align		4
.L_45:
        /*0024*/ 	.byte	0x04, 0x11
        /*0026*/ 	.short	(.L_47 - .L_46)
	.align		4
.L_46:
        /*0028*/ 	.word	index@($__internal_2_$__cuda_sm20_dsqrt_rn_f64_mediumpath_v1)
        /*002c*/ 	.word	0x00000000


	//----- nvinfo : EIATTR_FRAME_SIZE
	.align		4
.L_47:
        /*0030*/ 	.byte	0x04, 0x11
        /*0032*/ 	.short	(.L_49 - .L_48)
	.align		4
.L_48:
        /*0034*/ 	.word	index@($__internal_1_$__cuda_sm20_div_rn_f64_full)
        /*0038*/ 	.word	0x00000000


	//----- nvinfo : EIATTR_FRAME_SIZE
	.align		4
.L_49:
        /*003c*/ 	.byte	0x04, 0x11
        /*003e*/ 	.short	(.L_51 - .L_50)
	.align		4
.L_50:
        /*0040*/ 	.word	index@($__internal_0_$__cuda_sm20_dblrcp_rn_slowpath_v3)
        /*0044*/ 	.word	0x00000000


	//----- nvinfo : EIATTR_FRAME_SIZE
	.align		4
.L_51:
        /*0048*/ 	.byte	0x04, 0x11
        /*004a*/ 	.short	(.L_53 - .L_52)
	.align		4
.L_52:
        /*004c*/ 	.word	index@(_ZN3cub18CUB_300001_SM_10006detail6reduce27DeviceSegmentedReduceKernelINS2_10policy_hubIdiN4cuda3std3__44plusIvEEE10Policy1000E11make_optionPiSD_SD_iS9_idEEvT0_T1_T2_T3_T5_T6_)
        /*0050*/ 	.word	0x00000000


	//----- nvinfo : EIATTR_MIN_STACK_SIZE
	.align		4
.L_53:
        /*0054*/ 	.byte	0x04, 0x12
        /*0056*/ 	.short	(.L_55 - .L_54)
	.align		4
.L_54:
        /*0058*/ 	.word	index@(_ZN3cub18CUB_300001_SM_10006detail6reduce27DeviceSegmentedReduceKernelINS2_10policy_hubIdiN4cuda3std3__44plusIvEEE10Policy1000E11make_optionPiSD_SD_iS9_idEEvT0_T1_T2_T3_T5_T6_)
        /*005c*/ 	.word	0x00000000


	//----- nvinfo : EIATTR_MIN_STACK_SIZE
	.align		4
.L_55:
        /*0060*/ 	.byte	0x04, 0x12
        /*0062*/ 	.short	(.L_57 - .L_56)
	.align		4
.L_56:
        /*0064*/ 	.word	index@(_ZN3cub18CUB_300001_SM_10006detail11EmptyKernelIvEEvv)
        /*0068*/ 	.word	0x00000000
.L_57:


//--------------------- .nv.compat                --------------------------
	.section	.nv.compat,"",@"SHT_CUDA_COMPAT_INFO"
	.align	4
        /*0000*/ 	.byte	0x02, 0x09, 0x00, 0x00, 0x02, 0x02, 0x01, 0x00, 0x02, 0x05, 0x05, 0x00, 0x03, 0x07, 0x01, 0x01
        /*0010*/ 	.byte	0x02, 0x03, 0x00, 0x00, 0x02, 0x06, 0x01, 0x00, 0x04, 0x0b, 0x08, 0x00, 0x01, 0x00, 0x00, 0x00
        /*0020*/ 	.byte	0x00, 0x00, 0x00, 0x00


//--------------------- .nv.info._ZN3cub18CUB_300001_SM_10006detail6reduce27DeviceSegmentedReduceKernelINS2_10policy_hubIdiN4cuda3std3__44plusIvEEE10Policy1000E11make_optionPiSD_SD_iS9_idEEvT0_T1_T2_T3_T5_T6_ --------------------------
	.section	.nv.info._ZN3cub18CUB_300001_SM_10006detail6reduce27DeviceSegmentedReduceKernelINS2_10policy_hubIdiN4cuda3std3__44plusIvEEE10Policy1000E11make_optionPiSD_SD_iS9_idEEvT0_T1_T2_T3_T5_T6_,"",@"SHT_CUDA_INFO"
	.sectionflags	@""
	.align	4


	//----- nvinfo : EIATTR_CUDA_API_VERSION
	.align		4
        /*0000*/ 	.byte	0x04, 0x37
        /*0002*/ 	.short	(.L_59 - .L_58)
.L_58:
        /*0004*/ 	.word	0x00000082


	//----- nvinfo : EIATTR_KPARAM_INFO
	.align		4
.L_59:
        /*0008*/ 	.byte	0x04, 0x17
        /*000a*/ 	.short	(.L_61 - .L_60)
.L_60:
        /*000c*/ 	.word	0x00000000
        /*0010*/ 	.short	0x0005
        /*0012*/ 	.short	0x003c
        /*0014*/ 	.byte	0x00, 0xf0, 0x11, 0x00


	//----- nvinfo : EIATTR_KPARAM_INFO
	.align		4
.L_61:
        /*0018*/ 	.byte	0x04, 0x17
        /*001a*/ 	.short	(.L_63 - .L_62)
.L_62:
        /*001c*/ 	.word	0x00000000
        /*0020*/ 	.short	0x0004
        /*0022*/ 	.short	0x0038
        /*0024*/ 	.byte	0x00, 0xf0, 0x05, 0x00


	//----- nvinfo : EIATTR_KPARAM_INFO
	.align		4
.L_63:
        /*0028*/ 	.byte	0x04, 0x17
        /*002a*/ 	.short	(.L_65 - .L_64)
.L_64:
        /*002c*/ 	.word	0x00000000
        /*0030*/ 	.short	0x0003
        /*0032*/ 	.short	0x0030
        /*0034*/ 	.byte	0x00, 0xf5, 0x21, 0x00


	//----- nvinfo : EIATTR_KPARAM_INFO
	.align		4
.L_65:
        /*0038*/ 	.byte	0x04, 0x17
        /*003a*/ 	.short	(.L_67 - .L_66)
.L_66:
        /*003c*/ 	.word	0x00000000
        /*0040*/ 	.short	0x0002
        /*0042*/ 	.short	0x0028
        /*0044*/ 	.byte	0x00, 0xf5, 0x21, 0x00


	//----- nvinfo : EIATTR_KPARAM_INFO
	.align		4
.L_67:
        /*0048*/ 	.byte	0x04, 0x17
        /*004a*/ 	.short	(.L_69 - .L_68)
.L_68:
        /*004c*/ 	.word	0x00000000
        /*0050*/ 	.short	0x0001
        /*0052*/ 	.short	0x0020
        /*0054*/ 	.byte	0x00, 0xf5, 0x21, 0x00


	//----- nvinfo : EIATTR_KPARAM_INFO
	.align		4
.L_69:
        /*0058*/ 	.byte	0x04, 0x17
        /*005a*/ 	.short	(.L_71 - .L_70)
.L_70:
        /*005c*/ 	.word	0x00000000
        /*0060*/ 	.short	0x0000
        /*0062*/ 	.short	0x0000
        /*0064*/ 	.byte	0x00, 0xf0, 0x81, 0x00


	//----- nvinfo : EIATTR_SPARSE_MMA_MASK
	.align		4
.L_71:
        /*0068*/ 	.byte	0x03, 0x50
        /*006a*/ 	.short	0x0000


	//----- nvinfo : EIATTR_MAXREG_COUNT
	.align		4
        /*006c*/ 	.byte	0x03, 0x1b
        /*006e*/ 	.short	0x0060


	//----- nvinfo : EIATTR_NUM_BARRIERS
	.align		4
        /*0070*/ 	.byte	0x02, 0x4c
        /*0072*/ 	.byte	0x01
	.zero		1


	//----- nvinfo : EIATTR_MERCURY_ISA_VERSION
	.align		4
        /*0074*/ 	.byte	0x03, 0x5f
        /*0076*/ 	.short	0x0101


	//----- nvinfo : EIATTR_COOP_GROUP_MASK_REGIDS
	.align		4
        /*0078*/ 	.byte	0x04, 0x29
        /*007a*/ 	.short	(.L_73 - .L_72)


	//   ....[0]....
.L_72:
        /*007c*/ 	.word	0xffffffff


	//   ....[1]....
        /*0080*/ 	.word	0xffffffff


	//   ....[2]....
        /*0084*/ 	.word	0xffffffff


	//   ....[3]....
        /*0088*/ 	.word	0xffffffff


	//   ....[4]....
        /*008c*/ 	.word	0xffffffff


	//   ....[5]....
        /*0090*/ 	.word	0xffffffff


	//   ....[6]....
        /*0094*/ 	.word	0xffffffff


	//   ....[7]....
        /*0098*/ 	.word	0xffffffff


	//   ....[8]....
        /*009c*/ 	.word	0xffffffff


	//   ....[9]....
        /*00a0*/ 	.word	0xffffffff


	//   ....[10]....
        /*00a4*/ 	.word	0xffffffff


	//   ....[11]....
        /*00a8*/ 	.word	0xffffffff


	//   ....[12]....
        /*00ac*/ 	.word	0xffffffff


	//   ....[13]....
        /*00b0*/ 	.word	0xffffffff


	//   ....[14]....
        /*00b4*/ 	.word	0xffffffff


	//   ....[15]....
        /*00b8*/ 	.word	0xffffffff


	//   ....[16]....
        /*00bc*/ 	.word	0xffffffff


	//   ....[17]....
        /*00c0*/ 	.word	0xffffffff


	//   ....[18]....
        /*00c4*/ 	.word	0xffffffff


	//   ....[19]....
        /*00c8*/ 	.word	0xffffffff


	//   ....[20]....
        /*00cc*/ 	.word	0xffffffff


	//   ....[21]....
        /*00d0*/ 	.word	0xffffffff


	//   ....[22]....
        /*00d4*/ 	.word	0xffffffff


	//   ....[23]....
        /*00d8*/ 	.word	0xffffffff


	//   ....[24]....
        /*00dc*/ 	.word	0xffffffff


	//   ....[25]....
        /*00e0*/ 	.word	0xffffffff


	//   ....[26]....
        /*00e4*/ 	.word	0xffffffff


	//   ....[27]....
        /*00e8*/ 	.word	0xffffffff


	//   ....[28]....
        /*00ec*/ 	.word	0xffffffff


	//   ....[29]....
        /*00f0*/ 	.word	0xffffffff


	//----- nvinfo : EIATTR_COOP_GROUP_INSTR_OFFSETS
	.align		4
.L_73:
        /*00f4*/ 	.byte	0x04, 0x28
        /*00f6*/ 	.short	(.L_75 - .L_74)


	//   ....[0]....
.L_74:
        /*00f8*/ 	.word	0x00004110


	//   ....[1]....
        /*00fc*/ 	.word	0x00004120


	//   ....[2]....
        /*0100*/ 	.word	0x00004180


	//   ....[3]....
        /*0104*/ 	.word	0x00004190


	//   ....[4]....
        /*0108*/ 	.word	0x000041e0


	//   ....[5]....
        /*010c*/ 	.word	0x000041f0


	//   ....[6]....
        /*0110*/ 	.word	0x00004240


	//   ....[7]....
        /*0114*/ 	.word	0x00004260


	//   ....[8]....
        /*0118*/ 	.word	0x000042b0


	//   ....[9]....
        /*011c*/ 	.word	0x000042d0


	//   ....[10]....
        /*0120*/ 	.word	0x000045e0


	//   ....[11]....
        /*0124*/ 	.word	0x000045f0


	//   ....[12]....
        /*0128*/ 	.word	0x00004640


	//   ....[13]....
        /*012c*/ 	.word	0x00004650


	//   ....[14]....
        /*0130*/ 	.word	0x000046a0


	//   ....[15]....
        /*0134*/ 	.word	0x000046c0


	//   ....[16]....
        /*0138*/ 	.word	0x00004710


	//   ....[17]....
        /*013c*/ 	.word	0x00004720


	//   ....[18]....
        /*0140*/ 	.word	0x00004790


	//   ....[19]....
        /*0144*/ 	.word	0x000047a0


	//   ....[20]....
        /*0148*/ 	.word	0x00026050


	//   ....[21]....
        /*014c*/ 	.word	0x00026060


	//   ....[22]....
        /*0150*/ 	.word	0x000260c0


	//   ....[23]....
        /*0154*/ 	.word	0x000260d0


	//   ....[24]....
        /*0158*/ 	.word	0x00026140


	//   ....[25]....
        /*015c*/ 	.word	0x00026150


	//   ....[26]....
        /*0160*/ 	.word	0x000261a0


	//   ....[27]....
        /*0164*/ 	.word	0x000261b0


	//   ....[28]....
        /*0168*/ 	.word	0x00026210


	//   ....[29]....
        /*016c*/ 	.word	0x00026220


	//----- nvinfo : EIATTR_VRC_CTA_INIT_COUNT
	.align		4
.L_75:
        /*0170*/ 	.byte	0x02, 0x4a
	.zero		1
	.zero		1


	//----- nvinfo : EIATTR_EXIT_INSTR_OFFSETS
	.align		4
        /*0174*/ 	.byte	0x04, 0x1c
        /*0176*/ 	.short	(.L_77 - .L_76)


	//   ....[0]....
.L_76:
        /*0178*/ 	.word	0x000000d0


	//   ....[1]....
        /*017c*/ 	.word	0x00000120


	//   ....[2]....
        /*0180*/ 	.word	0x000264b0


	//   ....[3]....
        /*0184*/ 	.word	0x00026540


	//----- nvinfo : EIATTR_MAX_THREADS
	.align		4
.L_77:
        /*0188*/ 	.byte	0x04, 0x05
        /*018a*/ 	.short	(.L_79 - .L_78)
.L_78:
        /*018c*/ 	.word	0x00000280
        /*0190*/ 	.word	0x00000001
        /*0194*/ 	.word	0x00000001


	//----- nvinfo : EIATTR_CRS_STACK_SIZE
	.align		4
.L_79:
        /*0198*/ 	.byte	0x04, 0x1e
        /*019a*/ 	.short	(.L_81 - .L_80)
.L_80:
        /*019c*/ 	.word	0x00000000


	//----- nvinfo : EIATTR_CBANK_PARAM_SIZE
	.align		4
.L_81:
        /*01a0*/ 	.byte	0x03, 0x19
        /*01a2*/ 	.short	0x0040


	//----- nvinfo : EIATTR_PARAM_CBANK
	.align		4
        /*01a4*/ 	.byte	0x04, 0x0a
        /*01a6*/ 	.short	(.L_83 - .L_82)
	.align		4
.L_82:
        /*01a8*/ 	.word	index@(.nv.constant0._ZN3cub18CUB_300001_SM_10006detail6reduce27DeviceSegmentedReduceKernelINS2_10policy_hubIdiN4cuda3std3__44plusIvEEE10Policy1000E11make_optionPiSD_SD_iS9_idEEvT0_T1_T2_T3_T5_T6_)
        /*01ac*/ 	.short	0x0380
        /*01ae*/ 	.short	0x0040


	//----- nvinfo : EIATTR_SW_WAR
	.align		4
.L_83:
        /*01b0*/ 	.byte	0x04, 0x36
        /*01b2*/ 	.short	(.L_85 - .L_84)
.L_84:
        /*01b4*/ 	.word	0x00000008
.L_85:


//--------------------- .nv.info._ZN3cub18CUB_300001_SM_10006detail11EmptyKernelIvEEvv --------------------------
	.section	.nv.info._ZN3cub18CUB_300001_SM_10006detail11EmptyKernelIvEEvv,"",@"SHT_CUDA_INFO"
	.sectionflags	@""
	.align	4


	//----- nvinfo : EIATTR_CUDA_API_VERSION
	.align		4
        /*0000*/ 	.byte	0x04, 0x37
        /*0002*/ 	.short	(.L_87 - .L_86)
.L_86:
        /*0004*/ 	.word	0x00000082


	//----- nvinfo : EIATTR_SPARSE_MMA_MASK
	.align		4
.L_87:
        /*0008*/ 	.byte	0x03, 0x50
        /*000a*/ 	.short	0x0000


	//----- nvinfo : EIATTR_MAXREG_COUNT
	.align		4
        /*000c*/ 	.byte	0x03, 0x1b
        /*000e*/ 	.short	0x00ff


	//----- nvinfo : EIATTR_MERCURY_ISA_VERSION
	.align		4
        /*0010*/ 	.byte	0x03, 0x5f
        /*0012*/ 	.short	0x0101


	//----- nvinfo : EIATTR_VRC_CTA_INIT_COUNT
	.align		4
        /*0014*/ 	.byte	0x02, 0x4a
	.zero		1
	.zero		1


	//----- nvinfo : EIATTR_EXIT_INSTR_OFFSETS
	.align		4
        /*0018*/ 	.byte	0x04, 0x1c
        /*001a*/ 	.short	(.L_89 - .L_88)


	//   ....[0]....
.L_88:
        /*001c*/ 	.word	0x00000010


	//----- nvinfo : EIATTR_SW_WAR
	.align		4
.L_89:
        /*0020*/ 	.byte	0x04, 0x36
        /*0022*/ 	.short	(.L_91 - .L_90)
.L_90:
        /*0024*/ 	.word	0x00000008
.L_91:


//--------------------- .nv.callgraph             --------------------------
	.section	.nv.callgraph,"",@"SHT_CUDA_CALLGRAPH"
	.align	4
	.sectionentsize	8
	.align		4
        /*0000*/ 	.word	0x00000000
	.align		4
        /*0004*/ 	.word	0xffffffff
	.align		4
        /*0008*/ 	.word	0x00000000
	.align		4
        /*000c*/ 	.word	0xfffffffe
	.align		4
        /*0010*/ 	.word	0x00000000
	.align		4
        /*0014*/ 	.word	0xfffffffd
	.align		4
        /*0018*/ 	.word	0x00000000
	.align		4
        /*001c*/ 	.word	0xfffffffc


//--------------------- .nv.constant4             --------------------------
	.section	.nv.constant4,"a",@progbits
	.align	8
	.align		8
.nv.constant4:
        /*0000*/ 	.dword	_ZN34_INTERNAL_8ac99178_4_k_cu_e56a1d3a4cuda3std3__45__cpo5beginE
	.align		8
        /*0008*/ 	.dword	_ZN34_INTERNAL_8ac99178_4_k_cu_e56a1d3a4cuda3std3__45__cpo3endE
	.align		8
        /*0010*/ 	.dword	_ZN34_INTERNAL_8ac99178_4_k_cu_e56a1d3a4cuda3std3__45__cpo6cbeginE
	.align		8
        /*0018*/ 	.dword	_ZN34_INTERNAL_8ac99178_4_k_cu_e56a1d3a4cuda3std3__45__cpo4cendE
	.align		8
        /*0020*/ 	.dword	_ZN34_INTERNAL_8ac99178_4_k_cu_e56a1d3a4cuda3std3__45__cpo6rbeginE
	.align		8
        /*0028*/ 	.dword	_ZN34_INTERNAL_8ac99178_4_k_cu_e56a1d3a4cuda3std3__45__cpo4rendE
	.align		8
        /*0030*/ 	.dword	_ZN34_INTERNAL_8ac99178_4_k_cu_e56a1d3a4cuda3std3__45__cpo7crbeginE
	.align		8
        /*0038*/ 	.dword	_ZN34_INTERNAL_8ac99178_4_k_cu_e56a1d3a4cuda3std3__45__cpo5crendE
	.align		8
        /*0040*/ 	.dword	_ZN34_INTERNAL_8ac99178_4_k_cu_e56a1d3a4cuda3std3__436_GLOBAL__N__8ac99178_4_k_cu_e56a1d3a6ignoreE
	.align		8
        /*0048*/ 	.dword	_ZN34_INTERNAL_8ac99178_4_k_cu_e56a1d3a4cuda3std3__419piecewise_constructE
	.align		8
        /*0050*/ 	.dword	_ZN34_INTERNAL_8ac99178_4_k_cu_e56a1d3a4cuda3std3__48in_placeE
	.align		8
        /*0058*/ 	.dword	_ZN34_INTERNAL_8ac99178_4_k_cu_e56a1d3a4cuda3std3__420unreachable_sentinelE
	.align		8
        /*0060*/ 	.dword	_ZN34_INTERNAL_8ac99178_4_k_cu_e56a1d3a4cuda3std3__47nulloptE
	.align		8
        /*0068*/ 	.dword	_ZN34_INTERNAL_8ac99178_4_k_cu_e56a1d3a4cuda3std3__48unexpectE
	.align		8
        /*0070*/ 	.dword	_ZN34_INTERNAL_8ac99178_4_k_cu_e56a1d3a4cuda3std6ranges3__45__cpo4swapE
	.align		8
        /*0078*/ 	.dword	_ZN34_INTERNAL_8ac99178_4_k_cu_e56a1d3a4cuda3std6ranges3__45__cpo9iter_moveE
	.align		8
        /*0080*/ 	.dword	_ZN34_INTERNAL_8ac99178_4_k_cu_e56a1d3a4cuda3std6ranges3__45__cpo5beginE
	.align		8
        /*0088*/ 	.dword	_ZN34_INTERNAL_8ac99178_4_k_cu_e56a1d3a4cuda3std6ranges3__45__cpo3endE
	.align		8
        /*0090*/ 	.dword	_ZN34_INTERNAL_8ac99178_4_k_cu_e56a1d3a4cuda3std6ranges3__45__cpo6cbeginE
	.align		8
        /*0098*/ 	.dword	_ZN34_INTERNAL_8ac99178_4_k_cu_e56a1d3a4cuda3std6ranges3__45__cpo4cendE
	.align		8
        /*00a0*/ 	.dword	_ZN34_INTERNAL_8ac99178_4_k_cu_e56a1d3a4cuda3std6ranges3__45__cpo7advanceE
	.align		8
        /*00a8*/ 	.dword	_ZN34_INTERNAL_8ac99178_4_k_cu_e56a1d3a4cuda3std6ranges3__45__cpo9iter_swapE
	.align		8
        /*00b0*/ 	.dword	_ZN34_INTERNAL_8ac99178_4_k_cu_e56a1d3a4cuda3std6ranges3__45__cpo4nextE
	.align		8
        /*00b8*/ 	.dword	_ZN34_INTERNAL_8ac99178_4_k_cu_e56a1d3a4cuda3std6ranges3__45__cpo4prevE
	.align		8
        /*00c0*/ 	.dword	_ZN34_INTERNAL_8ac99178_4_k_cu_e56a1d3a4cuda3std6ranges3__45__cpo4dataE
	.align		8
        /*00c8*/ 	.dword	_ZN34_INTERNAL_8ac99178_4_k_cu_e56a1d3a4cuda3std6ranges3__45__cpo5cdataE
	.align		8
        /*00d0*/ 	.dword	_ZN34_INTERNAL_8ac99178_4_k_cu_e56a1d3a4cuda3std6ranges3__45__cpo4sizeE
	.align		8
        /*00d8*/ 	.dword	_ZN34_INTERNAL_8ac99178_4_k_cu_e56a1d3a4cuda3std6ranges3__45__cpo5ssizeE
	.align		8
        /*00e0*/ 	.dword	_ZN34_INTERNAL_8ac99178_4_k_cu_e56a1d3a4cuda3std6ranges3__45__cpo8distanceE
	.align		8
        /*00e8*/ 	.dword	_ZN34_INTERNAL_8ac99178_4_k_cu_e56a1d3a6thrust24THRUST_300001_SM_1000_NS6system6detail10sequential3seqE
	.align		8
        /*00f0*/ 	.dword	_ZN34_INTERNAL_8ac99178_4_k_cu_e56a1d3a6thrust24THRUST_300001_SM_1000_NS12placeholders2_1E
	.align		8
        /*00f8*/ 	.dword	_ZN34_INTERNAL_8ac99178_4_k_cu_e56a1d3a6thrust24THRUST_300001_SM_1000_NS12placeholders2_2E
	.align		8
        /*0100*/ 	.dword	_ZN34_INTERNAL_8ac99178_4_k_cu_e56a1d3a6thrust24THRUST_300001_SM_1000_NS12placeholders2_3E
	.align		8
        /*0108*/ 	.dword	_ZN34_INTERNAL_8ac99178_4_k_cu_e56a1d3a6thrust24THRUST_300001_SM_1000_NS12placeholders2_4E
	.align		8
        /*0110*/ 	.dword	_ZN34_INTERNAL_8ac99178_4_k_cu_e56a1d3a6thrust24THRUST_300001_SM_1000_NS12placeholders2_5E
	.align		8
        /*0118*/ 	.dword	_ZN34_INTERNAL_8ac99178_4_k_cu_e56a1d3a6thrust24THRUST_300001_SM_1000_NS12placeholders2_6E
	.align		8
        /*0120*/ 	.dword	_ZN34_INTERNAL_8ac99178_4_k_cu_e56a1d3a6thrust24THRUST_300001_SM_1000_NS12placeholders2_7E
	.align		8
        /*0128*/ 	.dword	_ZN34_INTERNAL_8ac99178_4_k_cu_e56a1d3a6thrust24THRUST_300001_SM_1000_NS12placeholders2_8E
	.align		8
        /*0130*/ 	.dword	_ZN34_INTERNAL_8ac99178_4_k_cu_e56a1d3a6thrust24THRUST_300001_SM_1000_NS12placeholders2_9E
	.align		8
        /*0138*/ 	.dword	_ZN34_INTERNAL_8ac99178_4_k_cu_e56a1d3a6thrust24THRUST_300001_SM_1000_NS12placeholders3_10E


//--------------------- .text._ZN3cub18CUB_300001_SM_10006detail6reduce27DeviceSegmentedReduceKernelINS2_10policy_hubIdiN4cuda3std3__44plusIvEEE10Policy1000E11make_optionPiSD_SD_iS9_idEEvT0_T1_T2_T3_T5_T6_ --------------------------
	.section	.text._ZN3cub18CUB_300001_SM_10006detail6reduce27DeviceSegmentedReduceKernelINS2_10policy_hubIdiN4cuda3std3__44plusIvEEE10Policy1000E11make_optionPiSD_SD_iS9_idEEvT0_T1_T2_T3_T5_T6_,"ax",@progbits
	.align	128
        .global         _ZN3cub18CUB_300001_SM_10006detail6reduce27DeviceSegmentedReduceKernelINS2_10policy_hubIdiN4cuda3std3__44plusIvEEE10Policy1000E11make_optionPiSD_SD_iS9_idEEvT0_T1_T2_T3_T5_T6_
        .type           _ZN3cub18CUB_300001_SM_10006detail6reduce27DeviceSegmentedReduceKernelINS2_10policy_hubIdiN4cuda3std3__44plusIvEEE10Policy1000E11make_optionPiSD_SD_iS9_idEEvT0_T1_T2_T3_T5_T6_,@function
        .size           _ZN3cub18CUB_300001_SM_10006detail6reduce27DeviceSegmentedReduceKernelINS2_10policy_hubIdiN4cuda3std3__44plusIvEEE10Policy1000E11make_optionPiSD_SD_iS9_idEEvT0_T1_T2_T3_T5_T6_,(.L_x_455 - _ZN3cub18CUB_300001_SM_10006detail6reduce27DeviceSegmentedReduceKernelINS2_10policy_hubIdiN4cuda3std3__44plusIvEEE10Policy1000E11make_optionPiSD_SD_iS9_idEEvT0_T1_T2_T3_T5_T6_)
        .other          _ZN3cub18CUB_300001_SM_10006detail6reduce27DeviceSegmentedReduceKernelINS2_10policy_hubIdiN4cuda3std3__44plusIvEEE10Policy1000E11make_optionPiSD_SD_iS9_idEEvT0_T1_T2_T3_T5_T6_,@"STO_CUDA_ENTRY STV_DEFAULT"
_ZN3cub18CUB_300001_SM_10006detail6reduce27DeviceSegmentedReduceKernelINS2_10policy_hubIdiN4cuda3std3__44plusIvEEE10Policy1000E11make_optionPiSD_SD_iS9_idEEvT0_T1_T2_T3_T5_T6_:
.text._ZN3cub18CUB_300001_SM_10006detail6reduce27DeviceSegmentedReduceKernelINS2_10policy_hubIdiN4cuda3std3__44plusIvEEE10Policy1000E11make_optionPiSD_SD_iS9_idEEvT0_T1_T2_T3_T5_T6_:
[----:B------:R-:W-:Y:S01]  /*0000*/  LDC R1, c[0x0][0x37c] ;  /* 0x0000df00ff017b82 */ /* 0x000fe20000000800 */
[----:B------:R-:W0:Y:S07]  /*0010*/  S2R R7, SR_CTAID.X ;  /* 0x0000000000077919 */ /* 0x000e2e0000002500 */
[----:B------:R-:W0:Y:S01]  /*0020*/  LDC.64 R2, c[0x0][0x3a8] ;  /* 0x0000ea00ff027b82 */ /* 0x000e220000000a00 */
[----:B------:R-:W1:Y:S07]  /*0030*/  LDCU.64 UR6, c[0x0][0x358] ;  /* 0x00006b00ff0677ac */ /* 0x000e6e0008000a00 */
[----:B------:R-:W2:Y:S01]  /*0040*/  LDC.64 R4, c[0x0][0x3b0] ;  /* 0x0000ec00ff047b82 */ /* 0x000ea20000000a00 */
[----:B0-----:R-:W-:-:S04]  /*0050*/  IMAD.WIDE.U32 R2, R7, 0x4, R2 ;  /* 0x0000000407027825 */ /* 0x001fc800078e0002 */
[----:B--2---:R-:W-:Y:S01]  /*0060*/  IMAD.WIDE.U32 R4, R7, 0x4, R4 ;  /* 0x0000000407047825 */ /* 0x004fe200078e0004 */
[----:B-1----:R-:W2:Y:S04]  /*0070*/  LDG.E R37, desc[UR6][R2.64] ;  /* 0x0000000602257981 */ /* 0x002ea8000c1e1900 */
[----:B------:R-:W2:Y:S02]  /*0080*/  LDG.E R0, desc[UR6][R4.64] ;  /* 0x0000000604007981 */ /* 0x000ea4000c1e1900 */
[----:B--2---:R-:W-:-:S13]  /*0090*/  ISETP.NE.AND P0, PT, R0, R37, PT ;  /* 0x000000250000720c */ /* 0x004fda0003f05270 */
[----:B------:R-:W-:Y:S05]  /*00a0*/  @P0 BRA `(.L_x_0) ;  /* 0x0000000000200947 */ /* 0x000fea0003800000 */
[----:B------:R-:W0:Y:S02]  /*00b0*/  S2R R0, SR_TID.X ;  /* 0x0000000000007919 */ /* 0x000e240000002100 */
[----:B0-----:R-:W-:-:S13]  /*00c0*/  ISETP.NE.AND P0, PT, R0, RZ, PT ;  /* 0x000000ff0000720c */ /* 0x001fda0003f05270 */
[----:B------:R-:W-:Y:S05]  /*00d0*/  @P0 EXIT ;  /* 0x000000000000094d */ /* 0x000fea0003800000 */
[----:B------:R-:W0:Y:S08]  /*00e0*/  LDC.64 R2, c[0x0][0x3a0] ;  /* 0x0000e800ff027b82 */ /* 0x000e300000000a00 */
[----:B------:R-:W1:Y:S01]  /*00f0*/  LDC R5, c[0x0][0x3bc] ;  /* 0x0000ef00ff057b82 */ /* 0x000e620000000800 */
[----:B0-----:R-:W-:-:S05]  /*0100*/  IMAD.WIDE.U32 R2, R7, 0x4, R2 ;  /* 0x0000000407027825 */ /* 0x001fca00078e0002 */
[----:B-1----:R-:W-:Y:S01]  /*0110*/  STG.E desc[UR6][R2.64], R5 ;  /* 0x0000000502007986 */ /* 0x002fe2000c101906 */
[----:B------:R-:W-:Y:S05]  /*0120*/  EXIT ;  /* 0x000000000000794d */ /* 0x000fea0003800000 */
.L_x_0:
[----:B------:R-:W-:Y:S01]  /*0130*/  IMAD.IADD R2, R0, 0x1, -R37 ;  /* 0x0000000100027824 */ /* 0x000fe200078e0a25 */
[----:B------:R-:W-:Y:S04]  /*0140*/  BSSY.RECONVERGENT B0, `(.L_x_1) ;  /* 0x0002636000007945 */ /* 0x000fe80003800200 */
[----:B------:R-:W-:-:S13]  /*0150*/  ISETP.GT.AND P0, PT, R2, 0x13ff, PT ;  /* 0x000013ff0200780c */ /* 0x000fda0003f04270 */
[----:B------:R-:W-:Y:S05]  /*0160*/  @P0 BRA `(.L_x_2) ;  /* 0x0000004c00140947 */ /* 0x000fea0003800000 */
[----:B------:R-:W0:Y:S01]  /*0170*/  S2R R0, SR_TID.X ;  /* 0x0000000000007919 */ /* 0x000e220000002100 */
[----:B------:R-:W-:Y:S01]  /*0180*/  BSSY.RECONVERGENT B1, `(.L_x_3) ;  /* 0x00001f8000017945 */ /* 0x000fe20003800200 */
[----:B------:R-:W-:Y:S02]  /*0190*/  CS2R R14, SRZ ;  /* 0x00000000000e7805 */ /* 0x000fe4000001ff00 */
[----:B0-----:R-:W-:Y:S01]  /*01a0*/  ISETP.GE.AND P0, PT, R0, R2, PT ;  /* 0x000000020000720c */ /* 0x001fe20003f06270 */
[----:B------:R-:W-:-:S12]  /*01b0*/  IMAD.MOV.U32 R3, RZ, RZ, R0 ;  /* 0x000000ffff037224 */ /* 0x000fd800078e0000 */
[----:B------:R-:W-:Y:S05]  /*01c0*/  @P0 BRA `(.L_x_4) ;  /* 0x0000001c00cc0947 */ /* 0x000fea0003800000 */
[----:B------:R-:W0:Y:S01]  /*01d0*/  LDC R10, c[0x0][0x398] ;  /* 0x0000e600ff0a7b82 */ /* 0x000e220000000800 */
[----:B------:R-:W1:Y:S07]  /*01e0*/  LDCU UR4, c[0x0][0x380] ;  /* 0x00007000ff0477ac */ /* 0x000e6e0008000800 */
[----:B------:R-:W2:Y:S01]  /*01f0*/  LDC.64 R16, c[0x0][0x390] ;  /* 0x0000e400ff107b82 */ /* 0x000ea20000000a00 */
[----:B-1----:R-:W-:Y:S02]  /*0200*/  IADD3 R3, PT, PT, R37, UR4, R0 ;  /* 0x0000000425037c10 */ /* 0x002fe4000fffe000 */
[----:B0-----:R-:W-:-:S04]  /*0210*/  IABS R7, R10 ;  /* 0x0000000a00077213 */ /* 0x001fc80000000000 */
[----:B------:R-:W0:Y:S08]  /*0220*/  I2F.RP R6, R7 ;  /* 0x0000000700067306 */ /* 0x000e300000209400 */
[----:B0-----:R-:W0:Y:S02]  /*0230*/  MUFU.RCP R6, R6 ;  /* 0x0000000600067308 */ /* 0x001e240000001000 */
[----:B0-----:R-:W-:-:S06]  /*0240*/  VIADD R4, R6, 0xffffffe ;  /* 0x0ffffffe06047836 */ /* 0x001fcc0000000000 */
[----:B------:R0:W1:Y:S02]  /*0250*/  F2I.FTZ.U32.TRUNC.NTZ R5, R4 ;  /* 0x0000000400057305 */ /* 0x000064000021f000 */
[----:B0-----:R-:W-:Y:S01]  /*0260*/  IMAD.MOV.U32 R4, RZ, RZ, RZ ;  /* 0x000000ffff047224 */ /* 0x001fe200078e00ff */
[----:B-1----:R-:W-:-:S05]  /*0270*/  IADD3 R8, PT, PT, RZ, -R5, RZ ;  /* 0x80000005ff087210 */ /* 0x002fca0007ffe0ff */
[----:B------:R-:W-:Y:S01]  /*0280*/  IMAD R9, R8, R7, RZ ;  /* 0x0000000708097224 */ /* 0x000fe200078e02ff */
[----:B------:R-:W-:-:S03]  /*0290*/  IABS R8, R3 ;  /* 0x0000000300087213 */ /* 0x000fc60000000000 */
[----:B------:R-:W-:-:S06]  /*02a0*/  IMAD.HI.U32 R5, R5, R9, R4 ;  /* 0x0000000905057227 */ /* 0x000fcc00078e0004 */
[----:B------:R-:W-:-:S04]  /*02b0*/  IMAD.HI.U32 R6, R5, R8, RZ ;  /* 0x0000000805067227 */ /* 0x000fc800078e00ff */
[----:B------:R-:W-:-:S04]  /*02c0*/  IMAD.MOV R4, RZ, RZ, -R6 ;  /* 0x000000ffff047224 */ /* 0x000fc800078e0a06 */
[----:B------:R-:W-:-:S05]  /*02d0*/  IMAD R4, R7, R4, R8 ;  /* 0x0000000407047224 */ /* 0x000fca00078e0208 */
[----:B------:R-:W-:-:S13]  /*02e0*/  ISETP.GT.U32.AND P1, PT, R7, R4, PT ;  /* 0x000000040700720c */ /* 0x000fda0003f24070 */
[----:B------:R-:W-:Y:S01]  /*02f0*/  @!P1 IMAD.IADD R4, R4, 0x1, -R7 ;  /* 0x0000000104049824 */ /* 0x000fe200078e0a07 */
[----:B------:R-:W-:Y:S02]  /*0300*/  @!P1 IADD3 R6, PT, PT, R6, 0x1, RZ ;  /* 0x0000000106069810 */ /* 0x000fe40007ffe0ff */
[----:B------:R-:W-:Y:S02]  /*0310*/  ISETP.NE.AND P1, PT, R10, RZ, PT ;  /* 0x000000ff0a00720c */ /* 0x000fe40003f25270 */
[----:B------:R-:W-:Y:S02]  /*0320*/  ISETP.GE.U32.AND P0, PT, R4, R7, PT ;  /* 0x000000070400720c */ /* 0x000fe40003f06070 */
[----:B------:R-:W0:Y:S01]  /*0330*/  LDC.64 R4, c[0x0][0x388] ;  /* 0x0000e200ff047b82 */ /* 0x000e220000000a00 */
[----:B------:R-:W-:-:S04]  /*0340*/  LOP3.LUT R7, R3, R10, RZ, 0x3c, !PT ;  /* 0x0000000a03077212 */ /* 0x000fc800078e3cff */
[----:B------:R-:W-:-:S06]  /*0350*/  ISETP.GE.AND P2, PT, R7, RZ, PT ;  /* 0x000000ff0700720c */ /* 0x000fcc0003f46270 */
[----:B------:R-:W-:-:S04]  /*0360*/  @P0 VIADD R6, R6, 0x1 ;  /* 0x0000000106060836 */ /* 0x000fc80000000000 */
[----:B------:R-:W-:-:S04]  /*0370*/  IMAD.MOV.U32 R11, RZ, RZ, R6 ;  /* 0x000000ffff0b7224 */ /* 0x000fc800078e0006 */
[----:B------:R-:W-:Y:S01]  /*0380*/  @!P2 IMAD.MOV R11, RZ, RZ, -R11 ;  /* 0x000000ffff0ba224 */ /* 0x000fe200078e0a0b */
[----:B------:R-:W-:-:S05]  /*0390*/  @!P1 LOP3.LUT R11, RZ, R10, RZ, 0x33, !PT ;  /* 0x0000000aff0b9212 */ /* 0x000fca00078e33ff */
[----:B0-----:R-:W-:-:S04]  /*03a0*/  IMAD.WIDE R4, R11, 0x8, R4 ;  /* 0x000000080b047825 */ /* 0x001fc800078e0204 */
[----:B--2---:R-:W-:Y:S02]  /*03b0*/  IMAD.WIDE R16, R11, 0x8, R16 ;  /* 0x000000080b107825 */ /* 0x004fe400078e0210 */
[----:B------:R-:W5:Y:S04]  /*03c0*/  LDG.E.64 R4, desc[UR6][R4.64] ;  /* 0x0000000604047981 */ /* 0x000f68000c1e1b00 */
[----:B------:R-:W5:Y:S01]  /*03d0*/  LDG.E.64 R16, desc[UR6][R16.64] ;  /* 0x0000000610107981 */ /* 0x000f62000c1e1b00 */
[----:B------:R-:W0:Y:S01]  /*03e0*/  I2F.F64 R18, R10 ;  /* 0x0000000a00127312 */ /* 0x000e220000201c00 */
[----:B------:R-:W-:Y:S02]  /*03f0*/  HFMA2 R6, -RZ, RZ, 0, 5.9604644775390625e-08 ;  /* 0x00000001ff067431 */ /* 0x000fe400000001ff */
[----:B------:R-:W-:Y:S01]  /*0400*/  IMAD.MOV R11, RZ, RZ, -R11 ;  /* 0x000000ffff0b7224 */ /* 0x000fe200078e0a0b */
[----:B------:R-:W-:Y:S01]  /*0410*/  BSSY.RECONVERGENT B3, `(.L_x_5) ;  /* 0x0000015000037945 */ /* 0x000fe20003800200 */
[----:B------:R-:W-:-:S02]  /*0420*/  IMAD.MOV.U32 R46, RZ, RZ, 0x5 ;  /* 0x00000005ff2e7424 */ /* 0x000fc400078e00ff */
[----:B------:R-:W-:-:S04]  /*0430*/  IMAD R3, R10, R11, R3 ;  /* 0x0000000b0a037224 */ /* 0x000fc800078e0203 */
[----:B------:R-:W-:Y:S01]  /*0440*/  IMAD R46, R3, R46, 0x5 ;  /* 0x00000005032e7424 */ /* 0x000fe200078e022e */
[----:B0-----:R-:W0:Y:S08]  /*0450*/  MUFU.RCP64H R7, R19 ;  /* 0x0000001300077308 */ /* 0x001e300000001800 */
[----:B------:R-:W1:Y:S01]  /*0460*/  I2F.F64 R46, R46 ;  /* 0x0000002e002e7312 */ /* 0x000e620000201c00 */
[----:B0-----:R-:W-:Y:S01]  /*0470*/  DFMA R8, -R18, R6, 1 ;  /* 0x3ff000001208742b */ /* 0x001fe20000000106 */
[----:B-1----:R-:W-:-:S07]  /*0480*/  FSETP.GEU.AND P1, PT, |R47|, 6.5827683646048100446e-37, PT ;  /* 0x036000002f00780b */ /* 0x002fce0003f2e200 */
[----:B------:R-:W-:-:S08]  /*0490*/  DFMA R8, R8, R8, R8 ;  /* 0x000000080808722b */ /* 0x000fd00000000008 */
[----:B------:R-:W-:-:S08]  /*04a0*/  DFMA R8, R6, R8, R6 ;  /* 0x000000080608722b */ /* 0x000fd00000000006 */
[----:B------:R-:W-:-:S08]  /*04b0*/  DFMA R6, -R18, R8, 1 ;  /* 0x3ff000001206742b */ /* 0x000fd00000000108 */
[----:B------:R-:W-:-:S08]  /*04c0*/  DFMA R6, R8, R6, R8 ;  /* 0x000000060806722b */ /* 0x000fd00000000008 */
[----:B------:R-:W-:-:S08]  /*04d0*/  DMUL R8, R46, R6 ;  /* 0x000000062e087228 */ /* 0x000fd00000000000 */
[----:B------:R-:W-:-:S08]  /*04e0*/  DFMA R10, -R18, R8, R46 ;  /* 0x00000008120a722b */ /* 0x000fd0000000012e */
[----:B------:R-:W-:-:S10]  /*04f0*/  DFMA R8, R6, R10, R8 ;  /* 0x0000000a0608722b */ /* 0x000fd40000000008 */
[----:B------:R-:W-:-:S05]  /*0500*/  FFMA R6, RZ, R19, R9 ;  /* 0x00000013ff067223 */ /* 0x000fca0000000009 */
[----:B------:R-:W-:-:S13]  /*0510*/  FSETP.GT.AND P0, PT, |R6|, 1.469367938527859385e-39, PT ;  /* 0x001000000600780b */ /* 0x000fda0003f04200 */
[----:B------:R-:W-:Y:S05]  /*0520*/  @P0 BRA P1, `(.L_x_6) ;  /* 0x00000000000c0947 */ /* 0x000fea0000800000 */
[----:B------:R-:W-:-:S07]  /*0530*/  MOV R6, 0x550 ;  /* 0x0000055000067802 */ /* 0x000fce0000000f00 */
[----:B-----5:R-:W-:Y:S05]  /*0540*/  CALL.REL.NOINC `($__internal_1_$__cuda_sm20_div_rn_f64_full) ;  /* 0x0000026000a07944 */ /* 0x020fea0003c00000 */
[----:B------:R-:W-:-:S07]  /*0550*/  IMAD.MOV.U32 R9, RZ, RZ, R7 ;  /* 0x000000ffff097224 */ /* 0x000fce00078e0007 */
.L_x_6:
[----:B------:R-:W-:Y:S05]  /*0560*/  BSYNC.RECONVERGENT B3 ;  /* 0x0000000000037941 */ /* 0x000fea0003800200 */
.L_x_5:
[----:B------:R-:W0:Y:S01]  /*0570*/  MUFU.RCP64H R7, 365 ;  /* 0x4076d00000077908 */ /* 0x000e220000001800 */
[----:B------:R-:W-:Y:S01]  /*0580*/  MOV R12, 0x0 ;  /* 0x00000000000c7802 */ /* 0x000fe20000000f00 */
[----:B------:R-:W-:Y:S01]  /*0590*/  IMAD.MOV.U32 R13, RZ, RZ, 0x4076d000 ;  /* 0x4076d000ff0d7424 */ /* 0x000fe200078e00ff */
[----:B------:R-:W-:Y:S01]  /*05a0*/  BSSY.RECONVERGENT B3, `(.L_x_7) ;  /* 0x0000017000037945 */ /* 0x000fe20003800200 */
[----:B------:R-:W-:Y:S01]  /*05b0*/  IMAD.MOV.U32 R6, RZ, RZ, 0x1 ;  /* 0x00000001ff067424 */ /* 0x000fe200078e00ff */
[----:B------:R-:W-:Y:S01]  /*05c0*/  DADD R14, R8, 58 ;  /* 0x404d0000080e7429 */ /* 0x000fe20000000000 */
[----:B------:R-:W-:-:S06]  /*05d0*/  VIADD R46, R3, 0x1 ;  /* 0x00000001032e7836 */ /* 0x000fcc0000000000 */
[----:B------:R-:W1:Y:S01]  /*05e0*/  I2F.F64 R46, R46 ;  /* 0x0000002e002e7312 */ /* 0x000e620000201c00 */
[----:B0-----:R-:W-:-:S08]  /*05f0*/  DFMA R10, R6, -R12, 1 ;  /* 0x3ff00000060a742b */ /* 0x001fd0000000080c */
[----:B------:R-:W-:Y:S01]  /*0600*/  DFMA R10, R10, R10, R10 ;  /* 0x0000000a0a0a722b */ /* 0x000fe2000000000a */
[----:B-1----:R-:W-:-:S07]  /*0610*/  FSETP.GEU.AND P1, PT, |R47|, 6.5827683646048100446e-37, PT ;  /* 0x036000002f00780b */ /* 0x002fce0003f2e200 */
[----:B------:R-:W-:-:S08]  /*0620*/  DFMA R10, R6, R10, R6 ;  /* 0x0000000a060a722b */ /* 0x000fd00000000006 */
[----:B------:R-:W-:-:S08]  /*0630*/  DFMA R6, R10, -R12, 1 ;  /* 0x3ff000000a06742b */ /* 0x000fd0000000080c */
[----:B------:R-:W-:-:S08]  /*0640*/  DFMA R6, R10, R6, R10 ;  /* 0x000000060a06722b */ /* 0x000fd0000000000a */
[----:B------:R-:W-:-:S08]  /*0650*/  DMUL R12, R46, R6 ;  /* 0x000000062e0c7228 */ /* 0x000fd00000000000 */
[----:B------:R-:W-:-:S08]  /*0660*/  DFMA R10, R12, -365, R46 ;  /* 0xc076d0000c0a782b */ /* 0x000fd0000000002e */
[----:B------:R-:W-:-:S10]  /*0670*/  DFMA R12, R6, R10, R12 ;  /* 0x0000000a060c722b */ /* 0x000fd4000000000c */
[----:B------:R-:W-:-:S05]  /*0680*/  FFMA R6, RZ, 3.8564453125, R13 ;  /* 0x4076d000ff067823 */ /* 0x000fca000000000d */
[----:B------:R-:W-:-:S13]  /*0690*/  FSETP.GT.AND P0, PT, |R6|, 1.469367938527859385e-39, PT ;  /* 0x001000000600780b */ /* 0x000fda0003f04200 */
[----:B------:R-:W-:Y:S05]  /*06a0*/  @P0 BRA P1, `(.L_x_8) ;  /* 0x0000000000180947 */ /* 0x000fea0000800000 */
[----:B------:R-:W-:Y:S01]  /*06b0*/  MOV R18, RZ ;  /* 0x000000ff00127202 */ /* 0x000fe20000000f00 */
[----:B------:R-:W-:Y:S01]  /*06c0*/  IMAD.MOV.U32 R19, RZ, RZ, 0x4076d000 ;  /* 0x4076d000ff137424 */ /* 0x000fe200078e00ff */
[----:B------:R-:W-:-:S07]  /*06d0*/  MOV R6, 0x6f0 ;  /* 0x000006f000067802 */ /* 0x000fce0000000f00 */
[----:B-----5:R-:W-:Y:S05]  /*06e0*/  CALL.REL.NOINC `($__internal_1_$__cuda_sm20_div_rn_f64_full) ;  /* 0x0000026000387944 */ /* 0x020fea0003c00000 */
[----:B------:R-:W-:Y:S02]  /*06f0*/  IMAD.MOV.U32 R12, RZ, RZ, R8 ;  /* 0x000000ffff0c7224 */ /* 0x000fe400078e0008 */
[----:B------:R-:W-:-:S07]  /*0700*/  IMAD.MOV.U32 R13, RZ, RZ, R7 ;  /* 0x000000ffff0d7224 */ /* 0x000fce00078e0007 */
.L_x_8:
[----:B------:R-:W-:Y:S05]  /*0710*/  BSYNC.RECONVERGENT B3 ;  /* 0x0000000000037941 */ /* 0x000fea0003800200 */
.L_x_7:
[----:B------:R-:W0:Y:S01]  /*0720*/  MUFU.RCP64H R7, 65 ;  /* 0x4050400000077908 */ /* 0x000e220000001800 */
[----:B------:R-:W-:Y:S01]  /*0730*/  MOV R10, 0x0 ;  /* 0x00000000000a7802 */ /* 0x000fe20000000f00 */
[----:B------:R-:W-:Y:S01]  /*0740*/  IMAD.MOV.U32 R11, RZ, RZ, 0x40504000 ;  /* 0x40504000ff0b7424 */ /* 0x000fe200078e00ff */
[----:B------:R-:W-:Y:S01]  /*0750*/  FSETP.GEU.AND P1, PT, |R15|, 6.5827683646048100446e-37, PT ;  /* 0x036000000f00780b */ /* 0x000fe20003f2e200 */
[----:B------:R-:W-:Y:S01]  /*0760*/  IMAD.MOV.U32 R6, RZ, RZ, 0x1 ;  /* 0x00000001ff067424 */ /* 0x000fe200078e00ff */
[----:B------:R-:W-:Y:S05]  /*0770*/  BSSY.RECONVERGENT B3, `(.L_x_9) ;  /* 0x0000013000037945 */ /* 0x000fea0003800200 */
[----:B0-----:R-:W-:-:S08]  /*0780*/  DFMA R8, R6, -R10, 1 ;  /* 0x3ff000000608742b */ /* 0x001fd0000000080a */
[----:B------:R-:W-:-:S08]  /*0790*/  DFMA R8, R8, R8, R8 ;  /* 0x000000080808722b */ /* 0x000fd00000000008 */
[----:B------:R-:W-:-:S08]  /*07a0*/  DFMA R8, R6, R8, R6 ;  /* 0x000000080608722b */ /* 0x000fd00000000006 */
[----:B------:R-:W-:-:S08]  /*07b0*/  DFMA R6, R8, -R10, 1 ;  /* 0x3ff000000806742b */ /* 0x000fd0000000080a */
[----:B------:R-:W-:-:S08]  /*07c0*/  DFMA R6, R8, R6, R8 ;  /* 0x000000060806722b */ /* 0x000fd00000000008 */
[----:B------:R-:W-:-:S08]  /*07d0*/  DMUL R8, R14, R6 ;  /* 0x000000060e087228 */ /* 0x000fd00000000000 */
[----:B------:R-:W-:-:S08]  /*07e0*/  DFMA R10, R8, -65, R14 ;  /* 0xc0504000080a782b */ /* 0x000fd0000000000e */
[----:B------:R-:W-:-:S10]  /*07f0*/  DFMA R6, R6, R10, R8 ;  /* 0x0000000a0606722b */ /* 0x000fd40000000008 */
[----:B------:R-:W-:-:S05]  /*0800*/  FFMA R8, RZ, 3.25390625, R7 ;  /* 0x40504000ff087823 */ /* 0x000fca0000000007 */
[----:B------:R-:W-:-:S13]  /*0810*/  FSETP.GT.AND P0, PT, |R8|, 1.469367938527859385e-39, PT ;  /* 0x001000000800780b */ /* 0x000fda0003f04200 */
[----:B------:R-:W-:Y:S05]  /*0820*/  @P0 BRA P1, `(.L_x_10) ;  /* 0x00000000001c0947 */ /* 0x000fea0000800000 */
[----:B------:R-:W-:Y:S01]  /*0830*/  IMAD.MOV.U32 R46, RZ, RZ, R14 ;  /* 0x000000ffff2e7224 */ /* 0x000fe200078e000e */
[----:B------:R-:W-:Y:S01]  /*0840*/  MOV R47, R15 ;  /* 0x0000000f002f7202 */ /* 0x000fe20000000f00 */
[----:B------:R-:W-:Y:S01]  /*0850*/  IMAD.MOV.U32 R18, RZ, RZ, RZ ;  /* 0x000000ffff127224 */ /* 0x000fe200078e00ff */
[----:B------:R-:W-:Y:S01]  /*0860*/  MOV R6, 0x890 ;  /* 0x0000089000067802 */ /* 0x000fe20000000f00 */
[----:B------:R-:W-:-:S07]  /*0870*/  IMAD.MOV.U32 R19, RZ, RZ, 0x40504000 ;  /* 0x40504000ff137424 */ /* 0x000fce00078e00ff */
[----:B-----5:R-:W-:Y:S05]  /*0880*/  CALL.REL.NOINC `($__internal_1_$__cuda_sm20_div_rn_f64_full) ;  /* 0x0000025c00d07944 */ /* 0x020fea0003c00000 */
[----:B------:R-:W-:-:S07]  /*0890*/  IMAD.MOV.U32 R6, RZ, RZ, R8 ;  /* 0x000000ffff067224 */ /* 0x000fce00078e0008 */
.L_x_10:
[----:B------:R-:W-:Y:S05]  /*08a0*/  BSYNC.RECONVERGENT B3 ;  /* 0x0000000000037941 */ /* 0x000fea0003800200 */
.L_x_9:
[----:B------:R-:W-:Y:S01]  /*08b0*/  ISETP.GT.AND P0, PT, R7, 0xfffff, PT ;  /* 0x000fffff0700780c */ /* 0x000fe20003f04270 */
[--C-:B------:R-:W-:Y:S01]  /*08c0*/  IMAD.MOV.U32 R9, RZ, RZ, R7.reuse ;  /* 0x000000ffff097224 */ /* 0x100fe200078e0007 */
[----:B------:R-:W-:Y:S01]  /*08d0*/  MOV R8, R6 ;  /* 0x0000000600087202 */ /* 0x000fe20000000f00 */
[----:B------:R-:W-:Y:S01]  /*08e0*/  IMAD.MOV.U32 R24, RZ, RZ, R7 ;  /* 0x000000ffff187224 */ /* 0x000fe200078e0007 */
[----:B------:R-:W-:Y:S01]  /*08f0*/  BSSY.RECONVERGENT B2, `(.L_x_11) ;  /* 0x000004f000027945 */ /* 0x000fe20003800200 */
[----:B------:R-:W-:-:S08]  /*0900*/  IMAD.MOV.U32 R25, RZ, RZ, -0x3ff ;  /* 0xfffffc01ff197424 */ /* 0x000fd000078e00ff */
[----:B------:R-:W-:Y:S01]  /*0910*/  @!P0 DMUL R8, R8, 1.80143985094819840000e+16 ;  /* 0x4350000008088828 */ /* 0x000fe20000000000 */
[----:B------:R-:W-:-:S09]  /*0920*/  @!P0 IMAD.MOV.U32 R25, RZ, RZ, -0x435 ;  /* 0xfffffbcbff198424 */ /* 0x000fd200078e00ff */
[----:B------:R-:W-:Y:S02]  /*0930*/  @!P0 IMAD.MOV.U32 R24, RZ, RZ, R9 ;  /* 0x000000ffff188224 */ /* 0x000fe400078e0009 */
[----:B------:R-:W-:-:S03]  /*0940*/  @!P0 IMAD.MOV.U32 R6, RZ, RZ, R8 ;  /* 0x000000ffff068224 */ /* 0x000fc600078e0008 */
[----:B------:R-:W-:-:S04]  /*0950*/  IADD3 R7, PT, PT, R24, -0x1, RZ ;  /* 0xffffffff18077810 */ /* 0x000fc80007ffe0ff */
[----:B------:R-:W-:-:S13]  /*0960*/  ISETP.GT.U32.AND P1, PT, R7, 0x7feffffe, PT ;  /* 0x7feffffe0700780c */ /* 0x000fda0003f24070 */
[----:B------:R-:W-:Y:S05]  /*0970*/  @P1 BRA `(.L_x_12) ;  /* 0x0000000400001947 */ /* 0x000fea0003800000 */
[C---:B------:R-:W-:Y:S01]  /*0980*/  LOP3.LUT R7, R24.reuse, 0xfffff, RZ, 0xc0, !PT ;  /* 0x000fffff18077812 */ /* 0x040fe200078ec0ff */
[----:B------:R-:W-:Y:S01]  /*0990*/  IMAD.MOV.U32 R10, RZ, RZ, RZ ;  /* 0x000000ffff0a7224 */ /* 0x000fe200078e00ff */
[----:B------:R-:W-:Y:S01]  /*09a0*/  MOV R23, 0x3ed0ee25 ;  /* 0x3ed0ee2500177802 */ /* 0x000fe20000000f00 */
[----:B------:R-:W-:Y:S01]  /*09b0*/  IMAD.MOV.U32 R22, RZ, RZ, -0x748574fc ;  /* 0x8b7a8b04ff167424 */ /* 0x000fe200078e00ff */
[----:B------:R-:W-:Y:S01]  /*09c0*/  LOP3.LUT R7, R7, 0x3ff00000, RZ, 0xfc, !PT ;  /* 0x3ff0000007077812 */ /* 0x000fe200078efcff */
[----:B------:R-:W-:Y:S01]  /*09d0*/  UMOV UR4, 0x3ae80f1e ;  /* 0x3ae80f1e00047882 */ /* 0x000fe20000000000 */
[----:B------:R-:W-:Y:S01]  /*09e0*/  UMOV UR5, 0x3eb1380b ;  /* 0x3eb1380b00057882 */ /* 0x000fe20000000000 */
[----:B------:R-:W-:Y:S01]  /*09f0*/  LEA.HI R24, R24, R25, RZ, 0xc ;  /* 0x0000001918187211 */ /* 0x000fe200078f60ff */
[----:B------:R-:W-:Y:S01]  /*0a00*/  IMAD.MOV.U32 R25, RZ, RZ, 0x43300000 ;  /* 0x43300000ff197424 */ /* 0x000fe200078e00ff */
[----:B------:R-:W-:Y:S01]  /*0a10*/  ISETP.GE.U32.AND P0, PT, R7, 0x3ff6a09f, PT ;  /* 0x3ff6a09f0700780c */ /* 0x000fe20003f06070 */
[----:B------:R-:W-:Y:S01]  /*0a20*/  UMOV UR8, 0x80000000 ;  /* 0x8000000000087882 */ /* 0x000fe20000000000 */
[----:B------:R-:W-:-:S11]  /*0a30*/  UMOV UR9, 0x43300000 ;  /* 0x4330000000097882 */ /* 0x000fd60000000000 */
[----:B------:R-:W-:Y:S01]  /*0a40*/  @P0 IADD3 R9, PT, PT, R7, -0x100000, RZ ;  /* 0xfff0000007090810 */ /* 0x000fe20007ffe0ff */
[----:B------:R-:W-:-:S04]  /*0a50*/  @P0 VIADD R24, R24, 0x1 ;  /* 0x0000000118180836 */ /* 0x000fc80000000000 */
[----:B------:R-:W-:Y:S01]  /*0a60*/  @P0 IMAD.MOV.U32 R7, RZ, RZ, R9 ;  /* 0x000000ffff070224 */ /* 0x000fe200078e0009 */
[----:B------:R-:W-:-:S05]  /*0a70*/  LOP3.LUT R24, R24, 0x80000000, RZ, 0x3c, !PT ;  /* 0x8000000018187812 */ /* 0x000fca00078e3cff */
[C---:B------:R-:W-:Y:S02]  /*0a80*/  DADD R8, R6.reuse, 1 ;  /* 0x3ff0000006087429 */ /* 0x040fe40000000000 */
[----:B------:R-:W-:Y:S02]  /*0a90*/  DADD R6, R6, -1 ;  /* 0xbff0000006067429 */ /* 0x000fe40000000000 */
[----:B------:R-:W-:Y:S01]  /*0aa0*/  DADD R24, R24, -UR8 ;  /* 0x8000000818187e29 */ /* 0x000fe20008000000 */
[----:B------:R-:W-:Y:S01]  /*0ab0*/  UMOV UR8, 0xfefa39ef ;  /* 0xfefa39ef00087882 */ /* 0x000fe20000000000 */
[----:B------:R-:W0:Y:S01]  /*0ac0*/  MUFU.RCP64H R11, R9 ;  /* 0x00000009000b7308 */ /* 0x000e220000001800 */
[----:B------:R-:W-:Y:S01]  /*0ad0*/  UMOV UR9, 0x3fe62e42 ;  /* 0x3fe62e4200097882 */ /* 0x000fe20000000000 */
[----:B0-----:R-:W-:-:S08]  /*0ae0*/  DFMA R18, -R8, R10, 1 ;  /* 0x3ff000000812742b */ /* 0x001fd0000000010a */
[----:B------:R-:W-:-:S08]  /*0af0*/  DFMA R18, R18, R18, R18 ;  /* 0x000000121212722b */ /* 0x000fd00000000012 */
[----:B------:R-:W-:-:S08]  /*0b00*/  DFMA R18, R10, R18, R10 ;  /* 0x000000120a12722b */ /* 0x000fd0000000000a */
[----:B------:R-:W-:-:S08]  /*0b10*/  DMUL R10, R6, R18 ;  /* 0x00000012060a7228 */ /* 0x000fd00000000000 */
[----:B------:R-:W-:-:S08]  /*0b20*/  DFMA R10, R6, R18, R10 ;  /* 0x00000012060a722b */ /* 0x000fd0000000000a */
[----:B------:R-:W-:-:S08]  /*0b30*/  DMUL R20, R10, R10 ;  /* 0x0000000a0a147228 */ /* 0x000fd00000000000 */
[----:B------:R-:W-:Y:S01]  /*0b40*/  DFMA R8, R20, UR4, R22 ;  /* 0x0000000414087c2b */ /* 0x000fe20008000016 */
[----:B------:R-:W-:Y:S01]  /*0b50*/  UMOV UR4, 0x9f02676f ;  /* 0x9f02676f00047882 */ /* 0x000fe20000000000 */
[----:B------:R-:W-:Y:S01]  /*0b60*/  UMOV UR5, 0x3ef3b266 ;  /* 0x3ef3b26600057882 */ /* 0x000fe20000000000 */
[----:B------:R-:W-:-:S05]  /*0b70*/  DADD R22, R6, -R10 ;  /* 0x0000000006167229 */ /* 0x000fca000000080a */
[----:B------:R-:W-:Y:S01]  /*0b80*/  DFMA R8, R20, R8, UR4 ;  /* 0x0000000414087e2b */ /* 0x000fe20008000008 */
[----:B------:R-:W-:Y:S01]  /*0b90*/  UMOV UR4, 0xa9ab0956 ;  /* 0xa9ab095600047882 */ /* 0x000fe20000000000 */
[----:B------:R-:W-:Y:S01]  /*0ba0*/  UMOV UR5, 0x3f1745cb ;  /* 0x3f1745cb00057882 */ /* 0x000fe20000000000 */
[----:B------:R-:W-:-:S05]  /*0bb0*/  DADD R22, R22, R22 ;  /* 0x0000000016167229 */ /* 0x000fca0000000016 */
[----:B------:R-:W-:Y:S01]  /*0bc0*/  DFMA R8, R20, R8, UR4 ;  /* 0x0000000414087e2b */ /* 0x000fe20008000008 */
[----:B------:R-:W-:Y:S01]  /*0bd0*/  UMOV UR4, 0x2d1b5154 ;  /* 0x2d1b515400047882 */ /* 0x000fe20000000000 */
[----:B------:R-:W-:Y:S01]  /*0be0*/  UMOV UR5, 0x3f3c71c7 ;  /* 0x3f3c71c700057882 */ /* 0x000fe20000000000 */
[----:B------:R-:W-:Y:S02]  /*0bf0*/  DFMA R22, R6, -R10, R22 ;  /* 0x8000000a0616722b */ /* 0x000fe40000000016 */
[----:B------:R-:W-:-:S03]  /*0c00*/  DFMA R6, R24, UR8, R10 ;  /* 0x0000000818067c2b */ /* 0x000fc6000800000a */
[----:B------:R-:W-:Y:S01]  /*0c10*/  DFMA R8, R20, R8, UR4 ;  /* 0x0000000414087e2b */ /* 0x000fe20008000008 */
[----:B------:R-:W-:Y:S01]  /*0c20*/  UMOV UR4, 0x923be72d ;  /* 0x923be72d00047882 */ /* 0x000fe20000000000 */
[----:B------:R-:W-:Y:S01]  /*0c30*/  UMOV UR5, 0x3f624924 ;  /* 0x3f62492400057882 */ /* 0x000fe20000000000 */
[----:B------:R-:W-:-:S05]  /*0c40*/  DMUL R22, R18, R22 ;  /* 0x0000001612167228 */ /* 0x000fca0000000000 */
[----:B------:R-:W-:Y:S01]  /*0c50*/  DFMA R8, R20, R8, UR4 ;  /* 0x0000000414087e2b */ /* 0x000fe20008000008 */
[----:B------:R-:W-:Y:S01]  /*0c60*/  UMOV UR4, 0x9999a3c4 ;  /* 0x9999a3c400047882 */ /* 0x000fe20000000000 */
[----:B------:R-:W-:-:S06]  /*0c70*/  UMOV UR5, 0x3f899999 ;  /* 0x3f89999900057882 */ /* 0x000fcc0000000000 */
[----:B------:R-:W-:Y:S01]  /*0c80*/  DFMA R8, R20, R8, UR4 ;  /* 0x0000000414087e2b */ /* 0x000fe20008000008 */
[----:B------:R-:W-:Y:S01]  /*0c90*/  UMOV UR4, 0x55555554 ;  /* 0x5555555400047882 */ /* 0x000fe20000000000 */
[----:B------:R-:W-:-:S06]  /*0ca0*/  UMOV UR5, 0x3fb55555 ;  /* 0x3fb5555500057882 */ /* 0x000fcc0000000000 */
[----:B------:R-:W-:Y:S01]  /*0cb0*/  DFMA R8, R20, R8, UR4 ;  /* 0x0000000414087e2b */ /* 0x000fe20008000008 */
[----:B------:R-:W-:Y:S01]  /*0cc0*/  UMOV UR4, 0xfefa39ef ;  /* 0xfefa39ef00047882 */ /* 0x000fe20000000000 */
[----:B------:R-:W-:Y:S02]  /*0cd0*/  UMOV UR5, 0x3fe62e42 ;  /* 0x3fe62e4200057882 */ /* 0x000fe40000000000 */
[----:B------:R-:W-:Y:S01]  /*0ce0*/  DFMA R26, R24, -UR4, R6 ;  /* 0x80000004181a7c2b */ /* 0x000fe20008000006 */
[----:B------:R-:W-:Y:S01]  /*0cf0*/  UMOV UR4, 0x3b39803f ;  /* 0x3b39803f00047882 */ /* 0x000fe20000000000 */
[----:B------:R-:W-:Y:S02]  /*0d00*/  UMOV UR5, 0x3c7abc9e ;  /* 0x3c7abc9e00057882 */ /* 0x000fe40000000000 */
[----:B------:R-:W-:-:S04]  /*0d10*/  DMUL R8, R20, R8 ;  /* 0x0000000814087228 */ /* 0x000fc80000000000 */
[----:B------:R-:W-:-:S04]  /*0d20*/  DADD R26, -R10, R26 ;  /* 0x000000000a1a7229 */ /* 0x000fc8000000011a */
[----:B------:R-:W-:-:S08]  /*0d30*/  DFMA R8, R10, R8, R22 ;  /* 0x000000080a08722b */ /* 0x000fd00000000016 */
[----:B------:R-:W-:-:S08]  /*0d40*/  DADD R8, R8, -R26 ;  /* 0x0000000008087229 */ /* 0x000fd0000000081a */
[----:B------:R-:W-:-:S08]  /*0d50*/  DFMA R8, R24, UR4, R8 ;  /* 0x0000000418087c2b */ /* 0x000fd00008000008 */
[----:B------:R-:W-:Y:S01]  /*0d60*/  DADD R24, R6, R8 ;  /* 0x0000000006187229 */ /* 0x000fe20000000008 */
[----:B------:R-:W-:Y:S10]  /*0d70*/  BRA `(.L_x_13) ;  /* 0x0000000000187947 */ /* 0x000ff40003800000 */
.L_x_12:
[----:B------:R-:W-:Y:S01]  /*0d80*/  IMAD.MOV.U32 R6, RZ, RZ, 0x0 ;  /* 0x00000000ff067424 */ /* 0x000fe200078e00ff */
[----:B------:R-:W-:Y:S02]  /*0d90*/  MOV R7, 0x7ff00000 ;  /* 0x7ff0000000077802 */ /* 0x000fe40000000f00 */
[----:B------:R-:W-:-:S04]  /*0da0*/  LOP3.LUT P0, RZ, R9, 0x7fffffff, RZ, 0xc0, !PT ;  /* 0x7fffffff09ff7812 */ /* 0x000fc8000780c0ff */
[----:B------:R-:W-:-:S10]  /*0db0*/  DFMA R6, R8, R6, +INF ;  /* 0x7ff000000806742b */ /* 0x000fd40000000006 */
[----:B------:R-:W-:Y:S02]  /*0dc0*/  FSEL R24, R6, RZ, P0 ;  /* 0x000000ff06187208 */ /* 0x000fe40000000000 */
[----:B------:R-:W-:-:S07]  /*0dd0*/  FSEL R25, R7, -QNAN , P0 ;  /* 0xfff0000007197808 */ /* 0x000fce0000000000 */
.L_x_13:
[----:B------:R-:W-:Y:S05]  /*0de0*/  BSYNC.RECONVERGENT B2 ;  /* 0x0000000000027941 */ /* 0x000fea0003800200 */
.L_x_11:
[----:B------:R-:W0:Y:S01]  /*0df0*/  MUFU.RSQ64H R9, R13 ;  /* 0x0000000d00097308 */ /* 0x000e220000001c00 */
[----:B------:R-:W-:Y:S01]  /*0e00*/  VIADD R8, R13, 0xfcb00000 ;  /* 0xfcb000000d087836 */ /* 0x000fe20000000000 */
[----:B------:R-:W-:Y:S01]  /*0e10*/  BSSY.RECONVERGENT B3, `(.L_x_14) ;  /* 0x0000017000037945 */ /* 0x000fe20003800200 */
[----:B------:R-:W-:Y:S02]  /*0e20*/  IMAD.MOV.U32 R10, RZ, RZ, 0x0 ;  /* 0x00000000ff0a7424 */ /* 0x000fe400078e00ff */
[----:B------:R-:W-:Y:S01]  /*0e30*/  IMAD.MOV.U32 R11, RZ, RZ, 0x3fd80000 ;  /* 0x3fd80000ff0b7424 */ /* 0x000fe200078e00ff */
[----:B------:R-:W-:Y:S01]  /*0e40*/  ISETP.GE.U32.AND P0, PT, R8, 0x7ca00000, PT ;  /* 0x7ca000000800780c */ /* 0x000fe20003f06070 */
[----:B0-----:R-:W-:-:S08]  /*0e50*/  DMUL R6, R8, R8 ;  /* 0x0000000808067228 */ /* 0x001fd00000000000 */
[----:B------:R-:W-:-:S08]  /*0e60*/  DFMA R6, -R6, R12, 1 ;  /* 0x3ff000000606742b */ /* 0x000fd0000000010c */
[----:B------:R-:W-:Y:S02]  /*0e70*/  DFMA R10, R6, R10, 0.5 ;  /* 0x3fe00000060a742b */ /* 0x000fe4000000000a */
[----:B------:R-:W-:-:S08]  /*0e80*/  DMUL R6, R8, R6 ;  /* 0x0000000608067228 */ /* 0x000fd00000000000 */
[----:B------:R-:W-:-:S08]  /*0e90*/  DFMA R10, R10, R6, R8 ;  /* 0x000000060a0a722b */ /* 0x000fd00000000008 */
[----:B------:R-:W-:Y:S02]  /*0ea0*/  DMUL R22, R10, R12 ;  /* 0x0000000c0a167228 */ /* 0x000fe40000000000 */
[----:B------:R-:W-:Y:S01]  /*0eb0*/  IADD3 R21, PT, PT, R11, -0x100000, RZ ;  /* 0xfff000000b157810 */ /* 0x000fe20007ffe0ff */
[----:B------:R-:W-:-:S05]  /*0ec0*/  IMAD.MOV.U32 R20, RZ, RZ, R10 ;  /* 0x000000ffff147224 */ /* 0x000fca00078e000a */
[----:B------:R-:W-:-:S08]  /*0ed0*/  DFMA R18, R22, -R22, R12 ;  /* 0x800000161612722b */ /* 0x000fd0000000000c */
[----:B------:R-:W-:Y:S01]  /*0ee0*/  DFMA R6, R18, R20, R22 ;  /* 0x000000141206722b */ /* 0x000fe20000000016 */
[----:B------:R-:W-:Y:S10]  /*0ef0*/  @!P0 BRA `(.L_x_15) ;  /* 0x0000000000208947 */ /* 0x000ff40003800000 */
[----:B------:R-:W-:Y:S01]  /*0f00*/  IMAD.MOV.U32 R20, RZ, RZ, R10 ;  /* 0x000000ffff147224 */ /* 0x000fe200078e000a */
[----:B------:R-:W-:Y:S01]  /*0f10*/  MOV R11, R23 ;  /* 0x00000017000b7202 */ /* 0x000fe20000000f00 */
[----:B------:R-:W-:Y:S01]  /*0f20*/  IMAD.MOV.U32 R10, RZ, RZ, R22 ;  /* 0x000000ffff0a7224 */ /* 0x000fe200078e0016 */
[----:B------:R-:W-:Y:S01]  /*0f30*/  MOV R44, 0xf80 ;  /* 0x00000f80002c7802 */ /* 0x000fe20000000f00 */
[----:B------:R-:W-:Y:S02]  /*0f40*/  IMAD.MOV.U32 R9, RZ, RZ, R21 ;  /* 0x000000ffff097224 */ /* 0x000fe400078e0015 */
[----:B------:R-:W-:Y:S02]  /*0f50*/  IMAD.MOV.U32 R6, RZ, RZ, R12 ;  /* 0x000000ffff067224 */ /* 0x000fe400078e000c */
[----:B------:R-:W-:-:S07]  /*0f60*/  IMAD.MOV.U32 R7, RZ, RZ, R13 ;  /* 0x000000ffff077224 */ /* 0x000fce00078e000d */
[----:B-----5:R-:W-:Y:S05]  /*0f70*/  CALL.REL.NOINC `($__internal_2_$__cuda_sm20_dsqrt_rn_f64_mediumpath_v1) ;  /* 0x0000025c009c7944 */ /* 0x020fea0003c00000 */
.L_x_15:
[----:B------:R-:W-:Y:S05]  /*0f80*/  BSYNC.RECONVERGENT B3 ;  /* 0x0000000000037941 */ /* 0x000fea0003800200 */
.L_x_14:
[----:B-----5:R-:W-:Y:S01]  /*0f90*/  DMUL R22, R16, R6 ;  /* 0x0000000610167228 */ /* 0x020fe20000000000 */
[----:B------:R-:W-:Y:S01]  /*0fa0*/  MOV R8, 0x1 ;  /* 0x0000000100087802 */ /* 0x000fe20000000f00 */
[----:B------:R-:W-:Y:S04]  /*0fb0*/  BSSY.RECONVERGENT B3, `(.L_x_16) ;  /* 0x0000016000037945 */ /* 0x000fe80003800200 */
[----:B------:R-:W0:Y:S02]  /*0fc0*/  MUFU.RCP64H R9, R23 ;  /* 0x0000001700097308 */ /* 0x000e240000001800 */
[----:B0-----:R-:W-:-:S08]  /*0fd0*/  DFMA R6, -R22, R8, 1 ;  /* 0x3ff000001606742b */ /* 0x001fd00000000108 */
[----:B------:R-:W-:Y:S02]  /*0fe0*/  DFMA R10, R6, R6, R6 ;  /* 0x00000006060a722b */ /* 0x000fe40000000006 */
[----:B------:R-:W-:-:S06]  /*0ff0*/  DMUL R6, R16, 0.5 ;  /* 0x3fe0000010067828 */ /* 0x000fcc0000000000 */
[----:B------:R-:W-:Y:S02]  /*1000*/  DFMA R10, R8, R10, R8 ;  /* 0x0000000a080a722b */ /* 0x000fe40000000008 */
[----:B------:R-:W-:-:S06]  /*1010*/  DFMA R6, R16, R6, R4 ;  /* 0x000000061006722b */ /* 0x000fcc0000000004 */
[----:B------:R-:W-:Y:S02]  /*1020*/  DFMA R8, -R22, R10, 1 ;  /* 0x3ff000001608742b */ /* 0x000fe4000000010a */
[----:B------:R-:W-:-:S06]  /*1030*/  DFMA R46, R6, R12, R24 ;  /* 0x0000000c062e722b */ /* 0x000fcc0000000018 */
[----:B------:R-:W-:-:S04]  /*1040*/  DFMA R8, R10, R8, R10 ;  /* 0x000000080a08722b */ /* 0x000fc8000000000a */
[----:B------:R-:W-:-:S04]  /*1050*/  FSETP.GEU.AND P1, PT, |R47|, 6.5827683646048100446e-37, PT ;  /* 0x036000002f00780b */ /* 0x000fc80003f2e200 */
[----:B------:R-:W-:-:S08]  /*1060*/  DMUL R6, R46, R8 ;  /* 0x000000082e067228 */ /* 0x000fd00000000000 */
[----:B------:R-:W-:-:S08]  /*1070*/  DFMA R10, -R22, R6, R46 ;  /* 0x00000006160a722b */ /* 0x000fd0000000012e */
[----:B------:R-:W-:-:S10]  /*1080*/  DFMA R6, R8, R10, R6 ;  /* 0x0000000a0806722b */ /* 0x000fd40000000006 */
[----:B------:R-:W-:-:S05]  /*1090*/  FFMA R8, RZ, R23, R7 ;  /* 0x00000017ff087223 */ /* 0x000fca0000000007 */
[----:B------:R-:W-:-:S13]  /*10a0*/  FSETP.GT.AND P0, PT, |R8|, 1.469367938527859385e-39, PT ;  /* 0x001000000800780b */ /* 0x000fda0003f04200 */
[----:B------:R-:W-:Y:S05]  /*10b0*/  @P0 BRA P1, `(.L_x_17) ;  /* 0x0000000000140947 */ /* 0x000fea0000800000 */
[----:B------:R-:W-:Y:S01]  /*10c0*/  IMAD.MOV.U32 R18, RZ, RZ, R22 ;  /* 0x000000ffff127224 */ /* 0x000fe200078e0016 */
[----:B------:R-:W-:Y:S01]  /*10d0*/  MOV R6, 0x1100 ;  /* 0x0000110000067802 */ /* 0x000fe20000000f00 */
[----:B------:R-:W-:-:S07]  /*10e0*/  IMAD.MOV.U32 R19, RZ, RZ, R23 ;  /* 0x000000ffff137224 */ /* 0x000fce00078e0017 */
[----:B------:R-:W-:Y:S05]  /*10f0*/  CALL.REL.NOINC `($__internal_1_$__cuda_sm20_div_rn_f64_full) ;  /* 0x0000025400b47944 */ /* 0x000fea0003c00000 */
[----:B------:R-:W-:-:S07]  /*1100*/  IMAD.MOV.U32 R6, RZ, RZ, R8 ;  /* 0x000000ffff067224 */ /* 0x000fce00078e0008 */
.L_x_17:
[----:B------:R-:W-:Y:S05]  /*1110*/  BSYNC.RECONVERGENT B3 ;  /* 0x0000000000037941 */ /* 0x000fea0003800200 */
.L_x_16:
[----:B------:R-:W0:Y:S01]  /*1120*/  F2F.F32.F64 R16, R6 ;  /* 0x0000000600107310 */ /* 0x000e220000301000 */
[----:B------:R-:W-:Y:S01]  /*1130*/  MOV R10, 0x1871100e ;  /* 0x1871100e000a7802 */ /* 0x000fe20000000f00 */
[----:B------:R-:W-:Y:S01]  /*1140*/  IMAD.MOV.U32 R11, RZ, RZ, 0x3fcda671 ;  /* 0x3fcda671ff0b7424 */ /* 0x000fe200078e00ff */
[----:B------:R-:W-:Y:S01]  /*1150*/  UMOV UR4, 0x0 ;  /* 0x0000000000047882 */ /* 0x000fe20000000000 */
[----:B------:R-:W-:Y:S01]  /*1160*/  UMOV UR5, 0x3ff00000 ;  /* 0x3ff0000000057882 */ /* 0x000fe20000000000 */
[----:B------:R-:W-:Y:S01]  /*1170*/  DADD R22, -R22, R6 ;  /* 0x0000000016167229 */ /* 0x000fe20000000106 */
[----:B------:R-:W-:Y:S02]  /*1180*/  BSSY.RECONVERGENT B3, `(.L_x_18) ;  /* 0x0000012000037945 */ /* 0x000fe40003800200 */
[----:B0-----:R-:W0:Y:S02]  /*1190*/  F2F.F64.F32 R8, |R16| ;  /* 0x4000001000087310 */ /* 0x001e240000201800 */
[----:B0-----:R-:W-:-:S06]  /*11a0*/  DFMA R20, R8, R10, UR4 ;  /* 0x0000000408147e2b */ /* 0x001fcc000800000a */
[----:B------:R-:W0:Y:S04]  /*11b0*/  MUFU.RCP64H R9, R21 ;  /* 0x0000001500097308 */ /* 0x000e280000001800 */
[----:B------:R-:W-:-:S05]  /*11c0*/  VIADD R8, R21, 0x300402 ;  /* 0x0030040215087836 */ /* 0x000fca0000000000 */
[----:B------:R-:W-:Y:S01]  /*11d0*/  FSETP.GEU.AND P0, PT, |R8|, 5.8789094863358348022e-39, PT ;  /* 0x004004020800780b */ /* 0x000fe20003f0e200 */
[----:B0-----:R-:W-:-:S08]  /*11e0*/  DFMA R10, -R20, R8, 1 ;  /* 0x3ff00000140a742b */ /* 0x001fd00000000108 */
[----:B------:R-:W-:-:S08]  /*11f0*/  DFMA R10, R10, R10, R10 ;  /* 0x0000000a0a0a722b */ /* 0x000fd0000000000a */
[----:B------:R-:W-:-:S08]  /*1200*/  DFMA R10, R8, R10, R8 ;  /* 0x0000000a080a722b */ /* 0x000fd00000000008 */
[----:B------:R-:W-:-:S08]  /*1210*/  DFMA R18, -R20, R10, 1 ;  /* 0x3ff000001412742b */ /* 0x000fd0000000010a */
[----:B------:R-:W-:Y:S01]  /*1220*/  DFMA R6, R10, R18, R10 ;  /* 0x000000120a06722b */ /* 0x000fe2000000000a */
[----:B------:R-:W-:Y:S10]  /*1230*/  @P0 BRA `(.L_x_19) ;  /* 0x0000000000180947 */ /* 0x000ff40003800000 */
[----:B------:R-:W-:Y:S01]  /*1240*/  LOP3.LUT R6, R21, 0x7fffffff, RZ, 0xc0, !PT ;  /* 0x7fffffff15067812 */ /* 0x000fe200078ec0ff */
[----:B------:R-:W-:Y:S01]  /*1250*/  IMAD.MOV.U32 R10, RZ, RZ, R20 ;  /* 0x000000ffff0a7224 */ /* 0x000fe200078e0014 */
[----:B------:R-:W-:Y:S02]  /*1260*/  MOV R11, R21 ;  /* 0x00000015000b7202 */ /* 0x000fe40000000f00 */
[----:B------:R-:W-:Y:S01]  /*1270*/  MOV R8, 0x12a0 ;  /* 0x000012a000087802 */ /* 0x000fe20000000f00 */
[----:B------:R-:W-:-:S07]  /*1280*/  VIADD R6, R6, 0xfff00000 ;  /* 0xfff0000006067836 */ /* 0x000fce0000000000 */
[----:B------:R-:W-:Y:S05]  /*1290*/  CALL.REL.NOINC `($__internal_0_$__cuda_sm20_dblrcp_rn_slowpath_v3) ;  /* 0x0000025000ac7944 */ /* 0x000fea0003c00000 */
.L_x_19:
[----:B------:R-:W-:Y:S05]  /*12a0*/  BSYNC.RECONVERGENT B3 ;  /* 0x0000000000037941 */ /* 0x000fea0003800200 */
.L_x_18:
[----:B------:R-:W0:Y:S01]  /*12b0*/  F2F.F64.F32 R8, R16 ;  /* 0x0000001000087310 */ /* 0x000e220000201800 */
[----:B------:R-:W-:Y:S01]  /*12c0*/  UMOV UR4, 0xfefa39ef ;  /* 0xfefa39ef00047882 */ /* 0x000fe20000000000 */
[----:B------:R-:W-:Y:S01]  /*12d0*/  UMOV UR5, 0x3fe62e42 ;  /* 0x3fe62e4200057882 */ /* 0x000fe20000000000 */
[----:B------:R-:W-:Y:S01]  /*12e0*/  BSSY.RECONVERGENT B2, `(.L_x_20) ;  /* 0x0000043000027945 */ /* 0x000fe20003800200 */
[----:B------:R-:W-:Y:S01]  /*12f0*/  MOV R26, 0x1871100e ;  /* 0x1871100e001a7802 */ /* 0x000fe20000000f00 */
[----:B------:R-:W-:-:S03]  /*1300*/  IMAD.MOV.U32 R27, RZ, RZ, 0x3fcda671 ;  /* 0x3fcda671ff1b7424 */ /* 0x000fc600078e00ff */
[----:B------:R-:W1:Y:S01]  /*1310*/  F2F.F32.F64 R22, R22 ;  /* 0x0000001600167310 */ /* 0x000e620000301000 */
[----:B0-----:R-:W-:-:S07]  /*1320*/  DMUL R10, R8, -0.5 ;  /* 0xbfe00000080a7828 */ /* 0x001fce0000000000 */
[----:B------:R-:W0:Y:S01]  /*1330*/  F2F.F32.F64 R17, R6 ;  /* 0x0000000600117310 */ /* 0x000e220000301000 */
[----:B------:R-:W-:-:S07]  /*1340*/  DMUL R20, R8, R10 ;  /* 0x0000000a08147228 */ /* 0x000fce0000000000 */
[----:B-1----:R1:W2:Y:S01]  /*1350*/  F2F.F64.F32 R18, |R22| ;  /* 0x4000001600127310 */ /* 0x0022a20000201800 */
[----:B------:R-:W-:Y:S02]  /*1360*/  IMAD.MOV.U32 R8, RZ, RZ, 0x652b82fe ;  /* 0x652b82feff087424 */ /* 0x000fe400078e00ff */
[----:B------:R-:W-:-:S06]  /*1370*/  IMAD.MOV.U32 R9, RZ, RZ, 0x3ff71547 ;  /* 0x3ff71547ff097424 */ /* 0x000fcc00078e00ff */
[----:B------:R-:W-:Y:S01]  /*1380*/  DFMA R24, R20, R8, 6.75539944105574400000e+15 ;  /* 0x433800001418742b */ /* 0x000fe20000000008 */
[----:B------:R-:W-:-:S07]  /*1390*/  FSETP.GEU.AND P0, PT, |R21|, 4.1917929649353027344, PT ;  /* 0x4086232b1500780b */ /* 0x000fce0003f0e200 */
[----:B------:R-:W-:-:S08]  /*13a0*/  DADD R8, R24, -6.75539944105574400000e+15 ;  /* 0xc338000018087429 */ /* 0x000fd00000000000 */
[----:B------:R-:W-:Y:S01]  /*13b0*/  DFMA R10, R8, -UR4, R20 ;  /* 0x80000004080a7c2b */ /* 0x000fe20008000014 */
[----:B------:R-:W-:Y:S01]  /*13c0*/  UMOV UR4, 0x3b39803f ;  /* 0x3b39803f00047882 */ /* 0x000fe20000000000 */
[----:B------:R-:W-:-:S06]  /*13d0*/  UMOV UR5, 0x3c7abc9e ;  /* 0x3c7abc9e00057882 */ /* 0x000fcc0000000000 */
[----:B------:R-:W-:Y:S01]  /*13e0*/  DFMA R10, R8, -UR4, R10 ;  /* 0x80000004080a7c2b */ /* 0x000fe2000800000a */
[----:B------:R-:W-:Y:S01]  /*13f0*/  UMOV UR4, 0x69ce2bdf ;  /* 0x69ce2bdf00047882 */ /* 0x000fe20000000000 */
[----:B------:R-:W-:Y:S01]  /*1400*/  MOV R8, 0xfca213ea ;  /* 0xfca213ea00087802 */ /* 0x000fe20000000f00 */
[----:B------:R-:W-:Y:S01]  /*1410*/  IMAD.MOV.U32 R9, RZ, RZ, 0x3e928af3 ;  /* 0x3e928af3ff097424 */ /* 0x000fe200078e00ff */
[----:B------:R-:W-:-:S05]  /*1420*/  UMOV UR5, 0x3e5ade15 ;  /* 0x3e5ade1500057882 */ /* 0x000fca0000000000 */
[----:B------:R-:W-:Y:S01]  /*1430*/  DFMA R8, R10, UR4, R8 ;  /* 0x000000040a087c2b */ /* 0x000fe20008000008 */
[----:B------:R-:W-:Y:S01]  /*1440*/  UMOV UR4, 0x62401315 ;  /* 0x6240131500047882 */ /* 0x000fe20000000000 */
[----:B------:R-:W-:-:S06]  /*1450*/  UMOV UR5, 0x3ec71dee ;  /* 0x3ec71dee00057882 */ /* 0x000fcc0000000000 */
        /* <DEDUP_REMOVED lines=21> */
[----:B------:R-:W-:-:S08]  /*15b0*/  DFMA R8, R10, R8, UR4 ;  /* 0x000000040a087e2b */ /* 0x000fd00008000008 */
[----:B------:R-:W-:-:S08]  /*15c0*/  DFMA R8, R10, R8, 1 ;  /* 0x3ff000000a08742b */ /* 0x000fd00000000008 */
[----:B------:R-:W-:Y:S01]  /*15d0*/  DFMA R10, R10, R8, 1 ;  /* 0x3ff000000a0a742b */ /* 0x000fe20000000008 */
[----:B------:R-:W-:-:S04]  /*15e0*/  IMAD.MOV.U32 R8, RZ, RZ, 0x3faa466f ;  /* 0x3faa466fff087424 */ /* 0x000fc800078e00ff */
[----:B0-----:R-:W-:-:S04]  /*15f0*/  FFMA R8, R17, R8, -1.8212559223175048828 ;  /* 0xbfe91eea11087423 */ /* 0x001fc80000000008 */
[----:B------:R-:W-:Y:S01]  /*1600*/  FFMA R28, R17, R8, 1.7814779281616210938 ;  /* 0x3fe40778111c7423 */ /* 0x000fe20000000008 */
[----:B------:R-:W-:Y:S02]  /*1610*/  IMAD R9, R24, 0x100000, R11 ;  /* 0x0010000018097824 */ /* 0x000fe400078e020b */
[----:B------:R-:W-:Y:S01]  /*1620*/  IMAD.MOV.U32 R8, RZ, RZ, R10 ;  /* 0x000000ffff087224 */ /* 0x000fe200078e000a */
[----:B-12---:R-:W-:Y:S06]  /*1630*/  @!P0 BRA `(.L_x_21) ;  /* 0x0000000000348947 */ /* 0x006fec0003800000 */
[----:B------:R-:W-:Y:S01]  /*1640*/  FSETP.GEU.AND P1, PT, |R21|, 4.2275390625, PT ;  /* 0x408748001500780b */ /* 0x000fe20003f2e200 */
[C---:B------:R-:W-:Y:S02]  /*1650*/  DADD R8, R20.reuse, +INF ;  /* 0x7ff0000014087429 */ /* 0x040fe40000000000 */
[----:B------:R-:W-:-:S08]  /*1660*/  DSETP.GEU.AND P0, PT, R20, RZ, PT ;  /* 0x000000ff1400722a */ /* 0x000fd00003f0e000 */
[----:B------:R-:W-:Y:S02]  /*1670*/  FSEL R8, R8, RZ, P0 ;  /* 0x000000ff08087208 */ /* 0x000fe40000000000 */
[C---:B------:R-:W-:Y:S02]  /*1680*/  @!P1 LEA.HI R6, R24.reuse, R24, RZ, 0x1 ;  /* 0x0000001818069211 */ /* 0x040fe400078f08ff */
[----:B------:R-:W-:Y:S02]  /*1690*/  FSEL R9, R9, RZ, P0 ;  /* 0x000000ff09097208 */ /* 0x000fe40000000000 */
[----:B------:R-:W-:Y:S01]  /*16a0*/  @!P1 SHF.R.S32.HI R7, RZ, 0x1, R6 ;  /* 0x00000001ff079819 */ /* 0x000fe20000011406 */
[----:B------:R-:W-:Y:S02]  /*16b0*/  @!P1 IMAD.MOV.U32 R6, RZ, RZ, R10 ;  /* 0x000000ffff069224 */ /* 0x000fe400078e000a */
[----:B------:R-:W-:Y:S02]  /*16c0*/  @!P1 IMAD.MOV.U32 R10, RZ, RZ, RZ ;  /* 0x000000ffff0a9224 */ /* 0x000fe400078e00ff */
[----:B------:R-:W-:Y:S01]  /*16d0*/  @!P1 IMAD.IADD R24, R24, 0x1, -R7 ;  /* 0x0000000118189824 */ /* 0x000fe200078e0a07 */
[----:B------:R-:W-:-:S04]  /*16e0*/  @!P1 LEA R7, R7, R11, 0x14 ;  /* 0x0000000b07079211 */ /* 0x000fc800078ea0ff */
[----:B------:R-:W-:-:S06]  /*16f0*/  @!P1 LEA R11, R24, 0x3ff00000, 0x14 ;  /* 0x3ff00000180b9811 */ /* 0x000fcc00078ea0ff */
[----:B------:R-:W-:-:S11]  /*1700*/  @!P1 DMUL R8, R6, R10 ;  /* 0x0000000a06089228 */ /* 0x000fd60000000000 */
.L_x_21:
[----:B------:R-:W-:Y:S05]  /*1710*/  BSYNC.RECONVERGENT B2 ;  /* 0x0000000000027941 */ /* 0x000fea0003800200 */
.L_x_20:
[C---:B------:R-:W-:Y:S01]  /*1720*/  FFMA R28, R17.reuse, R28, -0.35656377673149108887 ;  /* 0xbeb68f87111c7423 */ /* 0x040fe2000000001c */
[----:B------:R-:W-:Y:S01]  /*1730*/  UMOV UR4, 0x0 ;  /* 0x0000000000047882 */ /* 0x000fe20000000000 */
[----:B------:R-:W-:Y:S01]  /*1740*/  UMOV UR5, 0x3ff00000 ;  /* 0x3ff0000000057882 */ /* 0x000fe20000000000 */
[----:B------:R-:W-:Y:S01]  /*1750*/  FSETP.GT.AND P0, PT, R16, RZ, PT ;  /* 0x000000ff1000720b */ /* 0x000fe20003f04000 */
[C---:B------:R-:W-:Y:S01]  /*1760*/  FFMA R28, R17.reuse, R28, 0.31938153505325317383 ;  /* 0x3ea385fa111c7423 */ /* 0x040fe2000000001c */
[----:B------:R-:W-:Y:S01]  /*1770*/  DFMA R20, R18, R26, UR4 ;  /* 0x0000000412147e2b */ /* 0x000fe2000800001a */
[----:B------:R-:W-:Y:S01]  /*1780*/  UMOV UR4, 0x40000000 ;  /* 0x4000000000047882 */ /* 0x000fe20000000000 */
[----:B------:R-:W-:Y:S01]  /*1790*/  UMOV UR5, 0x3fd98845 ;  /* 0x3fd9884500057882 */ /* 0x000fe20000000000 */
[----:B------:R-:W-:Y:S01]  /*17a0*/  FMUL R28, R17, R28 ;  /* 0x0000001c111c7220 */ /* 0x000fe20000400000 */
[----:B------:R-:W-:Y:S01]  /*17b0*/  DMUL R8, R8, UR4 ;  /* 0x0000000408087c28 */ /* 0x000fe20008000000 */
[----:B------:R-:W-:Y:S01]  /*17c0*/  BSSY.RECONVERGENT B3, `(.L_x_22) ;  /* 0x0000017000037945 */ /* 0x000fe20003800200 */
[----:B------:R-:W0:Y:S04]  /*17d0*/  MUFU.RCP64H R11, R21 ;  /* 0x00000015000b7308 */ /* 0x000e280000001800 */
[----:B------:R-:W-:-:S04]  /*17e0*/  VIADD R10, R21, 0x300402 ;  /* 0x00300402150a7836 */ /* 0x000fc80000000000 */
[----:B------:R-:W1:Y:S02]  /*17f0*/  F2F.F64.F32 R6, R28 ;  /* 0x0000001c00067310 */ /* 0x000e640000201800 */
[----:B0-----:R-:W-:Y:S02]  /*1800*/  DFMA R18, -R20, R10, 1 ;  /* 0x3ff000001412742b */ /* 0x001fe4000000010a */
[----:B-1----:R-:W-:-:S06]  /*1810*/  DMUL R6, R8, R6 ;  /* 0x0000000608067228 */ /* 0x002fcc0000000000 */
[----:B------:R-:W-:Y:S01]  /*1820*/  DFMA R18, R18, R18, R18 ;  /* 0x000000121212722b */ /* 0x000fe20000000012 */
[----:B------:R-:W0:Y:S07]  /*1830*/  F2F.F32.F64 R17, R6 ;  /* 0x0000000600117310 */ /* 0x000e2e0000301000 */
[----:B------:R-:W-:-:S08]  /*1840*/  DFMA R18, R10, R18, R10 ;  /* 0x000000120a12722b */ /* 0x000fd0000000000a */
[----:B------:R-:W-:Y:S01]  /*1850*/  DFMA R8, -R20, R18, 1 ;  /* 0x3ff000001408742b */ /* 0x000fe20000000112 */
[----:B0-----:R-:W-:Y:S01]  /*1860*/  @P0 FADD R17, -R17, 1 ;  /* 0x3f80000011110421 */ /* 0x001fe20000000100 */
[----:B------:R-:W-:-:S06]  /*1870*/  FSETP.GEU.AND P0, PT, |R10|, 5.8789094863358348022e-39, PT ;  /* 0x004004020a00780b */ /* 0x000fcc0003f0e200 */
[----:B------:R-:W-:Y:S01]  /*1880*/  DFMA R24, R18, R8, R18 ;  /* 0x000000081218722b */ /* 0x000fe20000000012 */
[----:B------:R-:W0:Y:S06]  /*1890*/  F2F.F64.F32 R16, R17 ;  /* 0x0000001100107310 */ /* 0x000e2c0000201800 */
[----:B------:R-:W-:Y:S05]  /*18a0*/  @P0 BRA `(.L_x_23) ;  /* 0x0000000000200947 */ /* 0x000fea0003800000 */
[----:B------:R-:W-:Y:S01]  /*18b0*/  LOP3.LUT R6, R21, 0x7fffffff, RZ, 0xc0, !PT ;  /* 0x7fffffff15067812 */ /* 0x000fe200078ec0ff */
[----:B------:R-:W-:Y:S01]  /*18c0*/  IMAD.MOV.U32 R11, RZ, RZ, R21 ;  /* 0x000000ffff0b7224 */ /* 0x000fe200078e0015 */
[----:B------:R-:W-:Y:S02]  /*18d0*/  MOV R10, R20 ;  /* 0x00000014000a7202 */ /* 0x000fe40000000f00 */
[----:B------:R-:W-:Y:S01]  /*18e0*/  MOV R8, 0x1910 ;  /* 0x0000191000087802 */ /* 0x000fe20000000f00 */
[----:B------:R-:W-:-:S07]  /*18f0*/  VIADD R6, R6, 0xfff00000 ;  /* 0xfff0000006067836 */ /* 0x000fce0000000000 */
[----:B0-----:R-:W-:Y:S05]  /*1900*/  CALL.REL.NOINC `($__internal_0_$__cuda_sm20_dblrcp_rn_slowpath_v3) ;  /* 0x0000024c00107944 */ /* 0x001fea0003c00000 */
[----:B------:R-:W-:Y:S01]  /*1910*/  IMAD.MOV.U32 R24, RZ, RZ, R6 ;  /* 0x000000ffff187224 */ /* 0x000fe200078e0006 */
[----:B------:R-:W-:-:S07]  /*1920*/  MOV R25, R7 ;  /* 0x0000000700197202 */ /* 0x000fce0000000f00 */
.L_x_23:
[----:B------:R-:W-:Y:S05]  /*1930*/  BSYNC.RECONVERGENT B3 ;  /* 0x0000000000037941 */ /* 0x000fea0003800200 */
.L_x_22:
[----:B------:R-:W1:Y:S01]  /*1940*/  F2F.F64.F32 R8, R22 ;  /* 0x0000001600087310 */ /* 0x000e620000201800 */
[----:B------:R-:W-:Y:S01]  /*1950*/  IMAD.MOV.U32 R20, RZ, RZ, 0x652b82fe ;  /* 0x652b82feff147424 */ /* 0x000fe200078e00ff */
[----:B------:R-:W-:Y:S01]  /*1960*/  MOV R29, 0x3fe62e42 ;  /* 0x3fe62e42001d7802 */ /* 0x000fe20000000f00 */
[----:B------:R-:W-:Y:S01]  /*1970*/  IMAD.MOV.U32 R21, RZ, RZ, 0x3ff71547 ;  /* 0x3ff71547ff157424 */ /* 0x000fe200078e00ff */
[----:B------:R-:W-:Y:S01]  /*1980*/  MOV R33, 0x3e5ade15 ;  /* 0x3e5ade1500217802 */ /* 0x000fe20000000f00 */
[----:B------:R-:W-:Y:S01]  /*1990*/  IMAD.MOV.U32 R28, RZ, RZ, -0x105c611 ;  /* 0xfefa39efff1c7424 */ /* 0x000fe200078e00ff */
[----:B------:R-:W-:Y:S01]  /*19a0*/  DMUL R4, R4, -R12 ;  /* 0x8000000c04047228 */ /* 0x000fe20000000000 */
[----:B------:R-:W-:Y:S01]  /*19b0*/  IMAD.MOV.U32 R30, RZ, RZ, 0x3b39803f ;  /* 0x3b39803fff1e7424 */ /* 0x000fe200078e00ff */
[----:B------:R-:W-:Y:S01]  /*19c0*/  MOV R39, 0x3ec71dee ;  /* 0x3ec71dee00277802 */ /* 0x000fe20000000f00 */
[----:B------:R-:W-:Y:S01]  /*19d0*/  IMAD.MOV.U32 R31, RZ, RZ, 0x3c7abc9e ;  /* 0x3c7abc9eff1f7424 */ /* 0x000fe200078e00ff */
[----:B------:R-:W-:Y:S01]  /*19e0*/  MOV R43, 0x3f2a01a0 ;  /* 0x3f2a01a0002b7802 */ /* 0x000fe20000000f00 */
[----:B------:R-:W-:Y:S01]  /*19f0*/  IMAD.MOV.U32 R32, RZ, RZ, 0x69ce2bdf ;  /* 0x69ce2bdfff207424 */ /* 0x000fe200078e00ff */
[----:B------:R-:W2:Y:S01]  /*1a00*/  F2F.F32.F64 R24, R24 ;  /* 0x0000001800187310 */ /* 0x000ea20000301000 */
[----:B------:R-:W-:Y:S01]  /*1a10*/  IMAD.MOV.U32 R34, RZ, RZ, -0x35dec16 ;  /* 0xfca213eaff227424 */ /* 0x000fe200078e00ff */
[----:B------:R-:W-:Y:S01]  /*1a20*/  BSSY.RECONVERGENT B2, `(.L_x_24) ;  /* 0x0000044000027945 */ /* 0x000fe20003800200 */
[----:B-1----:R-:W-:Y:S01]  /*1a30*/  DMUL R6, R8, -0.5 ;  /* 0xbfe0000008067828 */ /* 0x002fe20000000000 */
[----:B------:R-:W-:-:S02]  /*1a40*/  IMAD.MOV.U32 R35, RZ, RZ, 0x3e928af3 ;  /* 0x3e928af3ff237424 */ /* 0x000fc400078e00ff */
[----:B------:R-:W-:Y:S02]  /*1a50*/  IMAD.MOV.U32 R38, RZ, RZ, 0x62401315 ;  /* 0x62401315ff267424 */ /* 0x000fe400078e00ff */
[----:B------:R-:W-:Y:S02]  /*1a60*/  IMAD.MOV.U32 R40, RZ, RZ, 0x7c89eb71 ;  /* 0x7c89eb71ff287424 */ /* 0x000fe400078e00ff */
[----:B------:R-:W-:Y:S01]  /*1a70*/  IMAD.MOV.U32 R41, RZ, RZ, 0x3efa0199 ;  /* 0x3efa0199ff297424 */ /* 0x000fe200078e00ff */
[----:B------:R-:W-:Y:S01]  /*1a80*/  DMUL R8, R8, R6 ;  /* 0x0000000608087228 */ /* 0x000fe20000000000 */
[----:B------:R-:W-:Y:S02]  /*1a90*/  IMAD.MOV.U32 R42, RZ, RZ, 0x14761f65 ;  /* 0x14761f65ff2a7424 */ /* 0x000fe400078e00ff */
[----:B------:R-:W-:Y:S02]  /*1aa0*/  IMAD.MOV.U32 R44, RZ, RZ, 0x1852b7af ;  /* 0x1852b7afff2c7424 */ /* 0x000fe400078e00ff */
[----:B------:R-:W-:-:S02]  /*1ab0*/  IMAD.MOV.U32 R45, RZ, RZ, 0x3f56c16c ;  /* 0x3f56c16cff2d7424 */ /* 0x000fc400078e00ff */
[----:B------:R-:W-:Y:S01]  /*1ac0*/  IMAD.MOV.U32 R23, RZ, RZ, 0x3faa466f ;  /* 0x3faa466fff177424 */ /* 0x000fe200078e00ff */
[----:B------:R-:W-:Y:S02]  /*1ad0*/  DFMA R10, R8, R20, 6.75539944105574400000e+15 ;  /* 0x43380000080a742b */ /* 0x000fe40000000014 */
[----:B------:R-:W-:Y:S01]  /*1ae0*/  FSETP.GEU.AND P0, PT, |R9|, 4.1917929649353027344, PT ;  /* 0x4086232b0900780b */ /* 0x000fe20003f0e200 */
[----:B--2---:R-:W-:-:S04]  /*1af0*/  FFMA R23, R24, R23, -1.8212559223175048828 ;  /* 0xbfe91eea18177423 */ /* 0x004fc80000000017 */
[----:B------:R-:W-:Y:S01]  /*1b00*/  FFMA R23, R24, R23, 1.7814779281616210938 ;  /* 0x3fe4077818177423 */ /* 0x000fe20000000017 */
[----:B------:R-:W-:-:S03]  /*1b10*/  DADD R18, R10, -6.75539944105574400000e+15 ;  /* 0xc33800000a127429 */ /* 0x000fc60000000000 */
[----:B------:R-:W-:-:S04]  /*1b20*/  FFMA R23, R24, R23, -0.35656377673149108887 ;  /* 0xbeb68f8718177423 */ /* 0x000fc80000000017 */
[----:B------:R-:W-:Y:S01]  /*1b30*/  FFMA R23, R24, R23, 0.31938153505325317383 ;  /* 0x3ea385fa18177423 */ /* 0x000fe20000000017 */
[----:B------:R-:W-:-:S03]  /*1b40*/  DFMA R6, R18, -R28, R8 ;  /* 0x8000001c1206722b */ /* 0x000fc60000000008 */
[----:B------:R-:W-:-:S05]  /*1b50*/  FMUL R24, R24, R23 ;  /* 0x0000001718187220 */ /* 0x000fca0000400000 */
[----:B------:R-:W-:Y:S01]  /*1b60*/  DFMA R18, R18, -R30, R6 ;  /* 0x8000001e1212722b */ /* 0x000fe20000000006 */
[----:B------:R-:W1:Y:S07]  /*1b70*/  F2F.F64.F32 R24, R24 ;  /* 0x0000001800187310 */ /* 0x000e6e0000201800 */
[----:B------:R-:W-:-:S08]  /*1b80*/  DFMA R6, R18, R32, R34 ;  /* 0x000000201206722b */ /* 0x000fd00000000022 */
[----:B------:R-:W-:Y:S02]  /*1b90*/  DFMA R12, R18, R6, R38 ;  /* 0x00000006120c722b */ /* 0x000fe40000000026 */
[----:B------:R-:W-:-:S06]  /*1ba0*/  DFMA R6, R4, R20, 6.75539944105574400000e+15 ;  /* 0x433800000406742b */ /* 0x000fcc0000000014 */
[----:B------:R-:W-:Y:S02]  /*1bb0*/  DFMA R12, R18, R12, R40 ;  /* 0x0000000c120c722b */ /* 0x000fe40000000028 */
[----:B------:R-:W-:-:S06]  /*1bc0*/  DADD R26, R6, -6.75539944105574400000e+15 ;  /* 0xc3380000061a7429 */ /* 0x000fcc0000000000 */
[----:B------:R-:W-:Y:S02]  /*1bd0*/  DFMA R12, R18, R12, R42 ;  /* 0x0000000c120c722b */ /* 0x000fe4000000002a */
[----:B------:R-:W-:-:S06]  /*1be0*/  DFMA R28, R26, -R28, R4 ;  /* 0x8000001c1a1c722b */ /* 0x000fcc0000000004 */
[----:B------:R-:W-:Y:S02]  /*1bf0*/  DFMA R20, R18, R12, R44 ;  /* 0x0000000c1214722b */ /* 0x000fe4000000002c */
[----:B------:R-:W-:Y:S01]  /*1c00*/  DFMA R12, R26, -R30, R28 ;  /* 0x8000001e1a0c722b */ /* 0x000fe2000000001c */
[----:B------:R-:W-:Y:S01]  /*1c10*/  IMAD.MOV.U32 R30, RZ, RZ, 0x11122322 ;  /* 0x11122322ff1e7424 */ /* 0x000fe200078e00ff */
[----:B------:R-:W-:-:S06]  /*1c20*/  MOV R31, 0x3f811111 ;  /* 0x3f811111001f7802 */ /* 0x000fcc0000000f00 */
[----:B------:R-:W-:Y:S02]  /*1c30*/  DFMA R28, R12, R32, R34 ;  /* 0x000000200c1c722b */ /* 0x000fe40000000022 */
[----:B------:R-:W-:Y:S01]  /*1c40*/  DFMA R20, R18, R20, R30 ;  /* 0x000000141214722b */ /* 0x000fe2000000001e */
[----:B------:R-:W-:Y:S02]  /*1c50*/  IMAD.MOV.U32 R32, RZ, RZ, 0x555502a1 ;  /* 0x555502a1ff207424 */ /* 0x000fe400078e00ff */
[----:B------:R-:W-:Y:S02]  /*1c60*/  IMAD.MOV.U32 R33, RZ, RZ, 0x3fa55555 ;  /* 0x3fa55555ff217424 */ /* 0x000fe400078e00ff */
[----:B------:R-:W-:Y:S01]  /*1c70*/  IMAD.MOV.U32 R34, RZ, RZ, 0xb ;  /* 0x0000000bff227424 */ /* 0x000fe200078e00ff */
[----:B------:R-:W-:Y:S01]  /*1c80*/  DFMA R28, R12, R28, R38 ;  /* 0x0000001c0c1c722b */ /* 0x000fe20000000026 */
[----:B------:R-:W-:Y:S02]  /*1c90*/  IMAD.MOV.U32 R35, RZ, RZ, 0x3fe00000 ;  /* 0x3fe00000ff237424 */ /* 0x000fe400078e00ff */
[----:B------:R-:W-:Y:S01]  /*1ca0*/  DFMA R26, R18, R20, R32 ;  /* 0x00000014121a722b */ /* 0x000fe20000000020 */
[----:B------:R-:W-:Y:S01]  /*1cb0*/  IMAD.MOV.U32 R20, RZ, RZ, 0x55555511 ;  /* 0x55555511ff147424 */ /* 0x000fe200078e00ff */
[----:B------:R-:W-:-:S03]  /*1cc0*/  MOV R21, 0x3fc55555 ;  /* 0x3fc5555500157802 */ /* 0x000fc60000000f00 */
[----:B------:R-:W-:-:S03]  /*1cd0*/  DFMA R28, R12, R28, R40 ;  /* 0x0000001c0c1c722b */ /* 0x000fc60000000028 */
[----:B------:R-:W-:-:S05]  /*1ce0*/  DFMA R26, R18, R26, R20 ;  /* 0x0000001a121a722b */ /* 0x000fca0000000014 */
[----:B------:R-:W-:-:S03]  /*1cf0*/  DFMA R28, R12, R28, R42 ;  /* 0x0000001c0c1c722b */ /* 0x000fc6000000002a */
[----:B------:R-:W-:-:S05]  /*1d00*/  DFMA R26, R18, R26, R34 ;  /* 0x0000001a121a722b */ /* 0x000fca0000000022 */
[----:B------:R-:W-:-:S03]  /*1d10*/  DFMA R28, R12, R28, R44 ;  /* 0x0000001c0c1c722b */ /* 0x000fc6000000002c */
[----:B------:R-:W-:-:S05]  /*1d20*/  DFMA R26, R18, R26, 1 ;  /* 0x3ff00000121a742b */ /* 0x000fca000000001a */
[----:B------:R-:W-:-:S03]  /*1d30*/  DFMA R28, R12, R28, R30 ;  /* 0x0000001c0c1c722b */ /* 0x000fc6000000001e */
[----:B------:R-:W-:-:S05]  /*1d40*/  DFMA R26, R18, R26, 1 ;  /* 0x3ff00000121a742b */ /* 0x000fca000000001a */
[----:B------:R-:W-:-:S05]  /*1d50*/  DFMA R28, R12, R28, R32 ;  /* 0x0000001c0c1c722b */ /* 0x000fca0000000020 */
[----:B------:R-:W-:Y:S01]  /*1d60*/  LEA R19, R10, R27, 0x14 ;  /* 0x0000001b0a137211 */ /* 0x000fe200078ea0ff */
[----:B------:R-:W-:Y:S01]  /*1d70*/  IMAD.MOV.U32 R18, RZ, RZ, R26 ;  /* 0x000000ffff127224 */ /* 0x000fe200078e001a */
[----:B-1----:R-:W-:Y:S06]  /*1d80*/  @!P0 BRA `(.L_x_25) ;  /* 0x0000000000348947 */ /* 0x002fec0003800000 */
[----:B------:R-:W-:Y:S01]  /*1d90*/  FSETP.GEU.AND P1, PT, |R9|, 4.2275390625, PT ;  /* 0x408748000900780b */ /* 0x000fe20003f2e200 */
[C---:B------:R-:W-:Y:S02]  /*1da0*/  DADD R18, R8.reuse, +INF ;  /* 0x7ff0000008127429 */ /* 0x040fe40000000000 */
[----:B------:R-:W-:-:S08]  /*1db0*/  DSETP.GEU.AND P0, PT, R8, RZ, PT ;  /* 0x000000ff0800722a */ /* 0x000fd00003f0e000 */
[----:B------:R-:W-:Y:S02]  /*1dc0*/  FSEL R18, R18, RZ, P0 ;  /* 0x000000ff12127208 */ /* 0x000fe40000000000 */
[----:B------:R-:W-:Y:S02]  /*1dd0*/  @!P1 LEA.HI R11, R10, R10, RZ, 0x1 ;  /* 0x0000000a0a0b9211 */ /* 0x000fe400078f08ff */
[----:B------:R-:W-:Y:S02]  /*1de0*/  @!P1 MOV R8, R26 ;  /* 0x0000001a00089202 */ /* 0x000fe40000000f00 */
[----:B------:R-:W-:Y:S02]  /*1df0*/  @!P1 SHF.R.S32.HI R11, RZ, 0x1, R11 ;  /* 0x00000001ff0b9819 */ /* 0x000fe4000001140b */
[----:B------:R-:W-:-:S03]  /*1e00*/  FSEL R19, R19, RZ, P0 ;  /* 0x000000ff13137208 */ /* 0x000fc60000000000 */
[----:B------:R-:W-:Y:S02]  /*1e10*/  @!P1 IMAD.IADD R10, R10, 0x1, -R11 ;  /* 0x000000010a0a9824 */ /* 0x000fe400078e0a0b */
[----:B------:R-:W-:-:S03]  /*1e20*/  @!P1 IMAD R9, R11, 0x100000, R27 ;  /* 0x001000000b099824 */ /* 0x000fc600078e021b */
[----:B------:R-:W-:Y:S01]  /*1e30*/  @!P1 LEA R11, R10, 0x3ff00000, 0x14 ;  /* 0x3ff000000a0b9811 */ /* 0x000fe200078ea0ff */
[----:B------:R-:W-:-:S06]  /*1e40*/  @!P1 IMAD.MOV.U32 R10, RZ, RZ, RZ ;  /* 0x000000ffff0a9224 */ /* 0x000fcc00078e00ff */
[----:B------:R-:W-:-:S11]  /*1e50*/  @!P1 DMUL R18, R8, R10 ;  /* 0x0000000a08129228 */ /* 0x000fd60000000000 */
.L_x_25:
[----:B------:R-:W-:Y:S05]  /*1e60*/  BSYNC.RECONVERGENT B2 ;  /* 0x0000000000027941 */ /* 0x000fea0003800200 */
.L_x_24:
[----:B------:R-:W-:Y:S01]  /*1e70*/  UMOV UR4, 0x40000000 ;  /* 0x4000000000047882 */ /* 0x000fe20000000000 */
[----:B------:R-:W-:Y:S01]  /*1e80*/  UMOV UR5, 0x3fd98845 ;  /* 0x3fd9884500057882 */ /* 0x000fe20000000000 */
[----:B------:R-:W-:Y:S01]  /*1e90*/  DFMA R28, R12, R28, R20 ;  /* 0x0000001c0c1c722b */ /* 0x000fe20000000014 */
[----:B------:R-:W-:Y:S01]  /*1ea0*/  FSETP.GT.AND P0, PT, R22, RZ, PT ;  /* 0x000000ff1600720b */ /* 0x000fe20003f04000 */
[----:B------:R-:W-:Y:S01]  /*1eb0*/  DMUL R18, R18, UR4 ;  /* 0x0000000412127c28 */ /* 0x000fe20008000000 */
[----:B------:R-:W-:Y:S01]  /*1ec0*/  LOP3.LUT R3, R3, 0x1, RZ, 0xc0, !PT ;  /* 0x0000000103037812 */ /* 0x000fe200078ec0ff */
[----:B------:R-:W-:Y:S03]  /*1ed0*/  BSSY.RECONVERGENT B2, `(.L_x_26) ;  /* 0x000001a000027945 */ /* 0x000fe60003800200 */
[----:B------:R-:W-:Y:S01]  /*1ee0*/  ISETP.NE.U32.AND P2, PT, R3, 0x1, PT ;  /* 0x000000010300780c */ /* 0x000fe20003f45070 */
[----:B------:R-:W-:-:S02]  /*1ef0*/  DFMA R28, R12, R28, R34 ;  /* 0x0000001c0c1c722b */ /* 0x000fc40000000022 */
[----:B------:R-:W-:-:S06]  /*1f00*/  DMUL R18, R18, R24 ;  /* 0x0000001812127228 */ /* 0x000fcc0000000000 */
[----:B------:R-:W1:Y:S01]  /*1f10*/  F2F.F32.F64 R10, R18 ;  /* 0x00000012000a7310 */ /* 0x000e620000301000 */
[----:B------:R-:W-:-:S08]  /*1f20*/  DFMA R28, R12, R28, 1 ;  /* 0x3ff000000c1c742b */ /* 0x000fd0000000001c */
[----:B------:R-:W-:Y:S01]  /*1f30*/  DFMA R28, R12, R28, 1 ;  /* 0x3ff000000c1c742b */ /* 0x000fe2000000001c */
[----:B-1----:R-:W-:Y:S01]  /*1f40*/  @P0 FADD R10, -R10, 1 ;  /* 0x3f8000000a0a0421 */ /* 0x002fe20000000100 */
[----:B------:R-:W-:-:S08]  /*1f50*/  FSETP.GEU.AND P0, PT, |R5|, 4.1917929649353027344, PT ;  /* 0x4086232b0500780b */ /* 0x000fd00003f0e200 */
[----:B------:R-:W-:Y:S01]  /*1f60*/  IMAD R9, R6, 0x100000, R29 ;  /* 0x0010000006097824 */ /* 0x000fe200078e021d */
[----:B------:R-:W1:Y:S01]  /*1f70*/  F2F.F64.F32 R10, R10 ;  /* 0x0000000a000a7310 */ /* 0x000e620000201800 */
[----:B------:R-:W-:-:S03]  /*1f80*/  IMAD.MOV.U32 R8, RZ, RZ, R28 ;  /* 0x000000ffff087224 */ /* 0x000fc600078e001c */
[----:B------:R-:W-:Y:S05]  /*1f90*/  @!P0 BRA `(.L_x_27) ;  /* 0x0000000000348947 */ /* 0x000fea0003800000 */
[----:B------:R-:W-:Y:S01]  /*1fa0*/  FSETP.GEU.AND P1, PT, |R5|, 4.2275390625, PT ;  /* 0x408748000500780b */ /* 0x000fe20003f2e200 */
[C---:B------:R-:W-:Y:S02]  /*1fb0*/  DADD R8, R4.reuse, +INF ;  /* 0x7ff0000004087429 */ /* 0x040fe40000000000 */
[----:B------:R-:W-:-:S08]  /*1fc0*/  DSETP.GEU.AND P0, PT, R4, RZ, PT ;  /* 0x000000ff0400722a */ /* 0x000fd00003f0e000 */
[----:B------:R-:W-:Y:S02]  /*1fd0*/  FSEL R8, R8, RZ, P0 ;  /* 0x000000ff08087208 */ /* 0x000fe40000000000 */
[----:B------:R-:W-:Y:S01]  /*1fe0*/  @!P1 LEA.HI R3, R6, R6, RZ, 0x1 ;  /* 0x0000000606039211 */ /* 0x000fe200078f08ff */
[----:B------:R-:W-:Y:S01]  /*1ff0*/  @!P1 IMAD.MOV.U32 R4, RZ, RZ, R28 ;  /* 0x000000ffff049224 */ /* 0x000fe200078e001c */
[----:B------:R-:W-:Y:S02]  /*2000*/  FSEL R9, R9, RZ, P0 ;  /* 0x000000ff09097208 */ /* 0x000fe40000000000 */
[----:B------:R-:W-:-:S04]  /*2010*/  @!P1 SHF.R.S32.HI R3, RZ, 0x1, R3 ;  /* 0x00000001ff039819 */ /* 0x000fc80000011403 */
[----:B------:R-:W-:Y:S01]  /*2020*/  @!P1 IADD3 R6, PT, PT, R6, -R3, RZ ;  /* 0x8000000306069210 */ /* 0x000fe20007ffe0ff */
[----:B------:R-:W-:-:S03]  /*2030*/  @!P1 IMAD R5, R3, 0x100000, R29 ;  /* 0x0010000003059824 */ /* 0x000fc600078e021d */
[----:B------:R-:W-:Y:S01]  /*2040*/  @!P1 LEA R7, R6, 0x3ff00000, 0x14 ;  /* 0x3ff0000006079811 */ /* 0x000fe200078ea0ff */
[----:B------:R-:W-:-:S06]  /*2050*/  @!P1 IMAD.MOV.U32 R6, RZ, RZ, RZ ;  /* 0x000000ffff069224 */ /* 0x000fcc00078e00ff */
[----:B------:R-:W-:-:S11]  /*2060*/  @!P1 DMUL R8, R4, R6 ;  /* 0x0000000604089228 */ /* 0x000fd60000000000 */
.L_x_27:
[----:B------:R-:W-:Y:S05]  /*2070*/  BSYNC.RECONVERGENT B2 ;  /* 0x0000000000027941 */ /* 0x000fea0003800200 */
.L_x_26:
[----:B------:R-:W-:Y:S01]  /*2080*/  DMUL R12, R8, 65 ;  /* 0x40504000080c7828 */ /* 0x000fe20000000000 */
[----:B------:R-:W-:Y:S01]  /*2090*/  IADD3 R3, PT, PT, R0, 0x280, RZ ;  /* 0x0000028000037810 */ /* 0x000fe20007ffe0ff */
[----:B0-----:R-:W-:-:S06]  /*20a0*/  @!P2 DADD R6, -R16, 1 ;  /* 0x3ff000001006a429 */ /* 0x001fcc0000000100 */
[----:B-1----:R-:W-:Y:S02]  /*20b0*/  @P2 DMUL R4, R10, R12 ;  /* 0x0000000c0a042228 */ /* 0x002fe40000000000 */
[----:B------:R-:W-:Y:S02]  /*20c0*/  @!P2 DMUL R8, R14, R6 ;  /* 0x000000060e08a228 */ /* 0x000fe40000000000 */
[----:B------:R-:W-:-:S04]  /*20d0*/  @!P2 DADD R6, -R10, 1 ;  /* 0x3ff000000a06a429 */ /* 0x000fc80000000100 */
[----:B------:R-:W-:-:S04]  /*20e0*/  @P2 DFMA R14, R14, R16, -R4 ;  /* 0x000000100e0e222b */ /* 0x000fc80000000804 */
[----:B------:R-:W-:-:S11]  /*20f0*/  @!P2 DFMA R14, R12, R6, -R8 ;  /* 0x000000060c0ea22b */ /* 0x000fd60000000808 */
.L_x_4:
[----:B------:R-:W-:Y:S05]  /*2100*/  BSYNC.RECONVERGENT B1 ;  /* 0x0000000000017941 */ /* 0x000fea0003800200 */
.L_x_3:
[----:B------:R-:W-:Y:S01]  /*2110*/  ISETP.GE.AND P0, PT, R3, R2, PT ;  /* 0x000000020300720c */ /* 0x000fe20003f06270 */
[----:B------:R-:W-:-:S12]  /*2120*/  BSSY.RECONVERGENT B1, `(.L_x_28) ;  /* 0x00001fc000017945 */ /* 0x000fd80003800200 */
[----:B------:R-:W-:Y:S05]  /*2130*/  @P0 BRA `(.L_x_29) ;  /* 0x0000001c00e80947 */ /* 0x000fea0003800000 */
[----:B------:R-:W0:Y:S01]  /*2140*/  LDCU UR4, c[0x0][0x398] ;  /* 0x00007300ff0477ac */ /* 0x000e220008000800 */
[----:B------:R-:W1:Y:S01]  /*2150*/  LDCU UR5, c[0x0][0x380] ;  /* 0x00007000ff0577ac */ /* 0x000e620008000800 */
[----:B0-----:R-:W0:Y:S01]  /*2160*/  I2F.F64 R12, UR4 ;  /* 0x00000004000c7d12 */ /* 0x001e220008201c00 */
[----:B-1----:R-:W-:-:S07]  /*2170*/  IADD3 R37, PT, PT, R37, UR5, R3 ;  /* 0x0000000525257c10 */ /* 0x002fce000fffe003 */
.L_x_53:
[----:B------:R-:W1:Y:S01]  /*2180*/  LDC R10, c[0x0][0x398] ;  /* 0x0000e600ff0a7b82 */ /* 0x000e620000000800 */
[----:B------:R-:W-:Y:S01]  /*2190*/  IMAD.MOV.U32 R4, RZ, RZ, RZ ;  /* 0x000000ffff047224 */ /* 0x000fe200078e00ff */
[----:B------:R-:W-:-:S06]  /*21a0*/  IABS R11, R37 ;  /* 0x00000025000b7213 */ /* 0x000fcc0000000000 */
[----:B------:R-:W2:Y:S08]  /*21b0*/  LDC.64 R22, c[0x0][0x388] ;  /* 0x0000e200ff167b82 */ /* 0x000eb00000000a00 */
[----:B------:R-:W3:Y:S01]  /*21c0*/  LDC.64 R26, c[0x0][0x390] ;  /* 0x0000e400ff1a7b82 */ /* 0x000ee20000000a00 */
[----:B-1----:R-:W-:-:S04]  /*21d0*/  IABS R8, R10 ;  /* 0x0000000a00087213 */ /* 0x002fc80000000000 */
[----:B------:R-:W1:Y:S08]  /*21e0*/  I2F.RP R6, R8 ;  /* 0x0000000800067306 */ /* 0x000e700000209400 */
[----:B-1----:R-:W1:Y:S02]  /*21f0*/  MUFU.RCP R6, R6 ;  /* 0x0000000600067308 */ /* 0x002e640000001000 */
[----:B-1----:R-:W-:-:S06]  /*2200*/  VIADD R7, R6, 0xffffffe ;  /* 0x0ffffffe06077836 */ /* 0x002fcc0000000000 */
[----:B------:R-:W1:Y:S02]  /*2210*/  F2I.FTZ.U32.TRUNC.NTZ R5, R7 ;  /* 0x0000000700057305 */ /* 0x000e64000021f000 */
[----:B-1----:R-:W-:-:S04]  /*2220*/  IMAD.MOV R9, RZ, RZ, -R5 ;  /* 0x000000ffff097224 */ /* 0x002fc800078e0a05 */
[----:B------:R-:W-:-:S04]  /*2230*/  IMAD R9, R9, R8, RZ ;  /* 0x0000000809097224 */ /* 0x000fc800078e02ff */
[----:B------:R-:W-:Y:S01]  /*2240*/  IMAD.HI.U32 R4, R5, R9, R4 ;  /* 0x0000000905047227 */ /* 0x000fe200078e0004 */
[----:B------:R-:W-:-:S05]  /*2250*/  MOV R5, R11 ;  /* 0x0000000b00057202 */ /* 0x000fca0000000f00 */
[----:B------:R-:W-:-:S04]  /*2260*/  IMAD.HI.U32 R4, R4, R5, RZ ;  /* 0x0000000504047227 */ /* 0x000fc800078e00ff */
[----:B------:R-:W-:-:S04]  /*2270*/  IMAD.MOV R6, RZ, RZ, -R4 ;  /* 0x000000ffff067224 */ /* 0x000fc800078e0a04 */
[----:B------:R-:W-:-:S05]  /*2280*/  IMAD R5, R8, R6, R5 ;  /* 0x0000000608057224 */ /* 0x000fca00078e0205 */
[----:B------:R-:W-:-:S13]  /*2290*/  ISETP.GT.U32.AND P1, PT, R8, R5, PT ;  /* 0x000000050800720c */ /* 0x000fda0003f24070 */
[----:B------:R-:W-:Y:S02]  /*22a0*/  @!P1 IMAD.IADD R5, R5, 0x1, -R8 ;  /* 0x0000000105059824 */ /* 0x000fe400078e0a08 */
[----:B------:R-:W-:Y:S01]  /*22b0*/  @!P1 VIADD R4, R4, 0x1 ;  /* 0x0000000104049836 */ /* 0x000fe20000000000 */
[----:B------:R-:W-:Y:S02]  /*22c0*/  ISETP.NE.AND P1, PT, R10, RZ, PT ;  /* 0x000000ff0a00720c */ /* 0x000fe40003f25270 */
[----:B------:R-:W-:Y:S02]  /*22d0*/  ISETP.GE.U32.AND P0, PT, R5, R8, PT ;  /* 0x000000080500720c */ /* 0x000fe40003f06070 */
[----:B------:R-:W-:-:S04]  /*22e0*/  LOP3.LUT R5, R37, R10, RZ, 0x3c, !PT ;  /* 0x0000000a25057212 */ /* 0x000fc800078e3cff */
[----:B------:R-:W-:-:S07]  /*22f0*/  ISETP.GE.AND P2, PT, R5, RZ, PT ;  /* 0x000000ff0500720c */ /* 0x000fce0003f46270 */
[----:B------:R-:W-:-:S05]  /*2300*/  @P0 IADD3 R4, PT, PT, R4, 0x1, RZ ;  /* 0x0000000104040810 */ /* 0x000fca0007ffe0ff */
[----:B------:R-:W-:-:S04]  /*2310*/  IMAD.MOV.U32 R9, RZ, RZ, R4 ;  /* 0x000000ffff097224 */ /* 0x000fc800078e0004 */
[----:B------:R-:W-:Y:S01]  /*2320*/  @!P2 IMAD.MOV R9, RZ, RZ, -R9 ;  /* 0x000000ffff09a224 */ /* 0x000fe200078e0a09 */
[----:B------:R-:W-:-:S05]  /*2330*/  @!P1 LOP3.LUT R9, RZ, R10, RZ, 0x33, !PT ;  /* 0x0000000aff099212 */ /* 0x000fca00078e33ff */
[----:B--2---:R-:W-:-:S04]  /*2340*/  IMAD.WIDE R22, R9, 0x8, R22 ;  /* 0x0000000809167825 */ /* 0x004fc800078e0216 */
[C---:B---3--:R-:W-:Y:S02]  /*2350*/  IMAD.WIDE R26, R9.reuse, 0x8, R26 ;  /* 0x00000008091a7825 */ /* 0x048fe400078e021a */
[----:B------:R-:W5:Y:S04]  /*2360*/  LDG.E.64 R22, desc[UR6][R22.64] ;  /* 0x0000000616167981 */ /* 0x000f68000c1e1b00 */
[----:B------:R-:W5:Y:S01]  /*2370*/  LDG.E.64 R26, desc[UR6][R26.64] ;  /* 0x000000061a1a7981 */ /* 0x000f62000c1e1b00 */
[----:B0-----:R-:W0:Y:S01]  /*2380*/  MUFU.RCP64H R5, R13 ;  /* 0x0000000d00057308 */ /* 0x001e220000001800 */
[----:B------:R-:W-:Y:S01]  /*2390*/  IMAD.MOV.U32 R4, RZ, RZ, 0x1 ;  /* 0x00000001ff047424 */ /* 0x000fe200078e00ff */
[----:B------:R-:W-:Y:S01]  /*23a0*/  IADD3 R8, PT, PT, -R9, RZ, RZ ;  /* 0x000000ff09087210 */ /* 0x000fe20007ffe1ff */
[----:B------:R-:W-:Y:S04]  /*23b0*/  BSSY.RECONVERGENT B3, `(.L_x_30) ;  /* 0x0000016000037945 */ /* 0x000fe80003800200 */
[----:B0-----:R-:W-:-:S08]  /*23c0*/  DFMA R6, -R12, R4, 1 ;  /* 0x3ff000000c06742b */ /* 0x001fd00000000104 */
[----:B------:R-:W-:-:S08]  /*23d0*/  DFMA R6, R6, R6, R6 ;  /* 0x000000060606722b */ /* 0x000fd00000000006 */
[----:B------:R-:W-:Y:S01]  /*23e0*/  DFMA R6, R4, R6, R4 ;  /* 0x000000060406722b */ /* 0x000fe20000000004 */
[----:B------:R-:W-:Y:S02]  /*23f0*/  IMAD.MOV.U32 R5, RZ, RZ, 0x5 ;  /* 0x00000005ff057424 */ /* 0x000fe400078e00ff */
[----:B------:R-:W-:-:S04]  /*2400*/  IMAD R4, R10, R8, R37 ;  /* 0x000000080a047224 */ /* 0x000fc800078e0225 */
[----:B------:R-:W-:Y:S01]  /*2410*/  IMAD R46, R4, R5, 0x5 ;  /* 0x00000005042e7424 */ /* 0x000fe200078e0205 */
[----:B------:R-:W-:-:S05]  /*2420*/  DFMA R8, -R12, R6, 1 ;  /* 0x3ff000000c08742b */ /* 0x000fca0000000106 */
[----:B------:R-:W0:Y:S03]  /*2430*/  I2F.F64 R46, R46 ;  /* 0x0000002e002e7312 */ /* 0x000e260000201c00 */
[----:B------:R-:W-:-:S08]  /*2440*/  DFMA R10, R6, R8, R6 ;  /* 0x00000008060a722b */ /* 0x000fd00000000006 */
[----:B0-----:R-:W-:Y:S01]  /*2450*/  DMUL R8, R10, R46 ;  /* 0x0000002e0a087228 */ /* 0x001fe20000000000 */
[----:B------:R-:W-:-:S07]  /*2460*/  FSETP.GEU.AND P1, PT, |R47|, 6.5827683646048100446e-37, PT ;  /* 0x036000002f00780b */ /* 0x000fce0003f2e200 */
        /* <DEDUP_REMOVED lines=8> */
[----:B-----5:R-:W-:Y:S05]  /*24f0*/  CALL.REL.NOINC `($__internal_1_$__cuda_sm20_div_rn_f64_full) ;  /* 0x0000024000b47944 */ /* 0x020fea0003c00000 */
[----:B------:R-:W-:-:S07]  /*2500*/  MOV R9, R7 ;  /* 0x0000000700097202 */ /* 0x000fce0000000f00 */
.L_x_31:
[----:B------:R-:W-:Y:S05]  /*2510*/  BSYNC.RECONVERGENT B3 ;  /* 0x0000000000037941 */ /* 0x000fea0003800200 */
.L_x_30:
[----:B------:R-:W0:Y:S01]  /*2520*/  MUFU.RCP64H R7, 365 ;  /* 0x4076d00000077908 */ /* 0x000e220000001800 */
[----:B------:R-:W-:Y:S01]  /*2530*/  IMAD.MOV.U32 R10, RZ, RZ, 0x0 ;  /* 0x00000000ff0a7424 */ /* 0x000fe200078e00ff */
[----:B------:R-:W-:Y:S01]  /*2540*/  IADD3 R46, PT, PT, R4, 0x1, RZ ;  /* 0x00000001042e7810 */ /* 0x000fe20007ffe0ff */
[----:B------:R-:W-:Y:S01]  /*2550*/  IMAD.MOV.U32 R11, RZ, RZ, 0x4076d000 ;  /* 0x4076d000ff0b7424 */ /* 0x000fe200078e00ff */
[----:B------:R-:W-:Y:S01]  /*2560*/  BSSY.RECONVERGENT B3, `(.L_x_32) ;  /* 0x0000016000037945 */ /* 0x000fe20003800200 */
[----:B------:R-:W-:-:S03]  /*2570*/  IMAD.MOV.U32 R6, RZ, RZ, 0x1 ;  /* 0x00000001ff067424 */ /* 0x000fc600078e00ff */
[----:B------:R-:W1:Y:S03]  /*2580*/  I2F.F64 R46, R46 ;  /* 0x0000002e002e7312 */ /* 0x000e660000201c00 */
[----:B0-----:R-:W-:Y:S01]  /*2590*/  DFMA R16, R6, -R10, 1 ;  /* 0x3ff000000610742b */ /* 0x001fe2000000080a */
[----:B-1----:R-:W-:-:S07]  /*25a0*/  FSETP.GEU.AND P1, PT, |R47|, 6.5827683646048100446e-37, PT ;  /* 0x036000002f00780b */ /* 0x002fce0003f2e200 */
[----:B------:R-:W-:-:S08]  /*25b0*/  DFMA R16, R16, R16, R16 ;  /* 0x000000101010722b */ /* 0x000fd00000000010 */
[----:B------:R-:W-:-:S08]  /*25c0*/  DFMA R16, R6, R16, R6 ;  /* 0x000000100610722b */ /* 0x000fd00000000006 */
[----:B------:R-:W-:-:S08]  /*25d0*/  DFMA R10, R16, -R10, 1 ;  /* 0x3ff00000100a742b */ /* 0x000fd0000000080a */
[----:B------:R-:W-:Y:S02]  /*25e0*/  DFMA R10, R16, R10, R16 ;  /* 0x0000000a100a722b */ /* 0x000fe40000000010 */
[----:B------:R-:W-:-:S06]  /*25f0*/  DADD R16, R8, 58 ;  /* 0x404d000008107429 */ /* 0x000fcc0000000000 */
[----:B------:R-:W-:-:S08]  /*2600*/  DMUL R24, R10, R46 ;  /* 0x0000002e0a187228 */ /* 0x000fd00000000000 */
[----:B------:R-:W-:-:S08]  /*2610*/  DFMA R6, R24, -365, R46 ;  /* 0xc076d0001806782b */ /* 0x000fd0000000002e */
[----:B------:R-:W-:-:S10]  /*2620*/  DFMA R24, R10, R6, R24 ;  /* 0x000000060a18722b */ /* 0x000fd40000000018 */
[----:B------:R-:W-:-:S05]  /*2630*/  FFMA R5, RZ, 3.8564453125, R25 ;  /* 0x4076d000ff057823 */ /* 0x000fca0000000019 */
[----:B------:R-:W-:-:S13]  /*2640*/  FSETP.GT.AND P0, PT, |R5|, 1.469367938527859385e-39, PT ;  /* 0x001000000500780b */ /* 0x000fda0003f04200 */
[----:B------:R-:W-:Y:S05]  /*2650*/  @P0 BRA P1, `(.L_x_33) ;  /* 0x0000000000180947 */ /* 0x000fea0000800000 */
[----:B------:R-:W-:Y:S01]  /*2660*/  IMAD.MOV.U32 R18, RZ, RZ, RZ ;  /* 0x000000ffff127224 */ /* 0x000fe200078e00ff */
[----:B------:R-:W-:Y:S01]  /*2670*/  MOV R6, 0x26a0 ;  /* 0x000026a000067802 */ /* 0x000fe20000000f00 */
[----:B------:R-:W-:-:S07]  /*2680*/  IMAD.MOV.U32 R19, RZ, RZ, 0x4076d000 ;  /* 0x4076d000ff137424 */ /* 0x000fce00078e00ff */
[----:B-----5:R-:W-:Y:S05]  /*2690*/  CALL.REL.NOINC `($__internal_1_$__cuda_sm20_div_rn_f64_full) ;  /* 0x00000240004c7944 */ /* 0x020fea0003c00000 */
[----:B------:R-:W-:Y:S01]  /*26a0*/  IMAD.MOV.U32 R24, RZ, RZ, R8 ;  /* 0x000000ffff187224 */ /* 0x000fe200078e0008 */
[----:B------:R-:W-:-:S07]  /*26b0*/  MOV R25, R7 ;  /* 0x0000000700197202 */ /* 0x000fce0000000f00 */
.L_x_33:
[----:B------:R-:W-:Y:S05]  /*26c0*/  BSYNC.RECONVERGENT B3 ;  /* 0x0000000000037941 */ /* 0x000fea0003800200 */
.L_x_32:
[----:B------:R-:W0:Y:S01]  /*26d0*/  MUFU.RCP64H R7, 65 ;  /* 0x4050400000077908 */ /* 0x000e220000001800 */
[----:B------:R-:W-:Y:S01]  /*26e0*/  IMAD.MOV.U32 R8, RZ, RZ, 0x0 ;  /* 0x00000000ff087424 */ /* 0x000fe200078e00ff */
[----:B------:R-:W-:Y:S01]  /*26f0*/  FSETP.GEU.AND P1, PT, |R17|, 6.5827683646048100446e-37, PT ;  /* 0x036000001100780b */ /* 0x000fe20003f2e200 */
[----:B------:R-:W-:Y:S01]  /*2700*/  IMAD.MOV.U32 R9, RZ, RZ, 0x40504000 ;  /* 0x40504000ff097424 */ /* 0x000fe200078e00ff */
[----:B------:R-:W-:Y:S01]  /*2710*/  BSSY.RECONVERGENT B3, `(.L_x_34) ;  /* 0x0000014000037945 */ /* 0x000fe20003800200 */
[----:B------:R-:W-:-:S06]  /*2720*/  IMAD.MOV.U32 R6, RZ, RZ, 0x1 ;  /* 0x00000001ff067424 */ /* 0x000fcc00078e00ff */
        /* <DEDUP_REMOVED lines=11> */
[----:B------:R-:W-:Y:S01]  /*27e0*/  MOV R46, R16 ;  /* 0x00000010002e7202 */ /* 0x000fe20000000f00 */
[----:B------:R-:W-:Y:S01]  /*27f0*/  IMAD.MOV.U32 R47, RZ, RZ, R17 ;  /* 0x000000ffff2f7224 */ /* 0x000fe200078e0011 */
[----:B------:R-:W-:Y:S01]  /*2800*/  MOV R6, 0x2840 ;  /* 0x0000284000067802 */ /* 0x000fe20000000f00 */
[----:B------:R-:W-:Y:S02]  /*2810*/  IMAD.MOV.U32 R18, RZ, RZ, RZ ;  /* 0x000000ffff127224 */ /* 0x000fe400078e00ff */
[----:B------:R-:W-:-:S07]  /*2820*/  IMAD.MOV.U32 R19, RZ, RZ, 0x40504000 ;  /* 0x40504000ff137424 */ /* 0x000fce00078e00ff */
[----:B-----5:R-:W-:Y:S05]  /*2830*/  CALL.REL.NOINC `($__internal_1_$__cuda_sm20_div_rn_f64_full) ;  /* 0x0000023c00e47944 */ /* 0x020fea0003c00000 */
[----:B------:R-:W-:-:S07]  /*2840*/  MOV R6, R8 ;  /* 0x0000000800067202 */ /* 0x000fce0000000f00 */
.L_x_35:
[----:B------:R-:W-:Y:S05]  /*2850*/  BSYNC.RECONVERGENT B3 ;  /* 0x0000000000037941 */ /* 0x000fea0003800200 */
.L_x_34:
[----:B------:R-:W-:Y:S01]  /*2860*/  ISETP.GT.AND P0, PT, R7, 0xfffff, PT ;  /* 0x000fffff0700780c */ /* 0x000fe20003f04270 */
[----:B------:R-:W-:Y:S01]  /*2870*/  IMAD.MOV.U32 R8, RZ, RZ, R6 ;  /* 0x000000ffff087224 */ /* 0x000fe200078e0006 */
[----:B------:R-:W-:Y:S01]  /*2880*/  BSSY.RECONVERGENT B2, `(.L_x_36) ;  /* 0x0000051000027945 */ /* 0x000fe20003800200 */
[--C-:B------:R-:W-:Y:S02]  /*2890*/  IMAD.MOV.U32 R9, RZ, RZ, R7.reuse ;  /* 0x000000ffff097224 */ /* 0x100fe400078e0007 */
[----:B------:R-:W-:Y:S02]  /*28a0*/  IMAD.MOV.U32 R5, RZ, RZ, R7 ;  /* 0x000000ffff057224 */ /* 0x000fe400078e0007 */
[----:B------:R-:W-:-:S06]  /*28b0*/  IMAD.MOV.U32 R30, RZ, RZ, -0x3ff ;  /* 0xfffffc01ff1e7424 */ /* 0x000fcc00078e00ff */
[----:B------:R-:W-:Y:S01]  /*28c0*/  @!P0 DMUL R8, R8, 1.80143985094819840000e+16 ;  /* 0x4350000008088828 */ /* 0x000fe20000000000 */
[----:B------:R-:W-:-:S09]  /*28d0*/  @!P0 IMAD.MOV.U32 R30, RZ, RZ, -0x435 ;  /* 0xfffffbcbff1e8424 */ /* 0x000fd200078e00ff */
[----:B------:R-:W-:Y:S02]  /*28e0*/  @!P0 MOV R5, R9 ;  /* 0x0000000900058202 */ /* 0x000fe40000000f00 */
[----:B------:R-:W-:-:S03]  /*28f0*/  @!P0 MOV R6, R8 ;  /* 0x0000000800068202 */ /* 0x000fc60000000f00 */
[----:B------:R-:W-:-:S05]  /*2900*/  VIADD R7, R5, 0xffffffff ;  /* 0xffffffff05077836 */ /* 0x000fca0000000000 */
[----:B------:R-:W-:-:S13]  /*2910*/  ISETP.GT.U32.AND P1, PT, R7, 0x7feffffe, PT ;  /* 0x7feffffe0700780c */ /* 0x000fda0003f24070 */
[----:B------:R-:W-:Y:S05]  /*2920*/  @P1 BRA `(.L_x_37) ;  /* 0x0000000400001947 */ /* 0x000fea0003800000 */
[----:B------:R-:W-:Y:S01]  /*2930*/  LOP3.LUT R7, R5, 0xfffff, RZ, 0xc0, !PT ;  /* 0x000fffff05077812 */ /* 0x000fe200078ec0ff */
[----:B------:R-:W-:Y:S01]  /*2940*/  IMAD.MOV.U32 R10, RZ, RZ, RZ ;  /* 0x000000ffff0a7224 */ /* 0x000fe200078e00ff */
[----:B------:R-:W-:Y:S01]  /*2950*/  MOV R28, 0x8b7a8b04 ;  /* 0x8b7a8b04001c7802 */ /* 0x000fe20000000f00 */
[----:B------:R-:W-:Y:S01]  /*2960*/  IMAD.MOV.U32 R29, RZ, RZ, 0x3ed0ee25 ;  /* 0x3ed0ee25ff1d7424 */ /* 0x000fe200078e00ff */
        /* <DEDUP_REMOVED lines=8> */
[----:B------:R-:W-:Y:S02]  /*29f0*/  @P0 VIADD R9, R7, 0xfff00000 ;  /* 0xfff0000007090836 */ /* 0x000fe40000000000 */
[----:B------:R-:W-:Y:S02]  /*2a00*/  @P0 VIADD R30, R30, 0x1 ;  /* 0x000000011e1e0836 */ /* 0x000fe40000000000 */
[----:B------:R-:W-:-:S03]  /*2a10*/  @P0 IMAD.MOV.U32 R7, RZ, RZ, R9 ;  /* 0x000000ffff070224 */ /* 0x000fc600078e0009 */
[----:B------:R-:W-:-:S03]  /*2a20*/  LOP3.LUT R30, R30, 0x80000000, RZ, 0x3c, !PT ;  /* 0x800000001e1e7812 */ /* 0x000fc600078e3cff */
        /* <DEDUP_REMOVED lines=48> */
.L_x_37:
[----:B------:R-:W-:Y:S01]  /*2d30*/  MOV R6, 0x0 ;  /* 0x0000000000067802 */ /* 0x000fe20000000f00 */
[----:B------:R-:W-:Y:S01]  /*2d40*/  IMAD.MOV.U32 R7, RZ, RZ, 0x7ff00000 ;  /* 0x7ff00000ff077424 */ /* 0x000fe200078e00ff */
[----:B------:R-:W-:-:S05]  /*2d50*/  LOP3.LUT P0, RZ, R9, 0x7fffffff, RZ, 0xc0, !PT ;  /* 0x7fffffff09ff7812 */ /* 0x000fca000780c0ff */
[----:B------:R-:W-:-:S10]  /*2d60*/  DFMA R6, R8, R6, +INF ;  /* 0x7ff000000806742b */ /* 0x000fd40000000006 */
[----:B------:R-:W-:Y:S02]  /*2d70*/  FSEL R30, R6, RZ, P0 ;  /* 0x000000ff061e7208 */ /* 0x000fe40000000000 */
[----:B------:R-:W-:-:S07]  /*2d80*/  FSEL R31, R7, -QNAN , P0 ;  /* 0xfff00000071f7808 */ /* 0x000fce0000000000 */
.L_x_38:
[----:B------:R-:W-:Y:S05]  /*2d90*/  BSYNC.RECONVERGENT B2 ;  /* 0x0000000000027941 */ /* 0x000fea0003800200 */
.L_x_36:
[----:B------:R-:W0:Y:S01]  /*2da0*/  MUFU.RSQ64H R9, R25 ;  /* 0x0000001900097308 */ /* 0x000e220000001c00 */
[----:B------:R-:W-:Y:S01]  /*2db0*/  VIADD R8, R25, 0xfcb00000 ;  /* 0xfcb0000019087836 */ /* 0x000fe20000000000 */
[----:B------:R-:W-:Y:S01]  /*2dc0*/  MOV R11, 0x3fd80000 ;  /* 0x3fd80000000b7802 */ /* 0x000fe20000000f00 */
[----:B------:R-:W-:Y:S01]  /*2dd0*/  IMAD.MOV.U32 R10, RZ, RZ, 0x0 ;  /* 0x00000000ff0a7424 */ /* 0x000fe200078e00ff */
[----:B------:R-:W-:Y:S02]  /*2de0*/  BSSY.RECONVERGENT B3, `(.L_x_39) ;  /* 0x0000015000037945 */ /* 0x000fe40003800200 */
[----:B------:R-:W-:Y:S01]  /*2df0*/  ISETP.GE.U32.AND P0, PT, R8, 0x7ca00000, PT ;  /* 0x7ca000000800780c */ /* 0x000fe20003f06070 */
[----:B0-----:R-:W-:-:S08]  /*2e00*/  DMUL R6, R8, R8 ;  /* 0x0000000808067228 */ /* 0x001fd00000000000 */
[----:B------:R-:W-:-:S08]  /*2e10*/  DFMA R6, -R6, R24, 1 ;  /* 0x3ff000000606742b */ /* 0x000fd00000000118 */
[----:B------:R-:W-:Y:S02]  /*2e20*/  DFMA R10, R6, R10, 0.5 ;  /* 0x3fe00000060a742b */ /* 0x000fe4000000000a */
[----:B------:R-:W-:-:S08]  /*2e30*/  DMUL R6, R8, R6 ;  /* 0x0000000608067228 */ /* 0x000fd00000000000 */
[----:B------:R-:W-:-:S08]  /*2e40*/  DFMA R10, R10, R6, R8 ;  /* 0x000000060a0a722b */ /* 0x000fd00000000008 */
[----:B------:R-:W-:Y:S02]  /*2e50*/  DMUL R28, R10, R24 ;  /* 0x000000180a1c7228 */ /* 0x000fe40000000000 */
[----:B------:R-:W-:Y:S02]  /*2e60*/  VIADD R21, R11, 0xfff00000 ;  /* 0xfff000000b157836 */ /* 0x000fe40000000000 */
[----:B------:R-:W-:-:S04]  /*2e70*/  IMAD.MOV.U32 R20, RZ, RZ, R10 ;  /* 0x000000ffff147224 */ /* 0x000fc800078e000a */
[----:B------:R-:W-:-:S08]  /*2e80*/  DFMA R18, R28, -R28, R24 ;  /* 0x8000001c1c12722b */ /* 0x000fd00000000018 */
[----:B------:R-:W-:Y:S01]  /*2e90*/  DFMA R6, R18, R20, R28 ;  /* 0x000000141206722b */ /* 0x000fe2000000001c */
[----:B------:R-:W-:Y:S10]  /*2ea0*/  @!P0 BRA `(.L_x_40) ;  /* 0x0000000000208947 */ /* 0x000ff40003800000 */
[----:B------:R-:W-:Y:S01]  /*2eb0*/  IMAD.MOV.U32 R20, RZ, RZ, R10 ;  /* 0x000000ffff147224 */ /* 0x000fe200078e000a */
[----:B------:R-:W-:Y:S01]  /*2ec0*/  MOV R10, R28 ;  /* 0x0000001c000a7202 */ /* 0x000fe20000000f00 */
[----:B------:R-:W-:Y:S01]  /*2ed0*/  IMAD.MOV.U32 R11, RZ, RZ, R29 ;  /* 0x000000ffff0b7224 */ /* 0x000fe200078e001d */
[----:B------:R-:W-:Y:S01]  /*2ee0*/  MOV R7, R25 ;  /* 0x0000001900077202 */ /* 0x000fe20000000f00 */
[----:B------:R-:W-:Y:S01]  /*2ef0*/  IMAD.MOV.U32 R9, RZ, RZ, R21 ;  /* 0x000000ffff097224 */ /* 0x000fe200078e0015 */
[----:B------:R-:W-:Y:S01]  /*2f00*/  MOV R44, 0x2f30 ;  /* 0x00002f30002c7802 */ /* 0x000fe20000000f00 */
[----:B------:R-:W-:-:S07]  /*2f10*/  IMAD.MOV.U32 R6, RZ, RZ, R24 ;  /* 0x000000ffff067224 */ /* 0x000fce00078e0018 */
[----:B-----5:R-:W-:Y:S05]  /*2f20*/  CALL.REL.NOINC `($__internal_2_$__cuda_sm20_dsqrt_rn_f64_mediumpath_v1) ;  /* 0x0000023c00b07944 */ /* 0x020fea0003c00000 */
.L_x_40:
[----:B------:R-:W-:Y:S05]  /*2f30*/  BSYNC.RECONVERGENT B3 ;  /* 0x0000000000037941 */ /* 0x000fea0003800200 */
.L_x_39:
[----:B-----5:R-:W-:Y:S01]  /*2f40*/  DMUL R28, R26, R6 ;  /* 0x000000061a1c7228 */ /* 0x020fe20000000000 */
[----:B------:R-:W-:Y:S01]  /*2f50*/  IMAD.MOV.U32 R8, RZ, RZ, 0x1 ;  /* 0x00000001ff087424 */ /* 0x000fe200078e00ff */
        /* <DEDUP_REMOVED lines=21> */
[----:B------:R-:W-:-:S07]  /*30b0*/  MOV R6, R8 ;  /* 0x0000000800067202 */ /* 0x000fce0000000f00 */
.L_x_42:
[----:B------:R-:W-:Y:S05]  /*30c0*/  BSYNC.RECONVERGENT B3 ;  /* 0x0000000000037941 */ /* 0x000fea0003800200 */
.L_x_41:
[----:B------:R-:W0:Y:S01]  /*30d0*/  F2F.F32.F64 R26, R6 ;  /* 0x00000006001a7310 */ /* 0x000e220000301000 */
[----:B------:R-:W-:Y:S01]  /*30e0*/  IMAD.MOV.U32 R20, RZ, RZ, 0x1871100e ;  /* 0x1871100eff147424 */ /* 0x000fe200078e00ff */
[----:B------:R-:W-:Y:S01]  /*30f0*/  UMOV UR4, 0x0 ;  /* 0x0000000000047882 */ /* 0x000fe20000000000 */
[----:B------:R-:W-:Y:S01]  /*3100*/  IMAD.MOV.U32 R21, RZ, RZ, 0x3fcda671 ;  /* 0x3fcda671ff157424 */ /* 0x000fe200078e00ff */
        /* <DEDUP_REMOVED lines=20> */
.L_x_44:
[----:B------:R-:W-:Y:S05]  /*3250*/  BSYNC.RECONVERGENT B3 ;  /* 0x0000000000037941 */ /* 0x000fea0003800200 */
.L_x_43:
[----:B------:R-:W0:Y:S01]  /*3260*/  F2F.F64.F32 R8, R26 ;  /* 0x0000001a00087310 */ /* 0x000e220000201800 */
[----:B------:R-:W-:Y:S01]  /*3270*/  IMAD.MOV.U32 R30, RZ, RZ, 0x652b82fe ;  /* 0x652b82feff1e7424 */ /* 0x000fe200078e00ff */
[----:B------:R-:W-:Y:S01]  /*3280*/  MOV R31, 0x3ff71547 ;  /* 0x3ff71547001f7802 */ /* 0x000fe20000000f00 */
[----:B------:R-:W-:Y:S01]  /*3290*/  UMOV UR4, 0xfefa39ef ;  /* 0xfefa39ef00047882 */ /* 0x000fe20000000000 */
[----:B------:R-:W-:Y:S01]  /*32a0*/  UMOV UR5, 0x3fe62e42 ;  /* 0x3fe62e4200057882 */ /* 0x000fe20000000000 */
[----:B------:R-:W-:Y:S01]  /*32b0*/  BSSY.RECONVERGENT B2, `(.L_x_45) ;  /* 0x0000041000027945 */ /* 0x000fe20003800200 */
[----:B------:R-:W-:Y:S02]  /*32c0*/  IMAD.MOV.U32 R32, RZ, RZ, 0x1871100e ;  /* 0x1871100eff207424 */ /* 0x000fe400078e00ff */
[----:B------:R-:W1:Y:S01]  /*32d0*/  F2F.F32.F64 R5, R28 ;  /* 0x0000001c00057310 */ /* 0x000e620000301000 */
[----:B------:R-:W-:Y:S01]  /*32e0*/  IMAD.MOV.U32 R33, RZ, RZ, 0x3fcda671 ;  /* 0x3fcda671ff217424 */ /* 0x000fe200078e00ff */
[----:B0-----:R-:W-:-:S06]  /*32f0*/  DMUL R10, R8, -0.5 ;  /* 0xbfe00000080a7828 */ /* 0x001fcc0000000000 */
[----:B------:R-:W0:Y:S02]  /*3300*/  F2F.F32.F64 R27, R6 ;  /* 0x00000006001b7310 */ /* 0x000e240000301000 */
[----:B------:R-:W-:-:S06]  /*3310*/  DMUL R20, R8, R10 ;  /* 0x0000000a08147228 */ /* 0x000fcc0000000000 */
[----:B-1----:R1:W2:Y:S02]  /*3320*/  F2F.F64.F32 R18, |R5| ;  /* 0x4000000500127310 */ /* 0x0022a40000201800 */
[----:B------:R-:W-:Y:S02]  /*3330*/  DFMA R30, R20, R30, 6.75539944105574400000e+15 ;  /* 0x43380000141e742b */ /* 0x000fe4000000001e */
[----:B------:R-:W-:-:S06]  /*3340*/  FSETP.GEU.AND P0, PT, |R21|, 4.1917929649353027344, PT ;  /* 0x4086232b1500780b */ /* 0x000fcc0003f0e200 */
[----:B------:R-:W-:-:S08]  /*3350*/  DADD R8, R30, -6.75539944105574400000e+15 ;  /* 0xc33800001e087429 */ /* 0x000fd00000000000 */
[----:B------:R-:W-:Y:S01]  /*3360*/  DFMA R10, R8, -UR4, R20 ;  /* 0x80000004080a7c2b */ /* 0x000fe20008000014 */
[----:B------:R-:W-:Y:S01]  /*3370*/  UMOV UR4, 0x3b39803f ;  /* 0x3b39803f00047882 */ /* 0x000fe20000000000 */
[----:B------:R-:W-:-:S06]  /*3380*/  UMOV UR5, 0x3c7abc9e ;  /* 0x3c7abc9e00057882 */ /* 0x000fcc0000000000 */
[----:B------:R-:W-:Y:S01]  /*3390*/  DFMA R10, R8, -UR4, R10 ;  /* 0x80000004080a7c2b */ /* 0x000fe2000800000a */
[----:B------:R-:W-:Y:S01]  /*33a0*/  UMOV UR4, 0x69ce2bdf ;  /* 0x69ce2bdf00047882 */ /* 0x000fe20000000000 */
[----:B------:R-:W-:Y:S01]  /*33b0*/  IMAD.MOV.U32 R8, RZ, RZ, -0x35dec16 ;  /* 0xfca213eaff087424 */ /* 0x000fe200078e00ff */
[----:B------:R-:W-:Y:S01]  /*33c0*/  UMOV UR5, 0x3e5ade15 ;  /* 0x3e5ade1500057882 */ /* 0x000fe20000000000 */
[----:B------:R-:W-:-:S06]  /*33d0*/  IMAD.MOV.U32 R9, RZ, RZ, 0x3e928af3 ;  /* 0x3e928af3ff097424 */ /* 0x000fcc00078e00ff */
        /* <DEDUP_REMOVED lines=30> */
[----:B------:R-:W-:Y:S01]  /*35c0*/  LEA R9, R30, R11, 0x14 ;  /* 0x0000000b1e097211 */ /* 0x000fe200078ea0ff */
        /* <DEDUP_REMOVED lines=10> */
[----:B------:R-:W-:Y:S01]  /*3670*/  @!P1 IMAD.MOV.U32 R10, RZ, RZ, RZ ;  /* 0x000000ffff0a9224 */ /* 0x000fe200078e00ff */
[----:B------:R-:W-:Y:S01]  /*3680*/  @!P1 IADD3 R30, PT, PT, R30, -R7, RZ ;  /* 0x800000071e1e9210 */ /* 0x000fe20007ffe0ff */
[----:B------:R-:W-:-:S03]  /*3690*/  @!P1 IMAD R7, R7, 0x100000, R11 ;  /* 0x0010000007079824 */ /* 0x000fc600078e020b */
[----:B------:R-:W-:-:S06]  /*36a0*/  @!P1 LEA R11, R30, 0x3ff00000, 0x14 ;  /* 0x3ff000001e0b9811 */ /* 0x000fcc00078ea0ff */
[----:B------:R-:W-:-:S11]  /*36b0*/  @!P1 DMUL R8, R6, R10 ;  /* 0x0000000a06089228 */ /* 0x000fd60000000000 */
.L_x_46:
[----:B------:R-:W-:Y:S05]  /*36c0*/  BSYNC.RECONVERGENT B2 ;  /* 0x0000000000027941 */ /* 0x000fea0003800200 */
.L_x_45:
        /* <DEDUP_REMOVED lines=12> */
[----:B------:R-:W-:-:S04]  /*3790*/  IADD3 R10, PT, PT, R21, 0x300402, RZ ;  /* 0x00300402150a7810 */ /* 0x000fc80007ffe0ff */
        /* <DEDUP_REMOVED lines=14> */
[----:B------:R-:W-:Y:S01]  /*3880*/  MOV R8, 0x38c0 ;  /* 0x000038c000087802 */ /* 0x000fe20000000f00 */
[----:B------:R-:W-:Y:S02]  /*3890*/  IMAD.MOV.U32 R11, RZ, RZ, R21 ;  /* 0x000000ffff0b7224 */ /* 0x000fe400078e0015 */
[----:B------:R-:W-:-:S07]  /*38a0*/  VIADD R6, R6, 0xfff00000 ;  /* 0xfff0000006067836 */ /* 0x000fce0000000000 */
[----:B0-----:R-:W-:Y:S05]  /*38b0*/  CALL.REL.NOINC `($__internal_0_$__cuda_sm20_dblrcp_rn_slowpath_v3) ;  /* 0x0000022c00247944 */ /* 0x001fea0003c00000 */
[----:B------:R-:W-:Y:S01]  /*38c0*/  MOV R50, R6 ;  /* 0x0000000600327202 */ /* 0x000fe20000000f00 */
[----:B------:R-:W-:-:S07]  /*38d0*/  IMAD.MOV.U32 R51, RZ, RZ, R7 ;  /* 0x000000ffff337224 */ /* 0x000fce00078e0007 */
.L_x_48:
[----:B------:R-:W-:Y:S05]  /*38e0*/  BSYNC.RECONVERGENT B3 ;  /* 0x0000000000037941 */ /* 0x000fea0003800200 */
.L_x_47:
[----:B------:R-:W1:Y:S01]  /*38f0*/  F2F.F64.F32 R48, R5 ;  /* 0x0000000500307310 */ /* 0x000e620000201800 */
[----:B------:R-:W-:Y:S01]  /*3900*/  IMAD.MOV.U32 R44, RZ, RZ, 0x652b82fe ;  /* 0x652b82feff2c7424 */ /* 0x000fe200078e00ff */
[----:B------:R-:W-:Y:S01]  /*3910*/  MOV R20, 0x69ce2bdf ;  /* 0x69ce2bdf00147802 */ /* 0x000fe20000000f00 */
[----:B------:R-:W-:Y:S01]  /*3920*/  IMAD.MOV.U32 R45, RZ, RZ, 0x3ff71547 ;  /* 0x3ff71547ff2d7424 */ /* 0x000fe200078e00ff */
[----:B------:R-:W-:Y:S01]  /*3930*/  MOV R42, 0x55555511 ;  /* 0x55555511002a7802 */ /* 0x000fe20000000f00 */
[----:B------:R-:W-:Y:S01]  /*3940*/  IMAD.MOV.U32 R8, RZ, RZ, 0x3b39803f ;  /* 0x3b39803fff087424 */ /* 0x000fe200078e00ff */
[----:B------:R-:W-:Y:S01]  /*3950*/  BSSY.RECONVERGENT B2, `(.L_x_49) ;  /* 0x000003e000027945 */ /* 0x000fe20003800200 */
[----:B------:R-:W-:Y:S01]  /*3960*/  IMAD.MOV.U32 R9, RZ, RZ, 0x3c7abc9e ;  /* 0x3c7abc9eff097424 */ /* 0x000fe200078e00ff */
[----:B------:R-:W2:Y:S01]  /*3970*/  F2F.F32.F64 R50, R50 ;  /* 0x0000003200327310 */ /* 0x000ea20000301000 */
[----:B------:R-:W-:Y:S02]  /*3980*/  IMAD.MOV.U32 R21, RZ, RZ, 0x3e5ade15 ;  /* 0x3e5ade15ff157424 */ /* 0x000fe400078e00ff */
[----:B------:R-:W-:-:S02]  /*3990*/  IMAD.MOV.U32 R40, RZ, RZ, 0x555502a1 ;  /* 0x555502a1ff287424 */ /* 0x000fc400078e00ff */
[----:B------:R-:W-:Y:S01]  /*39a0*/  IMAD.MOV.U32 R41, RZ, RZ, 0x3fa55555 ;  /* 0x3fa55555ff297424 */ /* 0x000fe200078e00ff */
[----:B-1----:R-:W-:Y:S01]  /*39b0*/  DMUL R6, R48, -0.5 ;  /* 0xbfe0000030067828 */ /* 0x002fe20000000000 */
[----:B------:R-:W-:-:S07]  /*39c0*/  IMAD.MOV.U32 R43, RZ, RZ, 0x3fc55555 ;  /* 0x3fc55555ff2b7424 */ /* 0x000fce00078e00ff */
[----:B------:R-:W-:Y:S01]  /*39d0*/  DMUL R48, R48, R6 ;  /* 0x0000000630307228 */ /* 0x000fe20000000000 */
[----:B------:R-:W-:Y:S01]  /*39e0*/  MOV R6, 0xfefa39ef ;  /* 0xfefa39ef00067802 */ /* 0x000fe20000000f00 */
[----:B------:R-:W-:-:S06]  /*39f0*/  IMAD.MOV.U32 R7, RZ, RZ, 0x3fe62e42 ;  /* 0x3fe62e42ff077424 */ /* 0x000fcc00078e00ff */
[----:B------:R-:W-:Y:S02]  /*3a00*/  DFMA R46, R48, R44, 6.75539944105574400000e+15 ;  /* 0x43380000302e742b */ /* 0x000fe4000000002c */
[----:B------:R-:W-:-:S06]  /*3a10*/  FSETP.GEU.AND P0, PT, |R49|, 4.1917929649353027344, PT ;  /* 0x4086232b3100780b */ /* 0x000fcc0003f0e200 */
[----:B------:R-:W-:-:S08]  /*3a20*/  DADD R10, R46, -6.75539944105574400000e+15 ;  /* 0xc33800002e0a7429 */ /* 0x000fd00000000000 */
[----:B------:R-:W-:-:S08]  /*3a30*/  DFMA R18, R10, -R6, R48 ;  /* 0x800000060a12722b */ /* 0x000fd00000000030 */
[----:B------:R-:W-:Y:S01]  /*3a40*/  DFMA R52, R10, -R8, R18 ;  /* 0x800000080a34722b */ /* 0x000fe20000000012 */
[----:B------:R-:W-:Y:S01]  /*3a50*/  IMAD.MOV.U32 R10, RZ, RZ, -0x35dec16 ;  /* 0xfca213eaff0a7424 */ /* 0x000fe200078e00ff */
[----:B------:R-:W-:Y:S01]  /*3a60*/  MOV R18, 0x62401315 ;  /* 0x6240131500127802 */ /* 0x000fe20000000f00 */
[----:B------:R-:W-:Y:S02]  /*3a70*/  IMAD.MOV.U32 R11, RZ, RZ, 0x3e928af3 ;  /* 0x3e928af3ff0b7424 */ /* 0x000fe400078e00ff */
[----:B------:R-:W-:-:S04]  /*3a80*/  IMAD.MOV.U32 R19, RZ, RZ, 0x3ec71dee ;  /* 0x3ec71deeff137424 */ /* 0x000fc800078e00ff */
[----:B------:R-:W-:-:S08]  /*3a90*/  DFMA R28, R52, R20, R10 ;  /* 0x00000014341c722b */ /* 0x000fd0000000000a */
[----:B------:R-:W-:Y:S01]  /*3aa0*/  DFMA R30, R52, R28, R18 ;  /* 0x0000001c341e722b */ /* 0x000fe20000000012 */
[----:B------:R-:W-:Y:S02]  /*3ab0*/  IMAD.MOV.U32 R28, RZ, RZ, 0x7c89eb71 ;  /* 0x7c89eb71ff1c7424 */ /* 0x000fe400078e00ff */
[----:B------:R-:W-:-:S06]  /*3ac0*/  IMAD.MOV.U32 R29, RZ, RZ, 0x3efa0199 ;  /* 0x3efa0199ff1d7424 */ /* 0x000fcc00078e00ff */
[----:B------:R-:W-:Y:S01]  /*3ad0*/  DFMA R32, R52, R30, R28 ;  /* 0x0000001e3420722b */ /* 0x000fe2000000001c */
[----:B------:R-:W-:Y:S01]  /*3ae0*/  MOV R30, 0x14761f65 ;  /* 0x14761f65001e7802 */ /* 0x000fe20000000f00 */
[----:B------:R-:W-:-:S06]  /*3af0*/  IMAD.MOV.U32 R31, RZ, RZ, 0x3f2a01a0 ;  /* 0x3f2a01a0ff1f7424 */ /* 0x000fcc00078e00ff */
[----:B------:R-:W-:Y:S01]  /*3b00*/  DFMA R34, R52, R32, R30 ;  /* 0x000000203422722b */ /* 0x000fe2000000001e */
[----:B------:R-:W-:Y:S02]  /*3b10*/  IMAD.MOV.U32 R32, RZ, RZ, 0x1852b7af ;  /* 0x1852b7afff207424 */ /* 0x000fe400078e00ff */
[----:B------:R-:W-:-:S06]  /*3b20*/  IMAD.MOV.U32 R33, RZ, RZ, 0x3f56c16c ;  /* 0x3f56c16cff217424 */ /* 0x000fcc00078e00ff */
[----:B------:R-:W-:Y:S01]  /*3b30*/  DFMA R38, R52, R34, R32 ;  /* 0x000000223426722b */ /* 0x000fe20000000020 */
[----:B------:R-:W-:Y:S01]  /*3b40*/  MOV R34, 0x11122322 ;  /* 0x1112232200227802 */ /* 0x000fe20000000f00 */
[----:B------:R-:W-:-:S06]  /*3b50*/  IMAD.MOV.U32 R35, RZ, RZ, 0x3f811111 ;  /* 0x3f811111ff237424 */ /* 0x000fcc00078e00ff */
[----:B------:R-:W-:-:S08]  /*3b60*/  DFMA R38, R52, R38, R34 ;  /* 0x000000263426722b */ /* 0x000fd00000000022 */
[----:B------:R-:W-:-:S08]  /*3b70*/  DFMA R38, R52, R38, R40 ;  /* 0x000000263426722b */ /* 0x000fd00000000028 */
[----:B------:R-:W-:Y:S01]  /*3b80*/  DFMA R54, R52, R38, R42 ;  /* 0x000000263436722b */ /* 0x000fe2000000002a */
[----:B------:R-:W-:Y:S02]  /*3b90*/  IMAD.MOV.U32 R38, RZ, RZ, 0xb ;  /* 0x0000000bff267424 */ /* 0x000fe400078e00ff */
[----:B------:R-:W-:-:S06]  /*3ba0*/  IMAD.MOV.U32 R39, RZ, RZ, 0x3fe00000 ;  /* 0x3fe00000ff277424 */ /* 0x000fcc00078e00ff */
[----:B------:R-:W-:-:S08]  /*3bb0*/  DFMA R54, R52, R54, R38 ;  /* 0x000000363436722b */ /* 0x000fd00000000026 */
[----:B------:R-:W-:-:S08]  /*3bc0*/  DFMA R54, R52, R54, 1 ;  /* 0x3ff000003436742b */ /* 0x000fd00000000036 */
[----:B------:R-:W-:Y:S01]  /*3bd0*/  DFMA R52, R52, R54, 1 ;  /* 0x3ff000003434742b */ /* 0x000fe20000000036 */
[----:B------:R-:W-:-:S05]  /*3be0*/  MOV R55, 0x3faa466f ;  /* 0x3faa466f00377802 */ /* 0x000fca0000000f00 */
[----:B--2---:R-:W-:-:S04]  /*3bf0*/  FFMA R51, R50, R55, -1.8212559223175048828 ;  /* 0xbfe91eea32337423 */ /* 0x004fc80000000037 */
[----:B------:R-:W-:-:S04]  /*3c00*/  FFMA R51, R50, R51, 1.7814779281616210938 ;  /* 0x3fe4077832337423 */ /* 0x000fc80000000033 */
[----:B------:R-:W-:-:S04]  /*3c10*/  FFMA R51, R50, R51, -0.35656377673149108887 ;  /* 0xbeb68f8732337423 */ /* 0x000fc80000000033 */
[----:B------:R-:W-:-:S04]  /*3c20*/  FFMA R51, R50, R51, 0.31938153505325317383 ;  /* 0x3ea385fa32337423 */ /* 0x000fc80000000033 */
[----:B------:R-:W-:Y:S01]  /*3c30*/  FMUL R54, R50, R51 ;  /* 0x0000003332367220 */ /* 0x000fe20000400000 */
[----:B------:R-:W-:Y:S02]  /*3c40*/  IMAD R51, R46, 0x100000, R53 ;  /* 0x001000002e337824 */ /* 0x000fe400078e0235 */
[----:B------:R-:W-:Y:S01]  /*3c50*/  IMAD.MOV.U32 R50, RZ, RZ, R52 ;  /* 0x000000ffff327224 */ /* 0x000fe200078e0034 */
[----:B------:R-:W-:Y:S06]  /*3c60*/  @!P0 BRA `(.L_x_50) ;  /* 0x0000000000308947 */ /* 0x000fec0003800000 */
[----:B------:R-:W-:Y:S01]  /*3c70*/  FSETP.GEU.AND P1, PT, |R49|, 4.2275390625, PT ;  /* 0x408748003100780b */ /* 0x000fe20003f2e200 */
[C---:B------:R-:W-:Y:S02]  /*3c80*/  DSETP.GEU.AND P0, PT, R48.reuse, RZ, PT ;  /* 0x000000ff3000722a */ /* 0x040fe40003f0e000 */
[----:B------:R-:W-:-:S10]  /*3c90*/  DADD R48, R48, +INF ;  /* 0x7ff0000030307429 */ /* 0x000fd40000000000 */
[----:B------:R-:W-:Y:S02]  /*3ca0*/  @!P1 LEA.HI R36, R46, R46, RZ, 0x1 ;  /* 0x0000002e2e249211 */ /* 0x000fe400078f08ff */
[----:B------:R-:W-:Y:S02]  /*3cb0*/  FSEL R50, R48, RZ, P0 ;  /* 0x000000ff30327208 */ /* 0x000fe40000000000 */
[----:B------:R-:W-:Y:S02]  /*3cc0*/  @!P1 SHF.R.S32.HI R47, RZ, 0x1, R36 ;  /* 0x00000001ff2f9819 */ /* 0x000fe40000011424 */
[----:B------:R-:W-:-:S03]  /*3cd0*/  FSEL R51, R49, RZ, P0 ;  /* 0x000000ff31337208 */ /* 0x000fc60000000000 */
[----:B------:R-:W-:Y:S01]  /*3ce0*/  @!P1 IMAD R53, R47, 0x100000, R53 ;  /* 0x001000002f359824 */ /* 0x000fe200078e0235 */
[----:B------:R-:W-:Y:S01]  /*3cf0*/  @!P1 IADD3 R47, PT, PT, R46, -R47, RZ ;  /* 0x8000002f2e2f9210 */ /* 0x000fe20007ffe0ff */
[----:B------:R-:W-:-:S03]  /*3d00*/  @!P1 IMAD.MOV.U32 R46, RZ, RZ, RZ ;  /* 0x000000ffff2e9224 */ /* 0x000fc600078e00ff */
[----:B------:R-:W-:-:S06]  /*3d10*/  @!P1 LEA R47, R47, 0x3ff00000, 0x14 ;  /* 0x3ff000002f2f9811 */ /* 0x000fcc00078ea0ff */
[----:B------:R-:W-:-:S11]  /*3d20*/  @!P1 DMUL R50, R52, R46 ;  /* 0x0000002e34329228 */ /* 0x000fd60000000000 */
.L_x_50:
[----:B------:R-:W-:Y:S05]  /*3d30*/  BSYNC.RECONVERGENT B2 ;  /* 0x0000000000027941 */ /* 0x000fea0003800200 */
.L_x_49:
[----:B------:R-:W-:Y:S01]  /*3d40*/  DMUL R22, R22, -R24 ;  /* 0x8000001816167228 */ /* 0x000fe20000000000 */
[----:B------:R-:W-:Y:S01]  /*3d50*/  UMOV UR4, 0x40000000 ;  /* 0x4000000000047882 */ /* 0x000fe20000000000 */
[----:B------:R-:W-:Y:S01]  /*3d60*/  UMOV UR5, 0x3fd98845 ;  /* 0x3fd9884500057882 */ /* 0x000fe20000000000 */
[----:B------:R-:W-:Y:S01]  /*3d70*/  FSETP.GT.AND P0, PT, R5, RZ, PT ;  /* 0x000000ff0500720b */ /* 0x000fe20003f04000 */
[----:B------:R-:W-:Y:S01]  /*3d80*/  DMUL R50, R50, UR4 ;  /* 0x0000000432327c28 */ /* 0x000fe20008000000 */
[----:B------:R-:W-:Y:S03]  /*3d90*/  BSSY.RECONVERGENT B2, `(.L_x_51) ;  /* 0x0000026000027945 */ /* 0x000fe60003800200 */
[----:B------:R-:W-:-:S08]  /*3da0*/  DFMA R44, R22, R44, 6.75539944105574400000e+15 ;  /* 0x43380000162c742b */ /* 0x000fd0000000002c */
[----:B------:R-:W-:-:S08]  /*3db0*/  DADD R24, R44, -6.75539944105574400000e+15 ;  /* 0xc33800002c187429 */ /* 0x000fd00000000000 */
[----:B------:R-:W-:-:S08]  /*3dc0*/  DFMA R6, R24, -R6, R22 ;  /* 0x800000061806722b */ /* 0x000fd00000000016 */
[----:B------:R-:W-:Y:S02]  /*3dd0*/  DFMA R8, R24, -R8, R6 ;  /* 0x800000081808722b */ /* 0x000fe40000000006 */
[----:B------:R-:W1:Y:S06]  /*3de0*/  F2F.F64.F32 R6, R54 ;  /* 0x0000003600067310 */ /* 0x000e6c0000201800 */
[----:B------:R-:W-:-:S08]  /*3df0*/  DFMA R10, R8, R20, R10 ;  /* 0x00000014080a722b */ /* 0x000fd0000000000a */
[----:B------:R-:W-:Y:S02]  /*3e00*/  DFMA R10, R8, R10, R18 ;  /* 0x0000000a080a722b */ /* 0x000fe40000000012 */
[----:B-1----:R-:W-:-:S06]  /*3e10*/  DMUL R6, R50, R6 ;  /* 0x0000000632067228 */ /* 0x002fcc0000000000 */
[C---:B------:R-:W-:Y:S01]  /*3e20*/  DFMA R10, R8.reuse, R10, R28 ;  /* 0x0000000a080a722b */ /* 0x040fe2000000001c */
[----:B------:R-:W1:Y:S07]  /*3e30*/  F2F.F32.F64 R18, R6 ;  /* 0x0000000600127310 */ /* 0x000e6e0000301000 */
[----:B------:R-:W-:-:S08]  /*3e40*/  DFMA R10, R8, R10, R30 ;  /* 0x0000000a080a722b */ /* 0x000fd0000000001e */
[----:B------:R-:W-:Y:S01]  /*3e50*/  DFMA R10, R8, R10, R32 ;  /* 0x0000000a080a722b */ /* 0x000fe20000000020 */
[----:B-1----:R-:W-:Y:S01]  /*3e60*/  @P0 FADD R18, -R18, 1 ;  /* 0x3f80000012120421 */ /* 0x002fe20000000100 */
[----:B------:R-:W-:-:S05]  /*3e70*/  FSETP.GEU.AND P0, PT, |R23|, 4.1917929649353027344, PT ;  /* 0x4086232b1700780b */ /* 0x000fca0003f0e200 */
[----:B------:R-:W1:Y:S01]  /*3e80*/  F2F.F64.F32 R18, R18 ;  /* 0x0000001200127310 */ /* 0x000e620000201800 */
[----:B------:R-:W-:-:S08]  /*3e90*/  DFMA R10, R8, R10, R34 ;  /* 0x0000000a080a722b */ /* 0x000fd00000000022 */
[----:B------:R-:W-:-:S08]  /*3ea0*/  DFMA R10, R8, R10, R40 ;  /* 0x0000000a080a722b */ /* 0x000fd00000000028 */
[----:B------:R-:W-:-:S08]  /*3eb0*/  DFMA R10, R8, R10, R42 ;  /* 0x0000000a080a722b */ /* 0x000fd0000000002a */
[----:B------:R-:W-:-:S08]  /*3ec0*/  DFMA R10, R8, R10, R38 ;  /* 0x0000000a080a722b */ /* 0x000fd00000000026 */
[----:B------:R-:W-:-:S08]  /*3ed0*/  DFMA R10, R8, R10, 1 ;  /* 0x3ff00000080a742b */ /* 0x000fd0000000000a */
[----:B------:R-:W-:-:S10]  /*3ee0*/  DFMA R10, R8, R10, 1 ;  /* 0x3ff00000080a742b */ /* 0x000fd4000000000a */
[----:B------:R-:W-:Y:S02]  /*3ef0*/  IMAD R9, R44, 0x100000, R11 ;  /* 0x001000002c097824 */ /* 0x000fe400078e020b */
[----:B------:R-:W-:Y:S01]  /*3f00*/  IMAD.MOV.U32 R8, RZ, RZ, R10 ;  /* 0x000000ffff087224 */ /* 0x000fe200078e000a */
[----:B-1----:R-:W-:Y:S06]  /*3f10*/  @!P0 BRA `(.L_x_52) ;  /* 0x0000000000348947 */ /* 0x002fec0003800000 */
[----:B------:R-:W-:Y:S01]  /*3f20*/  FSETP.GEU.AND P1, PT, |R23|, 4.2275390625, PT ;  /* 0x408748001700780b */ /* 0x000fe20003f2e200 */
[C---:B------:R-:W-:Y:S02]  /*3f30*/  DADD R6, R22.reuse, +INF ;  /* 0x7ff0000016067429 */ /* 0x040fe40000000000 */
[----:B------:R-:W-:-:S08]  /*3f40*/  DSETP.GEU.AND P0, PT, R22, RZ, PT ;  /* 0x000000ff1600722a */ /* 0x000fd00003f0e000 */
[----:B------:R-:W-:Y:S02]  /*3f50*/  FSEL R8, R6, RZ, P0 ;  /* 0x000000ff06087208 */ /* 0x000fe40000000000 */
[----:B------:R-:W-:Y:S01]  /*3f60*/  @!P1 LEA.HI R5, R44, R44, RZ, 0x1 ;  /* 0x0000002c2c059211 */ /* 0x000fe200078f08ff */
[----:B------:R-:W-:Y:S01]  /*3f70*/  @!P1 IMAD.MOV.U32 R6, RZ, RZ, R10 ;  /* 0x000000ffff069224 */ /* 0x000fe200078e000a */
[----:B------:R-:W-:Y:S01]  /*3f80*/  FSEL R9, R7, RZ, P0 ;  /* 0x000000ff07097208 */ /* 0x000fe20000000000 */
[----:B------:R-:W-:Y:S01]  /*3f90*/  @!P1 IMAD.MOV.U32 R10, RZ, RZ, RZ ;  /* 0x000000ffff0a9224 */ /* 0x000fe200078e00ff */
[----:B------:R-:W-:-:S04]  /*3fa0*/  @!P1 SHF.R.S32.HI R5, RZ, 0x1, R5 ;  /* 0x00000001ff059819 */ /* 0x000fc80000011405 */
[----:B------:R-:W-:Y:S01]  /*3fb0*/  @!P1 IADD3 R44, PT, PT, R44, -R5, RZ ;  /* 0x800000052c2c9210 */ /* 0x000fe20007ffe0ff */
[----:B------:R-:W-:-:S03]  /*3fc0*/  @!P1 IMAD R7, R5, 0x100000, R11 ;  /* 0x0010000005079824 */ /* 0x000fc600078e020b */
[----:B------:R-:W-:-:S06]  /*3fd0*/  @!P1 LEA R11, R44, 0x3ff00000, 0x14 ;  /* 0x3ff000002c0b9811 */ /* 0x000fcc00078ea0ff */
[----:B------:R-:W-:-:S11]  /*3fe0*/  @!P1 DMUL R8, R6, R10 ;  /* 0x0000000a06089228 */ /* 0x000fd60000000000 */
.L_x_52:
[----:B------:R-:W-:Y:S05]  /*3ff0*/  BSYNC.RECONVERGENT B2 ;  /* 0x0000000000027941 */ /* 0x000fea0003800200 */
.L_x_51:
[----:B------:R-:W-:Y:S01]  /*4000*/  LOP3.LUT R4, R4, 0x1, RZ, 0xc0, !PT ;  /* 0x0000000104047812 */ /* 0x000fe200078ec0ff */
[----:B------:R-:W-:Y:S01]  /*4010*/  DMUL R10, R8, 65 ;  /* 0x40504000080a7828 */ /* 0x000fe20000000000 */
[----:B------:R-:W-:Y:S01]  /*4020*/  IADD3 R3, PT, PT, R3, 0x280, RZ ;  /* 0x0000028003037810 */ /* 0x000fe20007ffe0ff */
[----:B------:R-:W-:Y:S01]  /*4030*/  VIADD R37, R37, 0x280 ;  /* 0x0000028025257836 */ /* 0x000fe20000000000 */
[----:B------:R-:W-:-:S13]  /*4040*/  ISETP.NE.U32.AND P0, PT, R4, 0x1, PT ;  /* 0x000000010400780c */ /* 0x000fda0003f05070 */
[----:B0-----:R-:W-:Y:S02]  /*4050*/  @!P0 DADD R8, -R26, 1 ;  /* 0x3ff000001a088429 */ /* 0x001fe40000000100 */
[C---:B------:R-:W-:Y:S02]  /*4060*/  @P0 DMUL R4, R18.reuse, R10 ;  /* 0x0000000a12040228 */ /* 0x040fe40000000000 */
[----:B------:R-:W-:-:S04]  /*4070*/  @!P0 DADD R6, -R18, 1 ;  /* 0x3ff0000012068429 */ /* 0x000fc80000000100 */
[C---:B------:R-:W-:Y:S02]  /*4080*/  @!P0 DMUL R8, R16.reuse, R8 ;  /* 0x0000000810088228 */ /* 0x040fe40000000000 */
[----:B------:R-:W-:-:S06]  /*4090*/  @P0 DFMA R4, R16, R26, -R4 ;  /* 0x0000001a1004022b */ /* 0x000fcc0000000804 */
[----:B------:R-:W-:Y:S01]  /*40a0*/  @!P0 DFMA R4, R10, R6, -R8 ;  /* 0x000000060a04822b */ /* 0x000fe20000000808 */
[----:B------:R-:W-:-:S07]  /*40b0*/  ISETP.GE.AND P0, PT, R3, R2, PT ;  /* 0x000000020300720c */ /* 0x000fce0003f06270 */
[----:B------:R-:W-:-:S06]  /*40c0*/  DADD R14, R4, R14 ;  /* 0x00000000040e7229 */ /* 0x000fcc000000000e */
[----:B------:R-:W-:Y:S05]  /*40d0*/  @!P0 BRA `(.L_x_53) ;  /* 0xffffffe000288947 */ /* 0x000fea000383ffff */
.L_x_29:
[----:B------:R-:W-:Y:S05]  /*40e0*/  BSYNC.RECONVERGENT B1 ;  /* 0x0000000000017941 */ /* 0x000fea0003800200 */
.L_x_28:
[----:B------:R-:W-:-:S13]  /*40f0*/  ISETP.GE.AND P0, PT, R2, 0x280, PT ;  /* 0x000002800200780c */ /* 0x000fda0003f06270 */
[----:B------:R-:W-:Y:S05]  /*4100*/  @!P0 BRA `(.L_x_54) ;  /* 0x0000000400188947 */ /* 0x000fea0003800000 */
[----:B------:R-:W-:Y:S04]  /*4110*/  SHFL.DOWN PT, R2, R14, 0x1, 0x1f ;  /* 0x08201f000e027f89 */ /* 0x000fe800000e0000 */
[----:B------:R-:W0:Y:S01]  /*4120*/  SHFL.DOWN P0, R3, R15, 0x1, 0x1f ;  /* 0x08201f000f037f89 */ /* 0x000e220000000000 */
[----:B------:R-:W1:Y:S01]  /*4130*/  S2R R10, SR_LANEID ;  /* 0x00000000000a7919 */ /* 0x000e620000000000 */
[----:B0-----:R-:W-:-:S10]  /*4140*/  DADD R2, R2, R14 ;  /* 0x0000000002027229 */ /* 0x001fd4000000000e */
[----:B------:R-:W-:Y:S02]  /*4150*/  FSEL R4, R2, R14, P0 ;  /* 0x0000000e02047208 */ /* 0x000fe40000000000 */
[----:B------:R-:W-:Y:S02]  /*4160*/  FSEL R5, R3, R15, P0 ;  /* 0x0000000f03057208 */ /* 0x000fe40000000000 */
[----:B-1----:R-:W-:Y:S01]  /*4170*/  ISETP.NE.AND P1, PT, R10, RZ, PT ;  /* 0x000000ff0a00720c */ /* 0x002fe20003f25270 */
[----:B------:R-:W-:Y:S04]  /*4180*/  SHFL.DOWN PT, R2, R4, 0x2, 0x1f ;  /* 0x08401f0004027f89 */ /* 0x000fe800000e0000 */
[----:B------:R-:W0:Y:S08]  /*4190*/  SHFL.DOWN P0, R3, R5, 0x2, 0x1f ;  /* 0x08401f0005037f89 */ /* 0x000e300000000000 */
[----:B------:R-:W1:Y:S01]  /*41a0*/  @!P1 S2R R10, SR_CgaCtaId ;  /* 0x00000000000a9919 */ /* 0x000e620000008800 */
[----:B0-----:R-:W-:-:S10]  /*41b0*/  DADD R2, R2, R4 ;  /* 0x0000000002027229 */ /* 0x001fd40000000004 */
[----:B------:R-:W-:Y:S02]  /*41c0*/  FSEL R6, R2, R4, P0 ;  /* 0x0000000402067208 */ /* 0x000fe40000000000 */
[----:B------:R-:W-:-:S03]  /*41d0*/  FSEL R7, R3, R5, P0 ;  /* 0x0000000503077208 */ /* 0x000fc60000000000 */
[----:B------:R-:W-:Y:S04]  /*41e0*/  SHFL.DOWN PT, R2, R6, 0x4, 0x1f ;  /* 0x08801f0006027f89 */ /* 0x000fe800000e0000 */
[----:B------:R-:W0:Y:S02]  /*41f0*/  SHFL.DOWN P0, R3, R7, 0x4, 0x1f ;  /* 0x08801f0007037f89 */ /* 0x000e240000000000 */
[----:B0-----:R-:W-:-:S10]  /*4200*/  DADD R2, R2, R6 ;  /* 0x0000000002027229 */ /* 0x001fd40000000006 */
[----:B------:R-:W-:Y:S02]  /*4210*/  FSEL R8, R2, R6, P0 ;  /* 0x0000000602087208 */ /* 0x000fe40000000000 */
[----:B------:R-:W-:Y:S02]  /*4220*/  FSEL R9, R3, R7, P0 ;  /* 0x0000000703097208 */ /* 0x000fe40000000000 */
[----:B------:R-:W-:Y:S01]  /*4230*/  @!P1 MOV R7, 0x400 ;  /* 0x0000040000079802 */ /* 0x000fe20000000f00 */
[----:B------:R-:W-:Y:S01]  /*4240*/  SHFL.DOWN PT, R2, R8, 0x8, 0x1f ;  /* 0x09001f0008027f89 */ /* 0x000fe200000e0000 */
[----:B------:R-:W-:-:S03]  /*4250*/  @!P1 SHF.R.U32.HI R6, RZ, 0x2, R0 ;  /* 0x00000002ff069819 */ /* 0x000fc60000011600 */
[----:B------:R-:W0:Y:S02]  /*4260*/  SHFL.DOWN P0, R3, R9, 0x8, 0x1f ;  /* 0x09001f0009037f89 */ /* 0x000e240000000000 */
[----:B0-----:R-:W-:-:S10]  /*4270*/  DADD R2, R2, R8 ;  /* 0x0000000002027229 */ /* 0x001fd40000000008 */
[----:B------:R-:W-:Y:S02]  /*4280*/  FSEL R4, R2, R8, P0 ;  /* 0x0000000802047208 */ /* 0x000fe40000000000 */
[----:B------:R-:W-:Y:S02]  /*4290*/  FSEL R5, R3, R9, P0 ;  /* 0x0000000903057208 */ /* 0x000fe40000000000 */
[----:B-1----:R-:W-:Y:S01]  /*42a0*/  @!P1 LEA R9, R10, R7, 0x18 ;  /* 0x000000070a099211 */ /* 0x002fe200078ec0ff */
[----:B------:R-:W-:Y:S01]  /*42b0*/  SHFL.DOWN PT, R2, R4, 0x10, 0x1f ;  /* 0x0a001f0004027f89 */ /* 0x000fe200000e0000 */
[----:B------:R-:W-:-:S03]  /*42c0*/  @!P1 LOP3.LUT R8, R6, 0xf8, RZ, 0xc0, !PT ;  /* 0x000000f806089812 */ /* 0x000fc600078ec0ff */
[----:B------:R-:W0:Y:S02]  /*42d0*/  SHFL.DOWN P0, R3, R5, 0x10, 0x1f ;  /* 0x0a001f0005037f89 */ /* 0x000e240000000000 */
[----:B------:R-:W-:Y:S01]  /*42e0*/  @!P1 IMAD.IADD R9, R8, 0x1, R9 ;  /* 0x0000000108099824 */ /* 0x000fe200078e0209 */
[----:B0-----:R-:W-:-:S10]  /*42f0*/  DADD R2, R2, R4 ;  /* 0x0000000002027229 */ /* 0x001fd40000000004 */
[----:B------:R-:W-:Y:S02]  /*4300*/  FSEL R6, R2, R4, P0 ;  /* 0x0000000402067208 */ /* 0x000fe40000000000 */
[----:B------:R-:W-:Y:S02]  /*4310*/  FSEL R7, R3, R5, P0 ;  /* 0x0000000503077208 */ /* 0x000fe40000000000 */
[----:B------:R-:W-:-:S03]  /*4320*/  ISETP.NE.AND P0, PT, R0, RZ, PT ;  /* 0x000000ff0000720c */ /* 0x000fc60003f05270 */
[----:B------:R2:W-:Y:S01]  /*4330*/  @!P1 STS.64 [R9+0x18], R6 ;  /* 0x0000180609009388 */ /* 0x0005e20000000a00 */
[----:B------:R-:W-:Y:S09]  /*4340*/  BAR.SYNC.DEFER_BLOCKING 0x0 ;  /* 0x0000000000007b1d */ /* 0x000ff20000010000 */
[----:B------:R-:W-:Y:S05]  /*4350*/  @P0 BRA `(.L_x_55) ;  /* 0x0000022000500947 */ /* 0x000fea0003800000 */
[----:B------:R-:W0:Y:S01]  /*4360*/  S2UR UR5, SR_CgaCtaId ;  /* 0x00000000000579c3 */ /* 0x000e220000008800 */
[----:B------:R-:W-:Y:S02]  /*4370*/  UMOV UR4, 0x400 ;  /* 0x0000040000047882 */ /* 0x000fe40000000000 */
[----:B0-----:R-:W-:-:S09]  /*4380*/  ULEA UR4, UR5, UR4, 0x18 ;  /* 0x0000000405047291 */ /* 0x001fd2000f8ec0ff */
[----:B--2---:R-:W0:Y:S04]  /*4390*/  LDS.128 R8, [UR4+0x20] ;  /* 0x00002004ff087984 */ /* 0x004e280008000c00 */
[----:B------:R-:W1:Y:S04]  /*43a0*/  LDS.128 R12, [UR4+0x30] ;  /* 0x00003004ff0c7984 */ /* 0x000e680008000c00 */
[----:B------:R-:W2:Y:S01]  /*43b0*/  LDS.128 R16, [UR4+0x40] ;  /* 0x00004004ff107984 */ /* 0x000ea20008000c00 */
[----:B0-----:R-:W-:-:S03]  /*43c0*/  DADD R8, R6, R8 ;  /* 0x0000000006087229 */ /* 0x001fc60000000008 */
[----:B------:R-:W0:Y:S05]  /*43d0*/  LDS.128 R4, [UR4+0x50] ;  /* 0x00005004ff047984 */ /* 0x000e2a0008000c00 */
[----:B------:R-:W-:-:S08]  /*43e0*/  DADD R8, R8, R10 ;  /* 0x0000000008087229 */ /* 0x000fd0000000000a */
[----:B-1----:R-:W-:-:S08]  /*43f0*/  DADD R8, R8, R12 ;  /* 0x0000000008087229 */ /* 0x002fd0000000000c */
[----:B------:R-:W-:Y:S01]  /*4400*/  DADD R8, R8, R14 ;  /* 0x0000000008087229 */ /* 0x000fe2000000000e */
[----:B------:R-:W1:Y:S07]  /*4410*/  LDS.128 R12, [UR4+0x60] ;  /* 0x00006004ff0c7984 */ /* 0x000e6e0008000c00 */
[----:B--2---:R-:W-:-:S08]  /*4420*/  DADD R8, R8, R16 ;  /* 0x0000000008087229 */ /* 0x004fd00000000010 */
[----:B------:R-:W-:Y:S01]  /*4430*/  DADD R8, R8, R18 ;  /* 0x0000000008087229 */ /* 0x000fe20000000012 */
[----:B------:R-:W2:Y:S07]  /*4440*/  LDS.128 R16, [UR4+0x70] ;  /* 0x00007004ff107984 */ /* 0x000eae0008000c00 */
[----:B0-----:R-:W-:Y:S02]  /*4450*/  DADD R4, R8, R4 ;  /* 0x0000000008047229 */ /* 0x001fe40000000004 */
[----:B------:R-:W0:Y:S06]  /*4460*/  LDS.128 R8, [UR4+0x80] ;  /* 0x00008004ff087984 */ /* 0x000e2c0008000c00 */
[----:B------:R-:W-:Y:S01]  /*4470*/  DADD R4, R4, R6 ;  /* 0x0000000004047229 */ /* 0x000fe20000000006 */
[----:B------:R-:W-:Y:S07]  /*4480*/  LDS.64 R6, [UR4+0xb0] ;  /* 0x0000b004ff067984 */ /* 0x000fee0008000a00 */
[----:B-1----:R-:W-:-:S08]  /*4490*/  DADD R4, R4, R12 ;  /* 0x0000000004047229 */ /* 0x002fd0000000000c */
[----:B------:R-:W-:Y:S01]  /*44a0*/  DADD R4, R4, R14 ;  /* 0x0000000004047229 */ /* 0x000fe2000000000e */
[----:B------:R-:W1:Y:S07]  /*44b0*/  LDS.128 R12, [UR4+0x90] ;  /* 0x00009004ff0c7984 */ /* 0x000e6e0008000c00 */
[----:B--2---:R-:W-:-:S08]  /*44c0*/  DADD R4, R4, R16 ;  /* 0x0000000004047229 */ /* 0x004fd00000000010 */
[----:B------:R-:W-:Y:S01]  /*44d0*/  DADD R4, R4, R18 ;  /* 0x0000000004047229 */ /* 0x000fe20000000012 */
[----:B------:R-:W2:Y:S07]  /*44e0*/  LDS.128 R16, [UR4+0xa0] ;  /* 0x0000a004ff107984 */ /* 0x000eae0008000c00 */
[----:B0-----:R-:W-:-:S08]  /*44f0*/  DADD R4, R4, R8 ;  /* 0x0000000004047229 */ /* 0x001fd00000000008 */
[----:B------:R-:W-:-:S08]  /*4500*/  DADD R4, R4, R10 ;  /* 0x0000000004047229 */ /* 0x000fd0000000000a */
[----:B-1----:R-:W-:-:S08]  /*4510*/  DADD R4, R4, R12 ;  /* 0x0000000004047229 */ /* 0x002fd0000000000c */
[----:B------:R-:W-:-:S08]  /*4520*/  DADD R4, R4, R14 ;  /* 0x0000000004047229 */ /* 0x000fd0000000000e */
[----:B--2---:R-:W-:-:S08]  /*4530*/  DADD R4, R4, R16 ;  /* 0x0000000004047229 */ /* 0x004fd00000000010 */
[----:B------:R-:W-:-:S08]  /*4540*/  DADD R4, R4, R18 ;  /* 0x0000000004047229 */ /* 0x000fd00000000012 */
[----:B------:R-:W-:Y:S01]  /*4550*/  DADD R6, R4, R6 ;  /* 0x0000000004067229 */ /* 0x000fe20000000006 */
[----:B------:R-:W-:Y:S10]  /*4560*/  BRA `(.L_x_55) ;  /* 0x0000021c00cc7947 */ /* 0x000ff40003800000 */
.L_x_54:
[----:B------:R-:W-:Y:S01]  /*4570*/  LOP3.LUT R3, R0, 0x3e0, RZ, 0xc0, !PT ;  /* 0x000003e000037812 */ /* 0x000fe200078ec0ff */
[----:B------:R-:W0:Y:S04]  /*4580*/  S2R R12, SR_LANEID ;  /* 0x00000000000c7919 */ /* 0x000e280000000000 */
[----:B------:R-:W-:Y:S01]  /*4590*/  VIADD R5, R3, 0x20 ;  /* 0x0000002003057836 */ /* 0x000fe20000000000 */
[----:B------:R-:W-:-:S04]  /*45a0*/  LOP3.LUT R3, RZ, R3, RZ, 0x33, !PT ;  /* 0x00000003ff037212 */ /* 0x000fc800078e33ff */
[----:B------:R-:W-:Y:S02]  /*45b0*/  ISETP.GT.AND P0, PT, R5, R2, PT ;  /* 0x000000020500720c */ /* 0x000fe40003f04270 */
[----:B------:R-:W-:-:S04]  /*45c0*/  IADD3 R3, PT, PT, R2, R3, RZ ;  /* 0x0000000302037210 */ /* 0x000fc80007ffe0ff */
[----:B------:R-:W-:-:S05]  /*45d0*/  SEL R3, R3, 0x1f, P0 ;  /* 0x0000001f03037807 */ /* 0x000fca0000000000 */
[----:B------:R-:W-:Y:S04]  /*45e0*/  SHFL.DOWN PT, R4, R14, 0x1, R3 ;  /* 0x082000000e047989 */ /* 0x000fe800000e0003 */
[----:B------:R-:W1:Y:S01]  /*45f0*/  SHFL.DOWN P0, R5, R15, 0x1, R3 ;  /* 0x082000000f057989 */ /* 0x000e620000000003 */
[----:B0-----:R-:W-:Y:S01]  /*4600*/  ISETP.NE.AND P1, PT, R12, RZ, PT ;  /* 0x000000ff0c00720c */ /* 0x001fe20003f25270 */
[----:B-1----:R-:W-:-:S10]  /*4610*/  DADD R4, R4, R14 ;  /* 0x0000000004047229 */ /* 0x002fd4000000000e */
[----:B------:R-:W-:Y:S02]  /*4620*/  FSEL R6, R4, R14, P0 ;  /* 0x0000000e04067208 */ /* 0x000fe40000000000 */
[----:B------:R-:W-:-:S03]  /*4630*/  FSEL R7, R5, R15, P0 ;  /* 0x0000000f05077208 */ /* 0x000fc60000000000 */
[----:B------:R-:W-:Y:S04]  /*4640*/  SHFL.DOWN PT, R4, R6, 0x2, R3 ;  /* 0x0840000006047989 */ /* 0x000fe800000e0003 */
[----:B------:R-:W0:Y:S02]  /*4650*/  SHFL.DOWN P0, R5, R7, 0x2, R3 ;  /* 0x0840000007057989 */ /* 0x000e240000000003 */
[----:B0-----:R-:W-:-:S10]  /*4660*/  DADD R4, R4, R6 ;  /* 0x0000000004047229 */ /* 0x001fd40000000006 */
[----:B------:R-:W-:Y:S02]  /*4670*/  FSEL R8, R4, R6, P0 ;  /* 0x0000000604087208 */ /* 0x000fe40000000000 */
[----:B------:R-:W-:Y:S02]  /*4680*/  FSEL R9, R5, R7, P0 ;  /* 0x0000000705097208 */ /* 0x000fe40000000000 */
[----:B------:R-:W-:Y:S01]  /*4690*/  @!P1 MOV R7, 0x400 ;  /* 0x0000040000079802 */ /* 0x000fe20000000f00 */
[----:B------:R-:W-:Y:S01]  /*46a0*/  SHFL.DOWN PT, R4, R8, 0x4, R3 ;  /* 0x0880000008047989 */ /* 0x000fe200000e0003 */
[----:B------:R-:W-:-:S03]  /*46b0*/  @!P1 SHF.R.U32.HI R6, RZ, 0x2, R0 ;  /* 0x00000002ff069819 */ /* 0x000fc60000011600 */
[----:B------:R-:W0:Y:S02]  /*46c0*/  SHFL.DOWN P0, R5, R9, 0x4, R3 ;  /* 0x0880000009057989 */ /* 0x000e240000000003 */
[----:B0-----:R-:W-:-:S10]  /*46d0*/  DADD R4, R4, R8 ;  /* 0x0000000004047229 */ /* 0x001fd40000000008 */
[----:B------:R-:W-:Y:S02]  /*46e0*/  FSEL R10, R4, R8, P0 ;  /* 0x00000008040a7208 */ /* 0x000fe40000000000 */
[----:B------:R-:W-:Y:S01]  /*46f0*/  FSEL R11, R5, R9, P0 ;  /* 0x00000009050b7208 */ /* 0x000fe20000000000 */
[----:B------:R-:W0:Y:S02]  /*4700*/  @!P1 S2R R8, SR_CgaCtaId ;  /* 0x0000000000089919 */ /* 0x000e240000008800 */
[----:B------:R-:W-:Y:S04]  /*4710*/  SHFL.DOWN PT, R4, R10, 0x8, R3 ;  /* 0x090000000a047989 */ /* 0x000fe800000e0003 */
[----:B------:R-:W1:Y:S02]  /*4720*/  SHFL.DOWN P0, R5, R11, 0x8, R3 ;  /* 0x090000000b057989 */ /* 0x000e640000000003 */
[----:B-1----:R-:W-:Y:S01]  /*4730*/  DADD R4, R4, R10 ;  /* 0x0000000004047229 */ /* 0x002fe2000000000a */
[----:B0-----:R-:W-:-:S02]  /*4740*/  @!P1 LEA R9, R8, R7, 0x18 ;  /* 0x0000000708099211 */ /* 0x001fc400078ec0ff */
[----:B------:R-:W-:-:S05]  /*4750*/  @!P1 LOP3.LUT R8, R6, 0xf8, RZ, 0xc0, !PT ;  /* 0x000000f806089812 */ /* 0x000fca00078ec0ff */
[----:B------:R-:W-:Y:S02]  /*4760*/  @!P1 IMAD.IADD R9, R8, 0x1, R9 ;  /* 0x0000000108099824 */ /* 0x000fe400078e0209 */
[----:B------:R-:W-:Y:S02]  /*4770*/  FSEL R12, R4, R10, P0 ;  /* 0x0000000a040c7208 */ /* 0x000fe40000000000 */
[----:B------:R-:W-:-:S03]  /*4780*/  FSEL R13, R5, R11, P0 ;  /* 0x0000000b050d7208 */ /* 0x000fc60000000000 */
[----:B------:R-:W-:Y:S04]  /*4790*/  SHFL.DOWN PT, R4, R12, 0x10, R3 ;  /* 0x0a0000000c047989 */ /* 0x000fe800000e0003 */
[----:B------:R-:W0:Y:S02]  /*47a0*/  SHFL.DOWN P0, R5, R13, 0x10, R3 ;  /* 0x0a0000000d057989 */ /* 0x000e240000000003 */
        /* <DEDUP_REMOVED lines=8> */
[----:B------:R-:W-:Y:S01]  /*4830*/  UMOV UR4, 0x400 ;  /* 0x0000040000047882 */ /* 0x000fe20000000000 */
[----:B------:R-:W-:Y:S01]  /*4840*/  ISETP.GT.AND P1, PT, R2, 0x20, PT ;  /* 0x000000200200780c */ /* 0x000fe20003f24270 */
[----:B0-----:R-:W-:-:S09]  /*4850*/  ULEA UR4, UR5, UR4, 0x18 ;  /* 0x0000000405047291 */ /* 0x001fd2000f8ec0ff */
[----:B-1----:R-:W0:Y:S04]  /*4860*/  LDS.128 R8, [UR4+0x20] ;  /* 0x00002004ff087984 */ /* 0x002e280008000c00 */
[----:B------:R-:W1:Y:S01]  /*4870*/  LDS.128 R12, [UR4+0x30] ;  /* 0x00003004ff0c7984 */ /* 0x000e620008000c00 */
[----:B0-----:R-:W-:-:S10]  /*4880*/  DADD R8, R6, R8 ;  /* 0x0000000006087229 */ /* 0x001fd40000000008 */
[----:B------:R-:W-:Y:S02]  /*4890*/  FSEL R4, R8, R6, P1 ;  /* 0x0000000608047208 */ /* 0x000fe40000800000 */
[----:B------:R-:W-:Y:S02]  /*48a0*/  FSEL R5, R9, R7, P1 ;  /* 0x0000000709057208 */ /* 0x000fe40000800000 */
[----:B------:R-:W-:-:S04]  /*48b0*/  ISETP.GT.AND P1, PT, R2, 0x40, PT ;  /* 0x000000400200780c */ /* 0x000fc80003f24270 */
[----:B------:R-:W-:-:S10]  /*48c0*/  DADD R10, R4, R10 ;  /* 0x00000000040a7229 */ /* 0x000fd4000000000a */
[----:B------:R-:W-:Y:S02]  /*48d0*/  FSEL R8, R10, R4, P1 ;  /* 0x000000040a087208 */ /* 0x000fe40000800000 */
[----:B------:R-:W-:Y:S02]  /*48e0*/  FSEL R9, R11, R5, P1 ;  /* 0x000000050b097208 */ /* 0x000fe40000800000 */
[----:B------:R-:W0:Y:S01]  /*48f0*/  LDS.128 R4, [UR4+0x40] ;  /* 0x00004004ff047984 */ /* 0x000e220008000c00 */
[----:B------:R-:W-:-:S03]  /*4900*/  ISETP.GT.AND P1, PT, R2, 0x60, PT ;  /* 0x000000600200780c */ /* 0x000fc60003f24270 */
[----:B-1----:R-:W-:-:S10]  /*4910*/  DADD R12, R12, R8 ;  /* 0x000000000c0c7229 */ /* 0x002fd40000000008 */
[----:B------:R-:W-:Y:S02]  /*4920*/  FSEL R8, R12, R8, P1 ;  /* 0x000000080c087208 */ /* 0x000fe40000800000 */
[----:B------:R-:W-:Y:S02]  /*4930*/  FSEL R9, R13, R9, P1 ;  /* 0x000000090d097208 */ /* 0x000fe40000800000 */
[----:B------:R-:W-:-:S04]  /*4940*/  ISETP.GT.AND P1, PT, R2, 0x80, PT ;  /* 0x000000800200780c */ /* 0x000fc80003f24270 */
[----:B------:R-:W-:-:S10]  /*4950*/  DADD R14, R8, R14 ;  /* 0x00000000080e7229 */ /* 0x000fd4000000000e */
[----:B------:R-:W-:Y:S02]  /*4960*/  FSEL R12, R14, R8, P1 ;  /* 0x000000080e0c7208 */ /* 0x000fe40000800000 */
[----:B------:R-:W-:Y:S02]  /*4970*/  FSEL R13, R15, R9, P1 ;  /* 0x000000090f0d7208 */ /* 0x000fe40000800000 */
[----:B------:R-:W1:Y:S01]  /*4980*/  LDS.128 R8, [UR4+0x50] ;  /* 0x00005004ff087984 */ /* 0x000e620008000c00 */
[----:B------:R-:W-:-:S03]  /*4990*/  ISETP.GT.AND P1, PT, R2, 0xa0, PT ;  /* 0x000000a00200780c */ /* 0x000fc60003f24270 */
        /* <DEDUP_REMOVED lines=52> */
[----:B------:R-:W1:Y:S01]  /*4ce0*/  LDS.64 R8, [UR4+0xb0] ;  /* 0x0000b004ff087984 */ /* 0x000e620008000a00 */
        /* <DEDUP_REMOVED lines=8> */
[----:B------:R-:W-:-:S04]  /*4d70*/  ISETP.GT.AND P1, PT, R2, 0x260, PT ;  /* 0x000002600200780c */ /* 0x000fc80003f24270 */
[----:B-1----:R-:W-:-:S10]  /*4d80*/  DADD R8, R8, R4 ;  /* 0x0000000008087229 */ /* 0x002fd40000000004 */
[----:B------:R-:W-:Y:S02]  /*4d90*/  FSEL R6, R8, R4, P1 ;  /* 0x0000000408067208 */ /* 0x000fe40000800000 */
[----:B------:R-:W-:Y:S01]  /*4da0*/  FSEL R7, R9, R5, P1 ;  /* 0x0000000509077208 */ /* 0x000fe20000800000 */
[----:B------:R-:W-:Y:S06]  /*4db0*/  BRA `(.L_x_55) ;  /* 0x0000021400b87947 */ /* 0x000fec0003800000 */
.L_x_2:
[----:B------:R-:W0:Y:S01]  /*4dc0*/  LDC R10, c[0x0][0x398] ;  /* 0x0000e600ff0a7b82 */ /* 0x000e220000000800 */
[----:B------:R-:W1:Y:S01]  /*4dd0*/  S2R R4, SR_TID.X ;  /* 0x0000000000047919 */ /* 0x000e620000002100 */
[----:B------:R-:W1:Y:S06]  /*4de0*/  LDCU UR4, c[0x0][0x380] ;  /* 0x00007000ff0477ac */ /* 0x000e6c0008000800 */
[----:B------:R-:W2:Y:S08]  /*4df0*/  LDC.64 R12, c[0x0][0x388] ;  /* 0x0000e200ff0c7b82 */ /* 0x000eb00000000a00 */
[----:B------:R-:W3:Y:S01]  /*4e00*/  LDC.64 R22, c[0x0][0x390] ;  /* 0x0000e400ff167b82 */ /* 0x000ee20000000a00 */
[----:B0-----:R-:W-:-:S04]  /*4e10*/  IABS R6, R10 ;  /* 0x0000000a00067213 */ /* 0x001fc80000000000 */
[----:B------:R-:W0:Y:S01]  /*4e20*/  I2F.RP R7, R6 ;  /* 0x0000000600077306 */ /* 0x000e220000209400 */
[----:B-1----:R-:W-:-:S04]  /*4e30*/  IADD3 R5, PT, PT, R37, UR4, R4 ;  /* 0x0000000425057c10 */ /* 0x002fc8000fffe004 */
[----:B------:R-:W-:-:S03]  /*4e40*/  IABS R8, R5 ;  /* 0x0000000500087213 */ /* 0x000fc60000000000 */
[----:B0-----:R-:W0:Y:S02]  /*4e50*/  MUFU.RCP R7, R7 ;  /* 0x0000000700077308 */ /* 0x001e240000001000 */
[----:B0-----:R-:W-:-:S06]  /*4e60*/  VIADD R2, R7, 0xffffffe ;  /* 0x0ffffffe07027836 */ /* 0x001fcc0000000000 */
[----:B------:R0:W1:Y:S02]  /*4e70*/  F2I.FTZ.U32.TRUNC.NTZ R3, R2 ;  /* 0x0000000200037305 */ /* 0x000064000021f000 */
[----:B0-----:R-:W-:Y:S01]  /*4e80*/  MOV R2, RZ ;  /* 0x000000ff00027202 */ /* 0x001fe20000000f00 */
[----:B-1----:R-:W-:-:S04]  /*4e90*/  IMAD.MOV R9, RZ, RZ, -R3 ;  /* 0x000000ffff097224 */ /* 0x002fc800078e0a03 */
[----:B------:R-:W-:-:S04]  /*4ea0*/  IMAD R9, R9, R6, RZ ;  /* 0x0000000609097224 */ /* 0x000fc800078e02ff */
[----:B------:R-:W-:-:S04]  /*4eb0*/  IMAD.HI.U32 R9, R3, R9, R2 ;  /* 0x0000000903097227 */ /* 0x000fc800078e0002 */
[----:B------:R-:W-:-:S04]  /*4ec0*/  IMAD.MOV.U32 R3, RZ, RZ, R8 ;  /* 0x000000ffff037224 */ /* 0x000fc800078e0008 */
[----:B------:R-:W-:-:S04]  /*4ed0*/  IMAD.HI.U32 R9, R9, R3, RZ ;  /* 0x0000000309097227 */ /* 0x000fc800078e00ff */
[----:B------:R-:W-:-:S04]  /*4ee0*/  IMAD.MOV R2, RZ, RZ, -R9 ;  /* 0x000000ffff027224 */ /* 0x000fc800078e0a09 */
[----:B------:R-:W-:Y:S01]  /*4ef0*/  IMAD R3, R6, R2, R3 ;  /* 0x0000000206037224 */ /* 0x000fe200078e0203 */
[----:B------:R-:W-:-:S04]  /*4f00*/  LOP3.LUT R2, R5, R10, RZ, 0x3c, !PT ;  /* 0x0000000a05027212 */ /* 0x000fc800078e3cff */
[----:B------:R-:W-:Y:S02]  /*4f10*/  ISETP.GT.U32.AND P0, PT, R6, R3, PT ;  /* 0x000000030600720c */ /* 0x000fe40003f04070 */
[----:B------:R-:W-:-:S11]  /*4f20*/  ISETP.GE.AND P2, PT, R2, RZ, PT ;  /* 0x000000ff0200720c */ /* 0x000fd60003f46270 */
[----:B------:R-:W-:Y:S01]  /*4f30*/  @!P0 IMAD.IADD R3, R3, 0x1, -R6 ;  /* 0x0000000103038824 */ /* 0x000fe200078e0a06 */
[----:B------:R-:W-:Y:S02]  /*4f40*/  @!P0 IADD3 R9, PT, PT, R9, 0x1, RZ ;  /* 0x0000000109098810 */ /* 0x000fe40007ffe0ff */
[----:B------:R-:W-:Y:S02]  /*4f50*/  ISETP.NE.AND P0, PT, R10, RZ, PT ;  /* 0x000000ff0a00720c */ /* 0x000fe40003f05270 */
[----:B------:R-:W-:-:S13]  /*4f60*/  ISETP.GE.U32.AND P1, PT, R3, R6, PT ;  /* 0x000000060300720c */ /* 0x000fda0003f26070 */
[----:B------:R-:W-:-:S04]  /*4f70*/  @P1 VIADD R9, R9, 0x1 ;  /* 0x0000000109091836 */ /* 0x000fc80000000000 */
[----:B------:R-:W-:Y:S01]  /*4f80*/  @!P2 IMAD.MOV R9, RZ, RZ, -R9 ;  /* 0x000000ffff09a224 */ /* 0x000fe200078e0a09 */
[----:B------:R-:W-:-:S05]  /*4f90*/  @!P0 LOP3.LUT R9, RZ, R10, RZ, 0x33, !PT ;  /* 0x0000000aff098212 */ /* 0x000fca00078e33ff */
[----:B--2---:R-:W-:-:S04]  /*4fa0*/  IMAD.WIDE R12, R9, 0x8, R12 ;  /* 0x00000008090c7825 */ /* 0x004fc800078e020c */
[C---:B---3--:R-:W-:Y:S02]  /*4fb0*/  IMAD.WIDE R22, R9.reuse, 0x8, R22 ;  /* 0x0000000809167825 */ /* 0x048fe400078e0216 */
[----:B------:R-:W5:Y:S04]  /*4fc0*/  LDG.E.64 R12, desc[UR6][R12.64] ;  /* 0x000000060c0c7981 */ /* 0x000f68000c1e1b00 */
[----:B------:R-:W5:Y:S01]  /*4fd0*/  LDG.E.64 R22, desc[UR6][R22.64] ;  /* 0x0000000616167981 */ /* 0x000f62000c1e1b00 */
[----:B------:R-:W0:Y:S01]  /*4fe0*/  I2F.F64 R16, R10 ;  /* 0x0000000a00107312 */ /* 0x000e220000201c00 */
[----:B------:R-:W-:Y:S01]  /*4ff0*/  IMAD.MOV.U32 R2, RZ, RZ, 0x1 ;  /* 0x00000001ff027424 */ /* 0x000fe200078e00ff */
[----:B------:R-:W-:Y:S01]  /*5000*/  IADD3 R8, PT, PT, -R9, RZ, RZ ;  /* 0x000000ff09087210 */ /* 0x000fe20007ffe1ff */
[----:B------:R-:W-:Y:S05]  /*5010*/  BSSY.RECONVERGENT B1, `(.L_x_56) ;  /* 0x0000017000017945 */ /* 0x000fea0003800200 */
[----:B0-----:R-:W0:Y:S02]  /*5020*/  MUFU.RCP64H R3, R17 ;  /* 0x0000001100037308 */ /* 0x001e240000001800 */
        /* <DEDUP_REMOVED lines=21> */
.L_x_57:
[----:B------:R-:W-:Y:S05]  /*5180*/  BSYNC.RECONVERGENT B1 ;  /* 0x0000000000017941 */ /* 0x000fea0003800200 */
.L_x_56:
[----:B------:R-:W0:Y:S01]  /*5190*/  MUFU.RCP64H R7, 365 ;  /* 0x4076d00000077908 */ /* 0x000e220000001800 */
[----:B------:R-:W-:Y:S01]  /*51a0*/  IMAD.MOV.U32 R10, RZ, RZ, 0x0 ;  /* 0x00000000ff0a7424 */ /* 0x000fe200078e00ff */
[----:B------:R-:W-:Y:S01]  /*51b0*/  IADD3 R46, PT, PT, R2, 0x1, RZ ;  /* 0x00000001022e7810 */ /* 0x000fe20007ffe0ff */
[----:B------:R-:W-:Y:S01]  /*51c0*/  IMAD.MOV.U32 R11, RZ, RZ, 0x4076d000 ;  /* 0x4076d000ff0b7424 */ /* 0x000fe200078e00ff */
[----:B------:R-:W-:Y:S01]  /*51d0*/  BSSY.RECONVERGENT B1, `(.L_x_58) ;  /* 0x0000016000017945 */ /* 0x000fe20003800200 */
[----:B------:R-:W-:Y:S01]  /*51e0*/  IMAD.MOV.U32 R6, RZ, RZ, 0x1 ;  /* 0x00000001ff067424 */ /* 0x000fe200078e00ff */
[----:B------:R-:W-:Y:S02]  /*51f0*/  DADD R34, R8, 58 ;  /* 0x404d000008227429 */ /* 0x000fe40000000000 */
[----:B------:R-:W1:Y:S03]  /*5200*/  I2F.F64 R46, R46 ;  /* 0x0000002e002e7312 */ /* 0x000e660000201c00 */
[----:B0-----:R-:W-:Y:S01]  /*5210*/  DFMA R14, R6, -R10, 1 ;  /* 0x3ff00000060e742b */ /* 0x001fe2000000080a */
[----:B-1----:R-:W-:-:S07]  /*5220*/  FSETP.GEU.AND P1, PT, |R47|, 6.5827683646048100446e-37, PT ;  /* 0x036000002f00780b */ /* 0x002fce0003f2e200 */
[----:B------:R-:W-:-:S08]  /*5230*/  DFMA R14, R14, R14, R14 ;  /* 0x0000000e0e0e722b */ /* 0x000fd0000000000e */
        /* <DEDUP_REMOVED lines=15> */
.L_x_59:
[----:B------:R-:W-:Y:S05]  /*5330*/  BSYNC.RECONVERGENT B1 ;  /* 0x0000000000017941 */ /* 0x000fea0003800200 */
.L_x_58:
        /* <DEDUP_REMOVED lines=24> */
.L_x_61:
[----:B------:R-:W-:Y:S05]  /*54c0*/  BSYNC.RECONVERGENT B1 ;  /* 0x0000000000017941 */ /* 0x000fea0003800200 */
.L_x_60:
        /* <DEDUP_REMOVED lines=77> */
.L_x_63:
[----:B------:R-:W-:Y:S01]  /*59a0*/  MOV R6, 0x0 ;  /* 0x0000000000067802 */ /* 0x000fe20000000f00 */
[----:B------:R-:W-:Y:S01]  /*59b0*/  IMAD.MOV.U32 R7, RZ, RZ, 0x7ff00000 ;  /* 0x7ff00000ff077424 */ /* 0x000fe200078e00ff */
[----:B------:R-:W-:-:S05]  /*59c0*/  LOP3.LUT P0, RZ, R9, 0x7fffffff, RZ, 0xc0, !PT ;  /* 0x7fffffff09ff7812 */ /* 0x000fca000780c0ff */
[----:B------:R-:W-:-:S10]  /*59d0*/  DFMA R6, R8, R6, +INF ;  /* 0x7ff000000806742b */ /* 0x000fd40000000006 */
[----:B------:R-:W-:Y:S02]  /*59e0*/  FSEL R26, R6, RZ, P0 ;  /* 0x000000ff061a7208 */ /* 0x000fe40000000000 */
[----:B------:R-:W-:-:S07]  /*59f0*/  FSEL R27, R7, -QNAN , P0 ;  /* 0xfff00000071b7808 */ /* 0x000fce0000000000 */
.L_x_64:
[----:B------:R-:W-:Y:S05]  /*5a00*/  BSYNC.RECONVERGENT B1 ;  /* 0x0000000000017941 */ /* 0x000fea0003800200 */
.L_x_62:
        /* <DEDUP_REMOVED lines=25> */
.L_x_66:
[----:B------:R-:W-:Y:S05]  /*5ba0*/  BSYNC.RECONVERGENT B1 ;  /* 0x0000000000017941 */ /* 0x000fea0003800200 */
.L_x_65:
        /* <DEDUP_REMOVED lines=24> */
.L_x_68:
[----:B------:R-:W-:Y:S05]  /*5d30*/  BSYNC.RECONVERGENT B1 ;  /* 0x0000000000017941 */ /* 0x000fea0003800200 */
.L_x_67:
        /* <DEDUP_REMOVED lines=24> */
.L_x_70:
[----:B------:R-:W-:Y:S05]  /*5ec0*/  BSYNC.RECONVERGENT B1 ;  /* 0x0000000000017941 */ /* 0x000fea0003800200 */
.L_x_69:
[----:B------:R-:W0:Y:S01]  /*5ed0*/  F2F.F64.F32 R8, R3 ;  /* 0x0000000300087310 */ /* 0x000e220000201800 */
[----:B------:R-:W-:Y:S01]  /*5ee0*/  IMAD.MOV.U32 R22, RZ, RZ, 0x652b82fe ;  /* 0x652b82feff167424 */ /* 0x000fe200078e00ff */
[----:B------:R-:W-:Y:S01]  /*5ef0*/  MOV R23, 0x3ff71547 ;  /* 0x3ff7154700177802 */ /* 0x000fe20000000f00 */
[----:B------:R-:W-:Y:S01]  /*5f00*/  UMOV UR4, 0xfefa39ef ;  /* 0xfefa39ef00047882 */ /* 0x000fe20000000000 */
[----:B------:R-:W-:Y:S01]  /*5f10*/  UMOV UR5, 0x3fe62e42 ;  /* 0x3fe62e4200057882 */ /* 0x000fe20000000000 */
[----:B------:R-:W-:Y:S01]  /*5f20*/  IMAD.MOV.U32 R27, RZ, RZ, 0x3faa466f ;  /* 0x3faa466fff1b7424 */ /* 0x000fe200078e00ff */
[----:B------:R-:W-:Y:S01]  /*5f30*/  BSSY.RECONVERGENT B1, `(.L_x_71) ;  /* 0x0000040000017945 */ /* 0x000fe20003800200 */
[----:B------:R-:W-:Y:S01]  /*5f40*/  IMAD.MOV.U32 R24, RZ, RZ, 0x1871100e ;  /* 0x1871100eff187424 */ /* 0x000fe200078e00ff */
[----:B------:R-:W1:Y:S01]  /*5f50*/  F2F.F32.F64 R28, R28 ;  /* 0x0000001c001c7310 */ /* 0x000e620000301000 */
[----:B------:R-:W-:Y:S01]  /*5f60*/  IMAD.MOV.U32 R25, RZ, RZ, 0x3fcda671 ;  /* 0x3fcda671ff197424 */ /* 0x000fe200078e00ff */
[----:B0-----:R-:W-:-:S06]  /*5f70*/  DMUL R10, R8, -0.5 ;  /* 0xbfe00000080a7828 */ /* 0x001fcc0000000000 */
[----:B------:R-:W0:Y:S02]  /*5f80*/  F2F.F32.F64 R26, R6 ;  /* 0x00000006001a7310 */ /* 0x000e240000301000 */
[----:B------:R-:W-:-:S06]  /*5f90*/  DMUL R20, R8, R10 ;  /* 0x0000000a08147228 */ /* 0x000fcc0000000000 */
[----:B-1----:R1:W2:Y:S02]  /*5fa0*/  F2F.F64.F32 R18, |R28| ;  /* 0x4000001c00127310 */ /* 0x0022a40000201800 */
[----:B------:R-:W-:Y:S01]  /*5fb0*/  DFMA R22, R20, R22, 6.75539944105574400000e+15 ;  /* 0x433800001416742b */ /* 0x000fe20000000016 */
[----:B0-----:R-:W-:Y:S01]  /*5fc0*/  FFMA R27, R26, R27, -1.8212559223175048828 ;  /* 0xbfe91eea1a1b7423 */ /* 0x001fe2000000001b */
[----:B------:R-:W-:-:S03]  /*5fd0*/  FSETP.GEU.AND P0, PT, |R21|, 4.1917929649353027344, PT ;  /* 0x4086232b1500780b */ /* 0x000fc60003f0e200 */
[----:B------:R-:W-:-:S03]  /*5fe0*/  FFMA R27, R26, R27, 1.7814779281616210938 ;  /* 0x3fe407781a1b7423 */ /* 0x000fc6000000001b */
        /* <DEDUP_REMOVED lines=35> */
[----:B------:R-:W-:-:S10]  /*6220*/  DFMA R10, R10, R8, 1 ;  /* 0x3ff000000a0a742b */ /* 0x000fd40000000008 */
        /* <DEDUP_REMOVED lines=16> */
.L_x_72:
[----:B------:R-:W-:Y:S05]  /*6330*/  BSYNC.RECONVERGENT B1 ;  /* 0x0000000000017941 */ /* 0x000fea0003800200 */
.L_x_71:
        /* <DEDUP_REMOVED lines=33> */
.L_x_74:
[----:B------:R-:W-:Y:S05]  /*6550*/  BSYNC.RECONVERGENT B1 ;  /* 0x0000000000017941 */ /* 0x000fea0003800200 */
.L_x_73:
[----:B------:R-:W1:Y:S01]  /*6560*/  LDC R3, c[0x0][0x398] ;  /* 0x0000e600ff037b82 */ /* 0x000e620000000800 */
[----:B------:R-:W-:-:S04]  /*6570*/  IADD3 R18, PT, PT, R5, 0x280, RZ ;  /* 0x0000028005127810 */ /* 0x000fc80007ffe0ff */
[----:B------:R-:W-:-:S03]  /*6580*/  IABS R19, R18 ;  /* 0x0000001200137213 */ /* 0x000fc60000000000 */
        /* <DEDUP_REMOVED lines=8> */
[----:B------:R-:W-:Y:S02]  /*6610*/  IMAD R11, R6, R9, RZ ;  /* 0x00000009060b7224 */ /* 0x000fe400078e02ff */
[----:B------:R-:W-:-:S04]  /*6620*/  IMAD.MOV.U32 R6, RZ, RZ, RZ ;  /* 0x000000ffff067224 */ /* 0x000fc800078e00ff */
[----:B------:R-:W-:-:S04]  /*6630*/  IMAD.HI.U32 R11, R7, R11, R6 ;  /* 0x0000000b070b7227 */ /* 0x000fc800078e0006 */
[----:B------:R-:W-:-:S04]  /*6640*/  IMAD.MOV.U32 R6, RZ, RZ, R19 ;  /* 0x000000ffff067224 */ /* 0x000fc800078e0013 */
[----:B------:R-:W-:-:S04]  /*6650*/  IMAD.HI.U32 R19, R11, R6, RZ ;  /* 0x000000060b137227 */ /* 0x000fc800078e00ff */
[----:B------:R-:W-:-:S04]  /*6660*/  IMAD.MOV R7, RZ, RZ, -R19 ;  /* 0x000000ffff077224 */ /* 0x000fc800078e0a13 */
[----:B------:R-:W-:-:S05]  /*6670*/  IMAD R6, R9, R7, R6 ;  /* 0x0000000709067224 */ /* 0x000fca00078e0206 */
[----:B------:R-:W-:-:S13]  /*6680*/  ISETP.GT.U32.AND P1, PT, R9, R6, PT ;  /* 0x000000060900720c */ /* 0x000fda0003f24070 */
[-C--:B------:R-:W-:Y:S01]  /*6690*/  @!P1 IADD3 R6, PT, PT, R6, -R9.reuse, RZ ;  /* 0x8000000906069210 */ /* 0x080fe20007ffe0ff */
[----:B------:R-:W-:Y:S01]  /*66a0*/  @!P1 VIADD R19, R19, 0x1 ;  /* 0x0000000113139836 */ /* 0x000fe20000000000 */
[----:B------:R-:W-:Y:S02]  /*66b0*/  ISETP.NE.AND P1, PT, R3, RZ, PT ;  /* 0x000000ff0300720c */ /* 0x000fe40003f25270 */
[----:B------:R-:W-:Y:S02]  /*66c0*/  ISETP.GE.U32.AND P0, PT, R6, R9, PT ;  /* 0x000000090600720c */ /* 0x000fe40003f06070 */
[----:B------:R-:W-:-:S04]  /*66d0*/  LOP3.LUT R6, R18, R3, RZ, 0x3c, !PT ;  /* 0x0000000312067212 */ /* 0x000fc800078e3cff */
[----:B------:R-:W-:-:S07]  /*66e0*/  ISETP.GE.AND P2, PT, R6, RZ, PT ;  /* 0x000000ff0600720c */ /* 0x000fce0003f46270 */
[----:B------:R-:W-:-:S06]  /*66f0*/  @P0 VIADD R19, R19, 0x1 ;  /* 0x0000000113130836 */ /* 0x000fcc0000000000 */
[----:B------:R-:W-:Y:S01]  /*6700*/  @!P2 IMAD.MOV R19, RZ, RZ, -R19 ;  /* 0x000000ffff13a224 */ /* 0x000fe200078e0a13 */
[----:B------:R-:W-:-:S05]  /*6710*/  @!P1 LOP3.LUT R19, RZ, R3, RZ, 0x33, !PT ;  /* 0x00000003ff139212 */ /* 0x000fca00078e33ff */
[----:B--2---:R-:W-:-:S04]  /*6720*/  IMAD.WIDE R22, R19, 0x8, R22 ;  /* 0x0000000813167825 */ /* 0x004fc800078e0216 */
[----:B---3--:R-:W-:Y:S02]  /*6730*/  IMAD.WIDE R26, R19, 0x8, R26 ;  /* 0x00000008131a7825 */ /* 0x008fe400078e021a */
[----:B------:R-:W5:Y:S04]  /*6740*/  LDG.E.64 R22, desc[UR6][R22.64] ;  /* 0x0000000616167981 */ /* 0x000f68000c1e1b00 */
[----:B------:R-:W5:Y:S01]  /*6750*/  LDG.E.64 R26, desc[UR6][R26.64] ;  /* 0x000000061a1a7981 */ /* 0x000f62000c1e1b00 */
[----:B------:R-:W1:Y:S01]  /*6760*/  F2F.F64.F32 R10, R28 ;  /* 0x0000001c000a7310 */ /* 0x000e620000201800 */
[----:B------:R-:W-:Y:S01]  /*6770*/  MOV R32, 0x652b82fe ;  /* 0x652b82fe00207802 */ /* 0x000fe20000000f00 */
[----:B------:R-:W-:Y:S01]  /*6780*/  IMAD.MOV.U32 R33, RZ, RZ, 0x3ff71547 ;  /* 0x3ff71547ff217424 */ /* 0x000fe200078e00ff */
[----:B------:R-:W-:Y:S01]  /*6790*/  UMOV UR4, 0xfefa39ef ;  /* 0xfefa39ef00047882 */ /* 0x000fe20000000000 */
[----:B------:R-:W-:Y:S01]  /*67a0*/  UMOV UR5, 0x3fe62e42 ;  /* 0x3fe62e4200057882 */ /* 0x000fe20000000000 */
[----:B------:R-:W-:Y:S01]  /*67b0*/  UMOV UR8, 0x3b39803f ;  /* 0x3b39803f00087882 */ /* 0x000fe20000000000 */
[----:B------:R-:W-:Y:S01]  /*67c0*/  UMOV UR9, 0x3c7abc9e ;  /* 0x3c7abc9e00097882 */ /* 0x000fe20000000000 */
[----:B------:R-:W-:Y:S01]  /*67d0*/  IMAD.MOV.U32 R42, RZ, RZ, -0x35dec16 ;  /* 0xfca213eaff2a7424 */ /* 0x000fe200078e00ff */
[----:B------:R-:W-:Y:S01]  /*67e0*/  UMOV UR10, 0x69ce2bdf ;  /* 0x69ce2bdf000a7882 */ /* 0x000fe20000000000 */
[----:B------:R-:W-:Y:S01]  /*67f0*/  IMAD.MOV.U32 R43, RZ, RZ, 0x3e928af3 ;  /* 0x3e928af3ff2b7424 */ /* 0x000fe200078e00ff */
[----:B------:R-:W-:Y:S01]  /*6800*/  UMOV UR11, 0x3e5ade15 ;  /* 0x3e5ade15000b7882 */ /* 0x000fe20000000000 */
[----:B------:R-:W-:Y:S01]  /*6810*/  DMUL R12, R12, -R14 ;  /* 0x8000000e0c0c7228 */ /* 0x000fe20000000000 */
[----:B------:R-:W-:Y:S01]  /*6820*/  UMOV UR12, 0x62401315 ;  /* 0x62401315000c7882 */ /* 0x000fe20000000000 */
[----:B------:R-:W-:Y:S01]  /*6830*/  UMOV UR13, 0x3ec71dee ;  /* 0x3ec71dee000d7882 */ /* 0x000fe20000000000 */
[----:B------:R-:W-:Y:S01]  /*6840*/  UMOV UR14, 0x7c89eb71 ;  /* 0x7c89eb71000e7882 */ /* 0x000fe20000000000 */
[C---:B-1----:R-:W-:Y:S01]  /*6850*/  DMUL R6, R10.reuse, -0.5 ;  /* 0xbfe000000a067828 */ /* 0x042fe20000000000 */
[----:B------:R-:W-:Y:S01]  /*6860*/  UMOV UR15, 0x3efa0199 ;  /* 0x3efa0199000f7882 */ /* 0x000fe20000000000 */
[----:B------:R-:W-:Y:S01]  /*6870*/  UMOV UR16, 0x14761f65 ;  /* 0x14761f6500107882 */ /* 0x000fe20000000000 */
[----:B------:R-:W-:Y:S01]  /*6880*/  UMOV UR17, 0x3f2a01a0 ;  /* 0x3f2a01a000117882 */ /* 0x000fe20000000000 */
[----:B------:R-:W-:Y:S01]  /*6890*/  UMOV UR18, 0x1852b7af ;  /* 0x1852b7af00127882 */ /* 0x000fe20000000000 */
[----:B------:R-:W-:Y:S01]  /*68a0*/  UMOV UR19, 0x3f56c16c ;  /* 0x3f56c16c00137882 */ /* 0x000fe20000000000 */
[----:B------:R-:W-:Y:S01]  /*68b0*/  UMOV UR20, 0x11122322 ;  /* 0x1112232200147882 */ /* 0x000fe20000000000 */
[----:B------:R-:W-:Y:S01]  /*68c0*/  UMOV UR21, 0x3f811111 ;  /* 0x3f81111100157882 */ /* 0x000fe20000000000 */
[----:B------:R-:W-:Y:S01]  /*68d0*/  DMUL R10, R10, R6 ;  /* 0x000000060a0a7228 */ /* 0x000fe20000000000 */
[----:B------:R-:W1:Y:S01]  /*68e0*/  F2F.F32.F64 R30, R30 ;  /* 0x0000001e001e7310 */ /* 0x000e620000301000 */
[----:B------:R-:W-:Y:S01]  /*68f0*/  UMOV UR22, 0x555502a1 ;  /* 0x555502a100167882 */ /* 0x000fe20000000000 */
[----:B------:R-:W-:Y:S01]  /*6900*/  UMOV UR23, 0x3fa55555 ;  /* 0x3fa5555500177882 */ /* 0x000fe20000000000 */
[----:B------:R-:W-:Y:S01]  /*6910*/  MOV R29, 0x3faa466f ;  /* 0x3faa466f001d7802 */ /* 0x000fe20000000f00 */
[----:B------:R-:W-:Y:S01]  /*6920*/  UMOV UR24, 0x55555511 ;  /* 0x5555551100187882 */ /* 0x000fe20000000000 */
[----:B------:R-:W-:Y:S01]  /*6930*/  UMOV UR25, 0x3fc55555 ;  /* 0x3fc5555500197882 */ /* 0x000fe20000000000 */
[----:B------:R-:W-:Y:S01]  /*6940*/  UMOV UR26, 0xb ;  /* 0x0000000b001a7882 */ /* 0x000fe20000000000 */
[----:B------:R-:W-:Y:S01]  /*6950*/  DFMA R8, R10, R32, 6.75539944105574400000e+15 ;  /* 0x433800000a08742b */ /* 0x000fe20000000020 */
[----:B------:R-:W-:Y:S01]  /*6960*/  UMOV UR27, 0x3fe00000 ;  /* 0x3fe00000001b7882 */ /* 0x000fe20000000000 */
[----:B------:R-:W-:Y:S01]  /*6970*/  FSETP.GEU.AND P0, PT, |R11|, 4.1917929649353027344, PT ;  /* 0x4086232b0b00780b */ /* 0x000fe20003f0e200 */
[----:B------:R-:W-:Y:S01]  /*6980*/  BSSY.RECONVERGENT B1, `(.L_x_75) ;  /* 0x0000034000017945 */ /* 0x000fe20003800200 */
[----:B------:R-:W-:-:S04]  /*6990*/  IMAD.MOV R19, RZ, RZ, -R19 ;  /* 0x000000ffff137224 */ /* 0x000fc800078e0a13 */
[----:B------:R-:W-:Y:S01]  /*69a0*/  DADD R20, R8, -6.75539944105574400000e+15 ;  /* 0xc338000008147429 */ /* 0x000fe20000000000 */
[----:B-1----:R-:W-:-:S04]  /*69b0*/  FFMA R29, R30, R29, -1.8212559223175048828 ;  /* 0xbfe91eea1e1d7423 */ /* 0x002fc8000000001d */
[----:B------:R-:W-:-:S03]  /*69c0*/  FFMA R29, R30, R29, 1.7814779281616210938 ;  /* 0x3fe407781e1d7423 */ /* 0x000fc6000000001d */
[----:B------:R-:W-:Y:S01]  /*69d0*/  DFMA R6, R20, -UR4, R10 ;  /* 0x8000000414067c2b */ /* 0x000fe2000800000a */
[----:B------:R-:W-:-:S04]  /*69e0*/  FFMA R29, R30, R29, -0.35656377673149108887 ;  /* 0xbeb68f871e1d7423 */ /* 0x000fc8000000001d */
[----:B------:R-:W-:-:S03]  /*69f0*/  FFMA R29, R30, R29, 0.31938153505325317383 ;  /* 0x3ea385fa1e1d7423 */ /* 0x000fc6000000001d */
[----:B------:R-:W-:Y:S01]  /*6a00*/  DFMA R20, R20, -UR8, R6 ;  /* 0x8000000814147c2b */ /* 0x000fe20008000006 */
[----:B------:R-:W-:-:S06]  /*6a10*/  FMUL R30, R30, R29 ;  /* 0x0000001d1e1e7220 */ /* 0x000fcc0000400000 */
[----:B------:R-:W1:Y:S01]  /*6a20*/  F2F.F64.F32 R30, R30 ;  /* 0x0000001e001e7310 */ /* 0x000e620000201800 */
[----:B------:R-:W-:-:S08]  /*6a30*/  DFMA R6, R20, UR10, R42 ;  /* 0x0000000a14067c2b */ /* 0x000fd0000800002a */
[----:B------:R-:W-:Y:S02]  /*6a40*/  DFMA R14, R20, R6, UR12 ;  /* 0x0000000c140e7e2b */ /* 0x000fe40008000006 */
[----:B------:R-:W-:-:S06]  /*6a50*/  DFMA R6, R12, R32, 6.75539944105574400000e+15 ;  /* 0x433800000c06742b */ /* 0x000fcc0000000020 */
[----:B------:R-:W-:Y:S02]  /*6a60*/  DFMA R14, R20, R14, UR14 ;  /* 0x0000000e140e7e2b */ /* 0x000fe4000800000e */
[----:B------:R-:W-:-:S06]  /*6a70*/  DADD R38, R6, -6.75539944105574400000e+15 ;  /* 0xc338000006267429 */ /* 0x000fcc0000000000 */
[----:B------:R-:W-:Y:S02]  /*6a80*/  DFMA R14, R20, R14, UR16 ;  /* 0x00000010140e7e2b */ /* 0x000fe4000800000e */
[----:B------:R-:W-:-:S06]  /*6a90*/  DFMA R40, R38, -UR4, R12 ;  /* 0x8000000426287c2b */ /* 0x000fcc000800000c */
[----:B------:R-:W-:Y:S02]  /*6aa0*/  DFMA R32, R20, R14, UR18 ;  /* 0x0000001214207e2b */ /* 0x000fe4000800000e */
[----:B------:R-:W-:-:S06]  /*6ab0*/  DFMA R14, R38, -UR8, R40 ;  /* 0x80000008260e7c2b */ /* 0x000fcc0008000028 */
[----:B------:R-:W-:Y:S02]  /*6ac0*/  DFMA R32, R20, R32, UR20 ;  /* 0x0000001414207e2b */ /* 0x000fe40008000020 */
[----:B------:R-:W-:-:S06]  /*6ad0*/  DFMA R38, R14, UR10, R42 ;  /* 0x0000000a0e267c2b */ /* 0x000fcc000800002a */
[----:B------:R-:W-:Y:S02]  /*6ae0*/  DFMA R32, R20, R32, UR22 ;  /* 0x0000001614207e2b */ /* 0x000fe40008000020 */
[----:B------:R-:W-:-:S06]  /*6af0*/  DFMA R38, R14, R38, UR12 ;  /* 0x0000000c0e267e2b */ /* 0x000fcc0008000026 */
[----:B------:R-:W-:Y:S02]  /*6b00*/  DFMA R32, R20, R32, UR24 ;  /* 0x0000001814207e2b */ /* 0x000fe40008000020 */
[----:B------:R-:W-:-:S06]  /*6b10*/  DFMA R40, R14, R38, UR14 ;  /* 0x0000000e0e287e2b */ /* 0x000fcc0008000026 */
[----:B------:R-:W-:Y:S02]  /*6b20*/  DFMA R38, R20, R32, UR26 ;  /* 0x0000001a14267e2b */ /* 0x000fe40008000020 */
[----:B------:R-:W-:Y:S01]  /*6b30*/  DFMA R40, R14, R40, UR16 ;  /* 0x000000100e287e2b */ /* 0x000fe20008000028 */
[----:B------:R-:W2:Y:S01]  /*6b40*/  MUFU.RCP64H R33, R17 ;  /* 0x0000001100217308 */ /* 0x000ea20000001800 */
[----:B------:R-:W-:-:S04]  /*6b50*/  IMAD.MOV.U32 R32, RZ, RZ, 0x1 ;  /* 0x00000001ff207424 */ /* 0x000fc800078e00ff */
[----:B------:R-:W-:Y:S02]  /*6b60*/  DFMA R38, R20, R38, 1 ;  /* 0x3ff000001426742b */ /* 0x000fe40000000026 */
[----:B------:R-:W-:-:S06]  /*6b70*/  DFMA R40, R14, R40, UR18 ;  /* 0x000000120e287e2b */ /* 0x000fcc0008000028 */
[----:B------:R-:W-:Y:S02]  /*6b80*/  DFMA R38, R20, R38, 1 ;  /* 0x3ff000001426742b */ /* 0x000fe40000000026 */
[----:B------:R-:W-:Y:S02]  /*6b90*/  DFMA R40, R14, R40, UR20 ;  /* 0x000000140e287e2b */ /* 0x000fe40008000028 */
[----:B--2---:R-:W-:-:S06]  /*6ba0*/  DFMA R42, -R16, R32, 1 ;  /* 0x3ff00000102a742b */ /* 0x004fcc0000000120 */
[----:B------:R-:W-:Y:S01]  /*6bb0*/  DFMA R40, R14, R40, UR22 ;  /* 0x000000160e287e2b */ /* 0x000fe20008000028 */
[----:B------:R-:W-:Y:S01]  /*6bc0*/  IMAD R21, R8, 0x100000, R39 ;  /* 0x0010000008157824 */ /* 0x000fe200078e0227 */
[----:B------:R-:W-:Y:S01]  /*6bd0*/  MOV R20, R38 ;  /* 0x0000002600147202 */ /* 0x000fe20000000f00 */
[----:B-1----:R-:W-:Y:S08]  /*6be0*/  @!P0 BRA `(.L_x_76) ;  /* 0x0000000000348947 */ /* 0x002ff00003800000 */
[----:B------:R-:W-:Y:S01]  /*6bf0*/  FSETP.GEU.AND P1, PT, |R11|, 4.2275390625, PT ;  /* 0x408748000b00780b */ /* 0x000fe20003f2e200 */
[C---:B------:R-:W-:Y:S02]  /*6c00*/  DADD R20, R10.reuse, +INF ;  /* 0x7ff000000a147429 */ /* 0x040fe40000000000 */
[----:B------:R-:W-:-:S08]  /*6c10*/  DSETP.GEU.AND P0, PT, R10, RZ, PT ;  /* 0x000000ff0a00722a */ /* 0x000fd00003f0e000 */
[----:B------:R-:W-:Y:S02]  /*6c20*/  FSEL R20, R20, RZ, P0 ;  /* 0x000000ff14147208 */ /* 0x000fe40000000000 */
[----:B------:R-:W-:Y:S02]  /*6c30*/  @!P1 LEA.HI R9, R8, R8, RZ, 0x1 ;  /* 0x0000000808099211 */ /* 0x000fe400078f08ff */
[----:B------:R-:W-:Y:S02]  /*6c40*/  @!P1 MOV R10, RZ ;  /* 0x000000ff000a9202 */ /* 0x000fe40000000f00 */
[----:B------:R-:W-:Y:S02]  /*6c50*/  @!P1 SHF.R.S32.HI R9, RZ, 0x1, R9 ;  /* 0x00000001ff099819 */ /* 0x000fe40000011409 */
[----:B------:R-:W-:-:S03]  /*6c60*/  FSEL R21, R21, RZ, P0 ;  /* 0x000000ff15157208 */ /* 0x000fc60000000000 */
[----:B------:R-:W-:Y:S02]  /*6c70*/  @!P1 IMAD.IADD R8, R8, 0x1, -R9 ;  /* 0x0000000108089824 */ /* 0x000fe400078e0a09 */
[----:B------:R-:W-:-:S03]  /*6c80*/  @!P1 IMAD R9, R9, 0x100000, R39 ;  /* 0x0010000009099824 */ /* 0x000fc600078e0227 */
[----:B------:R-:W-:Y:S01]  /*6c90*/  @!P1 LEA R11, R8, 0x3ff00000, 0x14 ;  /* 0x3ff00000080b9811 */ /* 0x000fe200078ea0ff */
[----:B------:R-:W-:-:S06]  /*6ca0*/  @!P1 IMAD.MOV.U32 R8, RZ, RZ, R38 ;  /* 0x000000ffff089224 */ /* 0x000fcc00078e0026 */
[----:B------:R-:W-:-:S11]  /*6cb0*/  @!P1 DMUL R20, R8, R10 ;  /* 0x0000000a08149228 */ /* 0x000fd60000000000 */
.L_x_76:
[----:B------:R-:W-:Y:S05]  /*6cc0*/  BSYNC.RECONVERGENT B1 ;  /* 0x0000000000017941 */ /* 0x000fea0003800200 */
.L_x_75:
[----:B------:R-:W-:Y:S01]  /*6cd0*/  UMOV UR4, 0x40000000 ;  /* 0x4000000000047882 */ /* 0x000fe20000000000 */
[----:B------:R-:W-:Y:S01]  /*6ce0*/  UMOV UR5, 0x3fd98845 ;  /* 0x3fd9884500057882 */ /* 0x000fe20000000000 */
[----:B------:R-:W-:Y:S01]  /*6cf0*/  DFMA R42, R42, R42, R42 ;  /* 0x0000002a2a2a722b */ /* 0x000fe2000000002a */
[----:B------:R-:W-:Y:S01]  /*6d00*/  IMAD.MOV.U32 R46, RZ, RZ, 0x5 ;  /* 0x00000005ff2e7424 */ /* 0x000fe200078e00ff */
[----:B------:R-:W-:Y:S01]  /*6d10*/  DMUL R20, R20, UR4 ;  /* 0x0000000414147c28 */ /* 0x000fe20008000000 */
[----:B------:R-:W-:Y:S01]  /*6d20*/  IMAD R3, R3, R19, R18 ;  /* 0x0000001303037224 */ /* 0x000fe200078e0212 */
[----:B------:R-:W-:Y:S01]  /*6d30*/  DFMA R40, R14, R40, UR24 ;  /* 0x000000180e287e2b */ /* 0x000fe20008000028 */
[----:B------:R-:W-:Y:S01]  /*6d40*/  FSETP.GT.AND P0, PT, R28, RZ, PT ;  /* 0x000000ff1c00720b */ /* 0x000fe20003f04000 */
[----:B------:R-:W-:Y:S01]  /*6d50*/  BSSY.RECONVERGENT B1, `(.L_x_77) ;  /* 0x0000022000017945 */ /* 0x000fe20003800200 */
[----:B------:R-:W-:Y:S01]  /*6d60*/  IMAD R46, R3, R46, 0x5 ;  /* 0x00000005032e7424 */ /* 0x000fe200078e022e */
[----:B------:R-:W-:Y:S01]  /*6d70*/  DFMA R42, R32, R42, R32 ;  /* 0x0000002a202a722b */ /* 0x000fe20000000020 */
[----:B------:R-:W-:Y:S01]  /*6d80*/  FSETP.GEU.AND P1, PT, |R13|, 4.1917929649353027344, PT ;  /* 0x4086232b0d00780b */ /* 0x000fe20003f2e200 */
[----:B------:R-:W-:Y:S01]  /*6d90*/  DMUL R20, R20, R30 ;  /* 0x0000001e14147228 */ /* 0x000fe20000000000 */
[----:B------:R-:W-:Y:S01]  /*6da0*/  LOP3.LUT R2, R2, 0x1, RZ, 0xc0, !PT ;  /* 0x0000000102027812 */ /* 0x000fe200078ec0ff */
[----:B------:R-:W-:Y:S01]  /*6db0*/  DFMA R40, R14, R40, UR26 ;  /* 0x0000001a0e287e2b */ /* 0x000fe20008000028 */
[----:B------:R-:W1:Y:S03]  /*6dc0*/  I2F.F64 R46, R46 ;  /* 0x0000002e002e7312 */ /* 0x000e660000201c00 */
[----:B------:R-:W-:-:S04]  /*6dd0*/  DFMA R8, -R16, R42, 1 ;  /* 0x3ff000001008742b */ /* 0x000fc8000000012a */
[----:B------:R-:W-:Y:S01]  /*6de0*/  DFMA R40, R14, R40, 1 ;  /* 0x3ff000000e28742b */ /* 0x000fe20000000028 */
[----:B------:R-:W2:Y:S03]  /*6df0*/  F2F.F32.F64 R29, R20 ;  /* 0x00000014001d7310 */ /* 0x000ea60000301000 */
[----:B------:R-:W-:-:S04]  /*6e00*/  DFMA R42, R42, R8, R42 ;  /* 0x000000082a2a722b */ /* 0x000fc8000000002a */
[----:B------:R-:W-:-:S04]  /*6e10*/  DFMA R40, R14, R40, 1 ;  /* 0x3ff000000e28742b */ /* 0x000fc80000000028 */
[----:B-1----:R-:W-:Y:S01]  /*6e20*/  DMUL R14, R42, R46 ;  /* 0x0000002e2a0e7228 */ /* 0x002fe20000000000 */
[----:B--2---:R-:W-:Y:S01]  /*6e30*/  @P0 FADD R29, -R29, 1 ;  /* 0x3f8000001d1d0421 */ /* 0x004fe20000000100 */
[----:B------:R-:W-:-:S04]  /*6e40*/  ISETP.NE.U32.AND P0, PT, R2, 0x1, PT ;  /* 0x000000010200780c */ /* 0x000fc80003f05070 */
[----:B------:R-:W-:Y:S02]  /*6e50*/  IMAD R9, R6, 0x100000, R41 ;  /* 0x0010000006097824 */ /* 0x000fe400078e0229 */
[----:B------:R-:W-:Y:S01]  /*6e60*/  DFMA R18, -R16, R14, R46 ;  /* 0x0000000e1012722b */ /* 0x000fe2000000012e */
[----:B------:R-:W-:Y:S01]  /*6e70*/  IMAD.MOV.U32 R8, RZ, RZ, R40 ;  /* 0x000000ffff087224 */ /* 0x000fe200078e0028 */
[----:B------:R-:W1:Y:S01]  /*6e80*/  F2F.F64.F32 R28, R29 ;  /* 0x0000001d001c7310 */ /* 0x000e620000201800 */
[----:B------:R-:W-:Y:S08]  /*6e90*/  @!P1 BRA `(.L_x_78) ;  /* 0x0000000000349947 */ /* 0x000ff00003800000 */
[----:B------:R-:W-:Y:S01]  /*6ea0*/  FSETP.GEU.AND P2, PT, |R13|, 4.2275390625, PT ;  /* 0x408748000d00780b */ /* 0x000fe20003f4e200 */
[C---:B------:R-:W-:Y:S02]  /*6eb0*/  DADD R8, R12.reuse, +INF ;  /* 0x7ff000000c087429 */ /* 0x040fe40000000000 */
[----:B------:R-:W-:-:S08]  /*6ec0*/  DSETP.GEU.AND P1, PT, R12, RZ, PT ;  /* 0x000000ff0c00722a */ /* 0x000fd00003f2e000 */
[----:B------:R-:W-:Y:S02]  /*6ed0*/  FSEL R8, R8, RZ, P1 ;  /* 0x000000ff08087208 */ /* 0x000fe40000800000 */
[----:B------:R-:W-:Y:S01]  /*6ee0*/  @!P2 LEA.HI R2, R6, R6, RZ, 0x1 ;  /* 0x000000060602a211 */ /* 0x000fe200078f08ff */
[----:B------:R-:W-:Y:S01]  /*6ef0*/  @!P2 IMAD.MOV.U32 R10, RZ, RZ, RZ ;  /* 0x000000ffff0aa224 */ /* 0x000fe200078e00ff */
[----:B------:R-:W-:Y:S02]  /*6f00*/  FSEL R9, R9, RZ, P1 ;  /* 0x000000ff09097208 */ /* 0x000fe40000800000 */
[----:B------:R-:W-:-:S04]  /*6f10*/  @!P2 SHF.R.S32.HI R7, RZ, 0x1, R2 ;  /* 0x00000001ff07a819 */ /* 0x000fc80000011402 */
[----:B------:R-:W-:Y:S01]  /*6f20*/  @!P2 IADD3 R6, PT, PT, R6, -R7, RZ ;  /* 0x800000070606a210 */ /* 0x000fe20007ffe0ff */
[----:B------:R-:W-:-:S03]  /*6f30*/  @!P2 IMAD R7, R7, 0x100000, R41 ;  /* 0x001000000707a824 */ /* 0x000fc600078e0229 */
[----:B------:R-:W-:Y:S01]  /*6f40*/  @!P2 LEA R11, R6, 0x3ff00000, 0x14 ;  /* 0x3ff00000060ba811 */ /* 0x000fe200078ea0ff */
[----:B------:R-:W-:-:S06]  /*6f50*/  @!P2 IMAD.MOV.U32 R6, RZ, RZ, R40 ;  /* 0x000000ffff06a224 */ /* 0x000fcc00078e0028 */
[----:B------:R-:W-:-:S11]  /*6f60*/  @!P2 DMUL R8, R6, R10 ;  /* 0x0000000a0608a228 */ /* 0x000fd60000000000 */
.L_x_78:
[----:B------:R-:W-:Y:S05]  /*6f70*/  BSYNC.RECONVERGENT B1 ;  /* 0x0000000000017941 */ /* 0x000fea0003800200 */
.L_x_77:
[----:B------:R-:W-:Y:S01]  /*6f80*/  DMUL R12, R8, 65 ;  /* 0x40504000080c7828 */ /* 0x000fe20000000000 */
[----:B------:R-:W-:Y:S01]  /*6f90*/  FSETP.GEU.AND P2, PT, |R47|, 6.5827683646048100446e-37, PT ;  /* 0x036000002f00780b */ /* 0x000fe20003f4e200 */
[----:B------:R-:W-:Y:S01]  /*6fa0*/  DFMA R8, R42, R18, R14 ;  /* 0x000000122a08722b */ /* 0x000fe2000000000e */
[----:B------:R-:W-:Y:S01]  /*6fb0*/  BSSY.RECONVERGENT B1, `(.L_x_79) ;  /* 0x000000f000017945 */ /* 0x000fe20003800200 */
[----:B0-----:R-:W-:-:S04]  /*6fc0*/  @!P0 DADD R10, -R24, 1 ;  /* 0x3ff00000180a8429 */ /* 0x001fc80000000100 */
[----:B-1----:R-:W-:-:S04]  /*6fd0*/  @P0 DMUL R6, R28, R12 ;  /* 0x0000000c1c060228 */ /* 0x002fc80000000000 */
[----:B------:R-:W-:Y:S01]  /*6fe0*/  FFMA R2, RZ, R17, R9 ;  /* 0x00000011ff027223 */ /* 0x000fe20000000009 */
[----:B------:R-:W-:-:S03]  /*6ff0*/  @!P0 DMUL R10, R34, R10 ;  /* 0x0000000a220a8228 */ /* 0x000fc60000000000 */
[----:B------:R-:W-:Y:S01]  /*7000*/  @P0 DFMA R34, R34, R24, -R6 ;  /* 0x000000182222022b */ /* 0x000fe20000000806 */
[----:B------:R-:W-:Y:S01]  /*7010*/  FSETP.GT.AND P1, PT, |R2|, 1.469367938527859385e-39, PT ;  /* 0x001000000200780b */ /* 0x000fe20003f24200 */
[----:B------:R-:W-:-:S08]  /*7020*/  @!P0 DADD R6, -R28, 1 ;  /* 0x3ff000001c068429 */ /* 0x000fd00000000100 */
[----:B------:R-:W-:-:S04]  /*7030*/  @!P0 DFMA R34, R12, R6, -R10 ;  /* 0x000000060c22822b */ /* 0x000fc8000000080a */
[----:B------:R-:W-:Y:S07]  /*7040*/  @P1 BRA P2, `(.L_x_80) ;  /* 0x0000000000141947 */ /* 0x000fee0001000000 */
[----:B------:R-:W-:Y:S01]  /*7050*/  MOV R18, R16 ;  /* 0x0000001000127202 */ /* 0x000fe20000000f00 */
[----:B------:R-:W-:Y:S01]  /*7060*/  IMAD.MOV.U32 R19, RZ, RZ, R17 ;  /* 0x000000ffff137224 */ /* 0x000fe200078e0011 */
[----:B------:R-:W-:-:S07]  /*7070*/  MOV R6, 0x7090 ;  /* 0x0000709000067802 */ /* 0x000fce0000000f00 */
[----:B-----5:R-:W-:Y:S05]  /*7080*/  CALL.REL.NOINC `($__internal_1_$__cuda_sm20_div_rn_f64_full) ;  /* 0x000001f400d07944 */ /* 0x020fea0003c00000 */
[----:B------:R-:W-:-:S07]  /*7090*/  IMAD.MOV.U32 R9, RZ, RZ, R7 ;  /* 0x000000ffff097224 */ /* 0x000fce00078e0007 */
.L_x_80:
[----:B------:R-:W-:Y:S05]  /*70a0*/  BSYNC.RECONVERGENT B1 ;  /* 0x0000000000017941 */ /* 0x000fea0003800200 */
.L_x_79:
[----:B------:R-:W0:Y:S01]  /*70b0*/  MUFU.RCP64H R7, 365 ;  /* 0x4076d00000077908 */ /* 0x000e220000001800 */
[----:B------:R-:W-:Y:S01]  /*70c0*/  IMAD.MOV.U32 R10, RZ, RZ, 0x0 ;  /* 0x00000000ff0a7424 */ /* 0x000fe200078e00ff */
[----:B------:R-:W-:Y:S01]  /*70d0*/  MOV R11, 0x4076d000 ;  /* 0x4076d000000b7802 */ /* 0x000fe20000000f00 */
[----:B------:R-:W-:Y:S01]  /*70e0*/  IMAD.MOV.U32 R6, RZ, RZ, 0x1 ;  /* 0x00000001ff067424 */ /* 0x000fe200078e00ff */
[----:B------:R-:W-:Y:S01]  /*70f0*/  BSSY.RECONVERGENT B1, `(.L_x_81) ;  /* 0x0000016000017945 */ /* 0x000fe20003800200 */
[----:B------:R-:W-:Y:S01]  /*7100*/  VIADD R46, R3, 0x1 ;  /* 0x00000001032e7836 */ /* 0x000fe20000000000 */
[----:B------:R-:W-:-:S05]  /*7110*/  DADD R14, R8, 58 ;  /* 0x404d0000080e7429 */ /* 0x000fca0000000000 */
        /* <DEDUP_REMOVED lines=14> */
[----:B------:R-:W-:Y:S02]  /*7200*/  MOV R19, 0x4076d000 ;  /* 0x4076d00000137802 */ /* 0x000fe40000000f00 */
[----:B------:R-:W-:-:S07]  /*7210*/  MOV R6, 0x7230 ;  /* 0x0000723000067802 */ /* 0x000fce0000000f00 */
[----:B-----5:R-:W-:Y:S05]  /*7220*/  CALL.REL.NOINC `($__internal_1_$__cuda_sm20_div_rn_f64_full) ;  /* 0x000001f400687944 */ /* 0x020fea0003c00000 */
[----:B------:R-:W-:Y:S02]  /*7230*/  IMAD.MOV.U32 R24, RZ, RZ, R8 ;  /* 0x000000ffff187224 */ /* 0x000fe400078e0008 */
[----:B------:R-:W-:-:S07]  /*7240*/  IMAD.MOV.U32 R25, RZ, RZ, R7 ;  /* 0x000000ffff197224 */ /* 0x000fce00078e0007 */
.L_x_82:
[----:B------:R-:W-:Y:S05]  /*7250*/  BSYNC.RECONVERGENT B1 ;  /* 0x0000000000017941 */ /* 0x000fea0003800200 */
.L_x_81:
[----:B------:R-:W0:Y:S01]  /*7260*/  MUFU.RCP64H R7, 65 ;  /* 0x4050400000077908 */ /* 0x000e220000001800 */
[----:B------:R-:W-:Y:S01]  /*7270*/  IMAD.MOV.U32 R8, RZ, RZ, 0x0 ;  /* 0x00000000ff087424 */ /* 0x000fe200078e00ff */
[----:B------:R-:W-:Y:S01]  /*7280*/  MOV R9, 0x40504000 ;  /* 0x4050400000097802 */ /* 0x000fe20000000f00 */
[----:B------:R-:W-:Y:S01]  /*7290*/  IMAD.MOV.U32 R6, RZ, RZ, 0x1 ;  /* 0x00000001ff067424 */ /* 0x000fe200078e00ff */
[----:B------:R-:W-:Y:S01]  /*72a0*/  FSETP.GEU.AND P1, PT, |R15|, 6.5827683646048100446e-37, PT ;  /* 0x036000000f00780b */ /* 0x000fe20003f2e200 */
[----:B------:R-:W-:Y:S04]  /*72b0*/  BSSY.RECONVERGENT B1, `(.L_x_83) ;  /* 0x0000013000017945 */ /* 0x000fe80003800200 */
        /* <DEDUP_REMOVED lines=12> */
[----:B------:R-:W-:Y:S01]  /*7380*/  MOV R18, RZ ;  /* 0x000000ff00127202 */ /* 0x000fe20000000f00 */
[----:B------:R-:W-:Y:S01]  /*7390*/  IMAD.MOV.U32 R47, RZ, RZ, R15 ;  /* 0x000000ffff2f7224 */ /* 0x000fe200078e000f */
[----:B------:R-:W-:Y:S01]  /*73a0*/  MOV R6, 0x73d0 ;  /* 0x000073d000067802 */ /* 0x000fe20000000f00 */
[----:B------:R-:W-:-:S07]  /*73b0*/  IMAD.MOV.U32 R19, RZ, RZ, 0x40504000 ;  /* 0x40504000ff137424 */ /* 0x000fce00078e00ff */
[----:B-----5:R-:W-:Y:S05]  /*73c0*/  CALL.REL.NOINC `($__internal_1_$__cuda_sm20_div_rn_f64_full) ;  /* 0x000001f400007944 */ /* 0x020fea0003c00000 */
[----:B------:R-:W-:-:S07]  /*73d0*/  IMAD.MOV.U32 R6, RZ, RZ, R8 ;  /* 0x000000ffff067224 */ /* 0x000fce00078e0008 */
.L_x_84:
[----:B------:R-:W-:Y:S05]  /*73e0*/  BSYNC.RECONVERGENT B1 ;  /* 0x0000000000017941 */ /* 0x000fea0003800200 */
.L_x_83:
[----:B------:R-:W0:Y:S01]  /*73f0*/  MUFU.RSQ64H R9, R25 ;  /* 0x0000001900097308 */ /* 0x000e220000001c00 */
[----:B------:R-:W-:Y:S01]  /*7400*/  ISETP.GT.AND P0, PT, R7, 0xfffff, PT ;  /* 0x000fffff0700780c */ /* 0x000fe20003f04270 */
[----:B------:R-:W-:Y:S01]  /*7410*/  IMAD.MOV.U32 R30, RZ, RZ, R6 ;  /* 0x000000ffff1e7224 */ /* 0x000fe200078e0006 */
[----:B------:R-:W-:Y:S01]  /*7420*/  MOV R31, R7 ;  /* 0x00000007001f7202 */ /* 0x000fe20000000f00 */
[----:B------:R-:W-:Y:S01]  /*7430*/  VIADD R8, R25, 0xfcb00000 ;  /* 0xfcb0000019087836 */ /* 0x000fe20000000000 */
[----:B------:R-:W-:Y:S01]  /*7440*/  MOV R20, 0x0 ;  /* 0x0000000000147802 */ /* 0x000fe20000000f00 */
[----:B------:R-:W-:Y:S01]  /*7450*/  IMAD.MOV.U32 R2, RZ, RZ, R7 ;  /* 0x000000ffff027224 */ /* 0x000fe200078e0007 */
[----:B------:R-:W-:Y:S01]  /*7460*/  BSSY.RECONVERGENT B1, `(.L_x_85) ;  /* 0x000005c000017945 */ /* 0x000fe20003800200 */
[----:B------:R-:W-:Y:S02]  /*7470*/  IMAD.MOV.U32 R21, RZ, RZ, 0x3fd80000 ;  /* 0x3fd80000ff157424 */ /* 0x000fe400078e00ff */
[----:B------:R-:W-:-:S04]  /*7480*/  IMAD.MOV.U32 R45, RZ, RZ, -0x3ff ;  /* 0xfffffc01ff2d7424 */ /* 0x000fc800078e00ff */
[----:B------:R-:W-:Y:S01]  /*7490*/  @!P0 DMUL R30, R30, 1.80143985094819840000e+16 ;  /* 0x435000001e1e8828 */ /* 0x000fe20000000000 */
[----:B------:R-:W-:Y:S01]  /*74a0*/  @!P0 IMAD.MOV.U32 R45, RZ, RZ, -0x435 ;  /* 0xfffffbcbff2d8424 */ /* 0x000fe200078e00ff */
[----:B0-----:R-:W-:-:S08]  /*74b0*/  DMUL R10, R8, R8 ;  /* 0x00000008080a7228 */ /* 0x001fd00000000000 */
[----:B------:R-:W-:Y:S01]  /*74c0*/  @!P0 IMAD.MOV.U32 R2, RZ, RZ, R31 ;  /* 0x000000ffff028224 */ /* 0x000fe200078e001f */
[----:B------:R-:W-:-:S03]  /*74d0*/  DFMA R10, -R10, R24, 1 ;  /* 0x3ff000000a0a742b */ /* 0x000fc60000000118 */
[----:B------:R-:W-:-:S05]  /*74e0*/  VIADD R7, R2, 0xffffffff ;  /* 0xffffffff02077836 */ /* 0x000fca0000000000 */
[----:B------:R-:W-:Y:S01]  /*74f0*/  DFMA R20, R10, R20, 0.5 ;  /* 0x3fe000000a14742b */ /* 0x000fe20000000014 */
[----:B------:R-:W-:Y:S01]  /*7500*/  ISETP.GE.U32.AND P1, PT, R7, 0x7fefffff, PT ;  /* 0x7fefffff0700780c */ /* 0x000fe20003f26070 */
[----:B------:R-:W-:-:S08]  /*7510*/  DMUL R10, R8, R10 ;  /* 0x0000000a080a7228 */ /* 0x000fd00000000000 */
[----:B------:R-:W-:-:S04]  /*7520*/  DFMA R20, R20, R10, R8 ;  /* 0x0000000a1414722b */ /* 0x000fc80000000008 */
[----:B------:R-:W-:Y:S01]  /*7530*/  @P1 IMAD.MOV.U32 R12, RZ, RZ, 0x0 ;  /* 0x00000000ff0c1424 */ /* 0x000fe200078e00ff */
[----:B------:R-:W-:Y:S02]  /*7540*/  @P1 MOV R13, 0x7ff00000 ;  /* 0x7ff00000000d1802 */ /* 0x000fe40000000f00 */
[----:B------:R-:W-:Y:S01]  /*7550*/  @P1 LOP3.LUT P2, RZ, R31, 0x7fffffff, RZ, 0xc0, !PT ;  /* 0x7fffffff1fff1812 */ /* 0x000fe2000784c0ff */
[----:B------:R-:W-:Y:S02]  /*7560*/  DMUL R10, R20, R24 ;  /* 0x00000018140a7228 */ /* 0x000fe40000000000 */
[----:B------:R-:W-:Y:S01]  /*7570*/  VIADD R7, R21, 0xfff00000 ;  /* 0xfff0000015077836 */ /* 0x000fe20000000000 */
[----:B------:R-:W-:Y:S01]  /*7580*/  @P1 DFMA R12, R30, R12, +INF ;  /* 0x7ff000001e0c142b */ /* 0x000fe2000000000c */
[----:B------:R-:W-:Y:S01]  /*7590*/  IMAD.MOV.U32 R31, RZ, RZ, R6 ;  /* 0x000000ffff1f7224 */ /* 0x000fe200078e0006 */
[----:B------:R-:W-:Y:S01]  /*75a0*/  MOV R6, R20 ;  /* 0x0000001400067202 */ /* 0x000fe20000000f00 */
[----:B------:R-:W-:-:S02]  /*75b0*/  @!P0 IMAD.MOV.U32 R31, RZ, RZ, R30 ;  /* 0x000000ffff1f8224 */ /* 0x000fc400078e001e */
[----:B------:R-:W-:-:S05]  /*75c0*/  DFMA R18, R10, -R10, R24 ;  /* 0x8000000a0a12722b */ /* 0x000fca0000000018 */
[----:B------:R-:W-:Y:S02]  /*75d0*/  @P1 FSEL R28, R12, RZ, P2 ;  /* 0x000000ff0c1c1208 */ /* 0x000fe40001000000 */
[----:B------:R-:W-:Y:S01]  /*75e0*/  @P1 FSEL R29, R13, -QNAN , P2 ;  /* 0xfff000000d1d1808 */ /* 0x000fe20001000000 */
[----:B------:R-:W-:Y:S01]  /*75f0*/  DFMA R12, R18, R6, R10 ;  /* 0x00000006120c722b */ /* 0x000fe2000000000a */
[----:B------:R-:W-:Y:S01]  /*7600*/  ISETP.GE.U32.AND P2, PT, R8, 0x7ca00000, PT ;  /* 0x7ca000000800780c */ /* 0x000fe20003f46070 */
[----:B------:R-:W-:-:S12]  /*7610*/  @P1 BRA `(.L_x_86) ;  /* 0x0000000400001947 */ /* 0x000fd80003800000 */
[----:B------:R-:W-:Y:S01]  /*7620*/  LOP3.LUT R28, R2, 0xfffff, RZ, 0xc0, !PT ;  /* 0x000fffff021c7812 */ /* 0x000fe200078ec0ff */
[----:B------:R-:W-:Y:S01]  /*7630*/  IMAD.MOV.U32 R32, RZ, RZ, RZ ;  /* 0x000000ffff207224 */ /* 0x000fe200078e00ff */
[----:B------:R-:W-:Y:S01]  /*7640*/  MOV R43, 0x3ed0ee25 ;  /* 0x3ed0ee25002b7802 */ /* 0x000fe20000000f00 */
[----:B------:R-:W-:Y:S01]  /*7650*/  IMAD.MOV.U32 R42, RZ, RZ, -0x748574fc ;  /* 0x8b7a8b04ff2a7424 */ /* 0x000fe200078e00ff */
[----:B------:R-:W-:Y:S01]  /*7660*/  LOP3.LUT R29, R28, 0x3ff00000, RZ, 0xfc, !PT ;  /* 0x3ff000001c1d7812 */ /* 0x000fe200078efcff */
[----:B------:R-:W-:Y:S01]  /*7670*/  IMAD.MOV.U32 R28, RZ, RZ, R31 ;  /* 0x000000ffff1c7224 */ /* 0x000fe200078e001f */
[----:B------:R-:W-:Y:S01]  /*7680*/  UMOV UR4, 0x3ae80f1e ;  /* 0x3ae80f1e00047882 */ /* 0x000fe20000000000 */
[----:B------:R-:W-:Y:S01]  /*7690*/  UMOV UR5, 0x3eb1380b ;  /* 0x3eb1380b00057882 */ /* 0x000fe20000000000 */
[----:B------:R-:W-:Y:S01]  /*76a0*/  ISETP.GE.U32.AND P0, PT, R29, 0x3ff6a09f, PT ;  /* 0x3ff6a09f1d00780c */ /* 0x000fe20003f06070 */
[----:B------:R-:W-:Y:S01]  /*76b0*/  UMOV UR8, 0x80000000 ;  /* 0x8000000000087882 */ /* 0x000fe20000000000 */
[----:B------:R-:W-:Y:S01]  /*76c0*/  LEA.HI R45, R2, R45, RZ, 0xc ;  /* 0x0000002d022d7211 */ /* 0x000fe200078f60ff */
[----:B------:R-:W-:-:S10]  /*76d0*/  UMOV UR9, 0x43300000 ;  /* 0x4330000000097882 */ /* 0x000fd40000000000 */
[----:B------:R-:W-:Y:S01]  /*76e0*/  @P0 IADD3 R31, PT, PT, R29, -0x100000, RZ ;  /* 0xfff000001d1f0810 */ /* 0x000fe20007ffe0ff */
[----:B------:R-:W-:-:S04]  /*76f0*/  @P0 VIADD R45, R45, 0x1 ;  /* 0x000000012d2d0836 */ /* 0x000fc80000000000 */
[----:B------:R-:W-:Y:S01]  /*7700*/  @P0 IMAD.MOV.U32 R29, RZ, RZ, R31 ;  /* 0x000000ffff1d0224 */ /* 0x000fe200078e001f */
[----:B------:R-:W-:Y:S01]  /*7710*/  LOP3.LUT R44, R45, 0x80000000, RZ, 0x3c, !PT ;  /* 0x800000002d2c7812 */ /* 0x000fe200078e3cff */
[----:B------:R-:W-:-:S04]  /*7720*/  IMAD.MOV.U32 R45, RZ, RZ, 0x43300000 ;  /* 0x43300000ff2d7424 */ /* 0x000fc800078e00ff */
        /* <DEDUP_REMOVED lines=46> */
[----:B------:R-:W-:-:S11]  /*7a10*/  DADD R28, R28, R30 ;  /* 0x000000001c1c7229 */ /* 0x000fd6000000001e */
.L_x_86:
[----:B------:R-:W-:Y:S05]  /*7a20*/  BSYNC.RECONVERGENT B1 ;  /* 0x0000000000017941 */ /* 0x000fea0003800200 */
.L_x_85:
[----:B------:R-:W-:Y:S04]  /*7a30*/  BSSY.RECONVERGENT B1, `(.L_x_87) ;  /* 0x0000009000017945 */ /* 0x000fe80003800200 */
[----:B------:R-:W-:Y:S05]  /*7a40*/  @!P2 BRA `(.L_x_88) ;  /* 0x00000000001ca947 */ /* 0x000fea0003800000 */
[----:B------:R-:W-:Y:S01]  /*7a50*/  IMAD.MOV.U32 R9, RZ, RZ, R7 ;  /* 0x000000ffff097224 */ /* 0x000fe200078e0007 */
[----:B------:R-:W-:Y:S01]  /*7a60*/  MOV R6, R24 ;  /* 0x0000001800067202 */ /* 0x000fe20000000f00 */
[----:B------:R-:W-:Y:S01]  /*7a70*/  IMAD.MOV.U32 R7, RZ, RZ, R25 ;  /* 0x000000ffff077224 */ /* 0x000fe200078e0019 */
[----:B------:R-:W-:-:S07]  /*7a80*/  MOV R44, 0x7aa0 ;  /* 0x00007aa0002c7802 */ /* 0x000fce0000000f00 */
[----:B-----5:R-:W-:Y:S05]  /*7a90*/  CALL.REL.NOINC `($__internal_2_$__cuda_sm20_dsqrt_rn_f64_mediumpath_v1) ;  /* 0x000001f000d47944 */ /* 0x020fea0003c00000 */
[----:B------:R-:W-:Y:S02]  /*7aa0*/  IMAD.MOV.U32 R12, RZ, RZ, R6 ;  /* 0x000000ffff0c7224 */ /* 0x000fe400078e0006 */
[----:B------:R-:W-:-:S07]  /*7ab0*/  IMAD.MOV.U32 R13, RZ, RZ, R7 ;  /* 0x000000ffff0d7224 */ /* 0x000fce00078e0007 */
.L_x_88:
[----:B------:R-:W-:Y:S05]  /*7ac0*/  BSYNC.RECONVERGENT B1 ;  /* 0x0000000000017941 */ /* 0x000fea0003800200 */
.L_x_87:
        /* <DEDUP_REMOVED lines=24> */
.L_x_90:
[----:B------:R-:W-:Y:S05]  /*7c50*/  BSYNC.RECONVERGENT B1 ;  /* 0x0000000000017941 */ /* 0x000fea0003800200 */
.L_x_89:
        /* <DEDUP_REMOVED lines=24> */
.L_x_92:
[----:B------:R-:W-:Y:S05]  /*7de0*/  BSYNC.RECONVERGENT B1 ;  /* 0x0000000000017941 */ /* 0x000fea0003800200 */
.L_x_91:
[----:B------:R-:W0:Y:S01]  /*7df0*/  F2F.F64.F32 R8, R2 ;  /* 0x0000000200087310 */ /* 0x000e220000201800 */
[----:B------:R-:W-:Y:S01]  /*7e00*/  IMAD.MOV.U32 R20, RZ, RZ, 0x652b82fe ;  /* 0x652b82feff147424 */ /* 0x000fe200078e00ff */
[----:B------:R-:W-:Y:S01]  /*7e10*/  UMOV UR4, 0xfefa39ef ;  /* 0xfefa39ef00047882 */ /* 0x000fe20000000000 */
[----:B------:R-:W-:Y:S01]  /*7e20*/  IMAD.MOV.U32 R21, RZ, RZ, 0x3ff71547 ;  /* 0x3ff71547ff157424 */ /* 0x000fe200078e00ff */
[----:B------:R-:W-:Y:S01]  /*7e30*/  UMOV UR5, 0x3fe62e42 ;  /* 0x3fe62e4200057882 */ /* 0x000fe20000000000 */
[----:B------:R-:W-:Y:S01]  /*7e40*/  IMAD.MOV.U32 R29, RZ, RZ, 0x3faa466f ;  /* 0x3faa466fff1d7424 */ /* 0x000fe200078e00ff */
[----:B------:R-:W-:Y:S01]  /*7e50*/  BSSY.RECONVERGENT B1, `(.L_x_93) ;  /* 0x0000040000017945 */ /* 0x000fe20003800200 */
[----:B------:R-:W-:Y:S01]  /*7e60*/  MOV R26, 0x1871100e ;  /* 0x1871100e001a7802 */ /* 0x000fe20000000f00 */
        /* <DEDUP_REMOVED lines=62> */
.L_x_94:
[----:B------:R-:W-:Y:S05]  /*8250*/  BSYNC.RECONVERGENT B1 ;  /* 0x0000000000017941 */ /* 0x000fea0003800200 */
.L_x_93:
[----:B------:R-:W-:Y:S01]  /*8260*/  FFMA R29, R28, R29, -0.35656377673149108887 ;  /* 0xbeb68f871c1d7423 */ /* 0x000fe2000000001d */
        /* <DEDUP_REMOVED lines=32> */
.L_x_96:
[----:B------:R-:W-:Y:S05]  /*8470*/  BSYNC.RECONVERGENT B1 ;  /* 0x0000000000017941 */ /* 0x000fea0003800200 */
.L_x_95:
[----:B------:R-:W1:Y:S01]  /*8480*/  LDC R2, c[0x0][0x398] ;  /* 0x0000e600ff027b82 */ /* 0x000e620000000800 */
[----:B------:R-:W-:-:S05]  /*8490*/  VIADD R21, R5, 0x500 ;  /* 0x0000050005157836 */ /* 0x000fca0000000000 */
[----:B------:R-:W-:Y:S02]  /*84a0*/  IABS R12, R21 ;  /* 0x00000015000c7213 */ /* 0x000fe40000000000 */
[----:B------:R-:W2:Y:S01]  /*84b0*/  LDC.64 R26, c[0x0][0x390] ;  /* 0x0000e400ff1a7b82 */ /* 0x000ea20000000a00 */
[----:B-1----:R-:W-:-:S04]  /*84c0*/  IABS R9, R2 ;  /* 0x0000000200097213 */ /* 0x002fc80000000000 */
[----:B------:R-:W1:Y:S08]  /*84d0*/  I2F.RP R8, R9 ;  /* 0x0000000900087306 */ /* 0x000e700000209400 */
[----:B-1----:R-:W1:Y:S02]  /*84e0*/  MUFU.RCP R8, R8 ;  /* 0x0000000800087308 */ /* 0x002e640000001000 */
[----:B-1----:R-:W-:-:S06]  /*84f0*/  VIADD R10, R8, 0xffffffe ;  /* 0x0ffffffe080a7836 */ /* 0x002fcc0000000000 */
[----:B------:R-:W1:Y:S02]  /*8500*/  F2I.FTZ.U32.TRUNC.NTZ R7, R10 ;  /* 0x0000000a00077305 */ /* 0x000e64000021f000 */
[----:B-1----:R-:W-:-:S04]  /*8510*/  IMAD.MOV R6, RZ, RZ, -R7 ;  /* 0x000000ffff067224 */ /* 0x002fc800078e0a07 */
[----:B------:R-:W-:Y:S02]  /*8520*/  IMAD R11, R6, R9, RZ ;  /* 0x00000009060b7224 */ /* 0x000fe400078e02ff */
[----:B------:R-:W-:-:S05]  /*8530*/  HFMA2 R6, -RZ, RZ, 0, 0 ;  /* 0x00000000ff067431 */ /* 0x000fca00000001ff */
[----:B------:R-:W-:-:S04]  /*8540*/  IMAD.HI.U32 R11, R7, R11, R6 ;  /* 0x0000000b070b7227 */ /* 0x000fc800078e0006 */
[----:B------:R-:W-:Y:S02]  /*8550*/  IMAD.MOV.U32 R6, RZ, RZ, R12 ;  /* 0x000000ffff067224 */ /* 0x000fe400078e000c */
[----:B------:R-:W1:Y:S02]  /*8560*/  LDC.64 R12, c[0x0][0x388] ;  /* 0x0000e200ff0c7b82 */ /* 0x000e640000000a00 */
        /* <DEDUP_REMOVED lines=8> */
[----:B------:R-:W-:-:S04]  /*85f0*/  LOP3.LUT R6, R21, R2, RZ, 0x3c, !PT ;  /* 0x0000000215067212 */ /* 0x000fc800078e3cff */
[----:B------:R-:W-:-:S07]  /*8600*/  ISETP.GE.AND P2, PT, R6, RZ, PT ;  /* 0x000000ff0600720c */ /* 0x000fce0003f46270 */
[----:B------:R-:W-:-:S06]  /*8610*/  @P0 VIADD R20, R20, 0x1 ;  /* 0x0000000114140836 */ /* 0x000fcc0000000000 */
[----:B------:R-:W-:Y:S01]  /*8620*/  @!P2 IMAD.MOV R20, RZ, RZ, -R20 ;  /* 0x000000ffff14a224 */ /* 0x000fe200078e0a14 */
[----:B------:R-:W-:-:S05]  /*8630*/  @!P1 LOP3.LUT R20, RZ, R2, RZ, 0x33, !PT ;  /* 0x00000002ff149212 */ /* 0x000fca00078e33ff */
[----:B-1----:R-:W-:-:S04]  /*8640*/  IMAD.WIDE R12, R20, 0x8, R12 ;  /* 0x00000008140c7825 */ /* 0x002fc800078e020c */
[----:B--2---:R-:W-:Y:S02]  /*8650*/  IMAD.WIDE R26, R20, 0x8, R26 ;  /* 0x00000008141a7825 */ /* 0x004fe400078e021a */
[----:B------:R-:W5:Y:S04]  /*8660*/  LDG.E.64 R12, desc[UR6][R12.64] ;  /* 0x000000060c0c7981 */ /* 0x000f68000c1e1b00 */
[----:B------:R-:W5:Y:S01]  /*8670*/  LDG.E.64 R26, desc[UR6][R26.64] ;  /* 0x000000061a1a7981 */ /* 0x000f62000c1e1b00 */
[----:B------:R-:W1:Y:S01]  /*8680*/  F2F.F64.F32 R8, R30 ;  /* 0x0000001e00087310 */ /* 0x000e620000201800 */
[----:B------:R-:W-:Y:S01]  /*8690*/  IMAD.MOV.U32 R40, RZ, RZ, 0x652b82fe ;  /* 0x652b82feff287424 */ /* 0x000fe200078e00ff */
[----:B------:R-:W-:Y:S01]  /*86a0*/  MOV R41, 0x3ff71547 ;  /* 0x3ff7154700297802 */ /* 0x000fe20000000f00 */
        /* <DEDUP_REMOVED lines=8> */
[----:B------:R-:W-:Y:S01]  /*8730*/  UMOV UR12, 0x62401315 ;  /* 0x62401315000c7882 */ /* 0x000fe20000000000 */
[----:B------:R-:W-:Y:S01]  /*8740*/  UMOV UR13, 0x3ec71dee ;  /* 0x3ec71dee000d7882 */ /* 0x000fe20000000000 */
[----:B------:R-:W-:Y:S01]  /*8750*/  DMUL R22, R22, -R24 ;  /* 0x8000001816167228 */ /* 0x000fe20000000000 */
        /* <DEDUP_REMOVED lines=10> */
[----:B------:R-:W-:Y:S01]  /*8800*/  UMOV UR22, 0x555502a1 ;  /* 0x555502a100167882 */ /* 0x000fe20000000000 */
[----:B------:R-:W-:Y:S01]  /*8810*/  UMOV UR23, 0x3fa55555 ;  /* 0x3fa5555500177882 */ /* 0x000fe20000000000 */
[----:B------:R-:W1:Y:S01]  /*8820*/  F2F.F32.F64 R31, R38 ;  /* 0x00000026001f7310 */ /* 0x000e620000301000 */
[----:B------:R-:W-:Y:S01]  /*8830*/  UMOV UR24, 0x55555511 ;  /* 0x5555551100187882 */ /* 0x000fe20000000000 */
[----:B------:R-:W-:Y:S01]  /*8840*/  UMOV UR25, 0x3fc55555 ;  /* 0x3fc5555500197882 */ /* 0x000fe20000000000 */
[----:B------:R-:W-:Y:S01]  /*8850*/  IMAD.MOV.U32 R36, RZ, RZ, 0x3faa466f ;  /* 0x3faa466fff247424 */ /* 0x000fe200078e00ff */
[----:B------:R-:W-:Y:S01]  /*8860*/  UMOV UR26, 0xb ;  /* 0x0000000b001a7882 */ /* 0x000fe20000000000 */
[----:B------:R-:W-:Y:S01]  /*8870*/  DFMA R10, R8, R40, 6.75539944105574400000e+15 ;  /* 0x43380000080a742b */ /* 0x000fe20000000028 */
[----:B------:R-:W-:Y:S01]  /*8880*/  UMOV UR27, 0x3fe00000 ;  /* 0x3fe00000001b7882 */ /* 0x000fe20000000000 */
[----:B------:R-:W-:Y:S01]  /*8890*/  FSETP.GEU.AND P0, PT, |R9|, 4.1917929649353027344, PT ;  /* 0x4086232b0900780b */ /* 0x000fe20003f0e200 */
[----:B------:R-:W-:Y:S01]  /*88a0*/  IMAD.MOV R20, RZ, RZ, -R20 ;  /* 0x000000ffff147224 */ /* 0x000fe200078e0a14 */
[----:B------:R-:W-:Y:S03]  /*88b0*/  BSSY.RECONVERGENT B1, `(.L_x_97) ;  /* 0x0000037000017945 */ /* 0x000fe60003800200 */
[----:B------:R-:W-:Y:S01]  /*88c0*/  IMAD R2, R2, R20, R21 ;  /* 0x0000001402027224 */ /* 0x000fe200078e0215 */
[----:B------:R-:W-:Y:S01]  /*88d0*/  DADD R32, R10, -6.75539944105574400000e+15 ;  /* 0xc33800000a207429 */ /* 0x000fe20000000000 */
[----:B------:R-:W-:-:S02]  /*88e0*/  IMAD.MOV.U32 R21, RZ, RZ, 0x5 ;  /* 0x00000005ff157424 */ /* 0x000fc400078e00ff */
[----:B-1----:R-:W-:-:S04]  /*88f0*/  FFMA R36, R31, R36, -1.8212559223175048828 ;  /* 0xbfe91eea1f247423 */ /* 0x002fc80000000024 */
[----:B------:R-:W-:Y:S01]  /*8900*/  FFMA R36, R31, R36, 1.7814779281616210938 ;  /* 0x3fe407781f247423 */ /* 0x000fe20000000024 */
[----:B------:R-:W-:-:S03]  /*8910*/  DFMA R6, R32, -UR4, R8 ;  /* 0x8000000420067c2b */ /* 0x000fc60008000008 */
[----:B------:R-:W-:-:S04]  /*8920*/  FFMA R36, R31, R36, -0.35656377673149108887 ;  /* 0xbeb68f871f247423 */ /* 0x000fc80000000024 */
[----:B------:R-:W-:Y:S01]  /*8930*/  FFMA R36, R31, R36, 0.31938153505325317383 ;  /* 0x3ea385fa1f247423 */ /* 0x000fe20000000024 */
[----:B------:R-:W-:-:S08]  /*8940*/  DFMA R32, R32, -UR8, R6 ;  /* 0x8000000820207c2b */ /* 0x000fd00008000006 */
        /* <DEDUP_REMOVED lines=8> */
[----:B------:R-:W-:Y:S02]  /*89d0*/  DFMA R18, R40, -UR8, R42 ;  /* 0x8000000828127c2b */ /* 0x000fe4000800002a */
[----:B------:R-:W1:Y:S01]  /*89e0*/  MUFU.RCP64H R43, R17 ;  /* 0x00000011002b7308 */ /* 0x000e620000001800 */
[----:B------:R-:W-:-:S03]  /*89f0*/  MOV R42, 0x1 ;  /* 0x00000001002a7802 */ /* 0x000fc60000000f00 */
[----:B------:R-:W-:Y:S02]  /*8a00*/  DFMA R24, R32, R24, UR20 ;  /* 0x0000001420187e2b */ /* 0x000fe40008000018 */
[----:B------:R-:W-:-:S06]  /*8a10*/  DFMA R40, R18, UR10, R44 ;  /* 0x0000000a12287c2b */ /* 0x000fcc000800002c */
[----:B------:R-:W-:Y:S02]  /*8a20*/  DFMA R24, R32, R24, UR22 ;  /* 0x0000001620187e2b */ /* 0x000fe40008000018 */
[----:B------:R-:W-:Y:S02]  /*8a30*/  DFMA R40, R18, R40, UR12 ;  /* 0x0000000c12287e2b */ /* 0x000fe40008000028 */
[----:B-1----:R-:W-:-:S04]  /*8a40*/  DFMA R38, -R16, R42, 1 ;  /* 0x3ff000001026742b */ /* 0x002fc8000000012a */
[----:B------:R-:W-:Y:S02]  /*8a50*/  DFMA R24, R32, R24, UR24 ;  /* 0x0000001820187e2b */ /* 0x000fe40008000018 */
[----:B------:R-:W-:Y:S02]  /*8a60*/  DFMA R40, R18, R40, UR14 ;  /* 0x0000000e12287e2b */ /* 0x000fe40008000028 */
[----:B------:R-:W-:-:S04]  /*8a70*/  DFMA R44, R38, R38, R38 ;  /* 0x00000026262c722b */ /* 0x000fc80000000026 */
[----:B------:R-:W-:Y:S02]  /*8a80*/  DFMA R24, R32, R24, UR26 ;  /* 0x0000001a20187e2b */ /* 0x000fe40008000018 */
[----:B------:R-:W-:Y:S02]  /*8a90*/  DFMA R40, R18, R40, UR16 ;  /* 0x0000001012287e2b */ /* 0x000fe40008000028 */
[----:B------:R-:W-:-:S04]  /*8aa0*/  DFMA R44, R42, R44, R42 ;  /* 0x0000002c2a2c722b */ /* 0x000fc8000000002a */
[----:B------:R-:W-:Y:S02]  /*8ab0*/  DFMA R24, R32, R24, 1 ;  /* 0x3ff000002018742b */ /* 0x000fe40000000018 */
[----:B------:R-:W-:-:S06]  /*8ac0*/  DFMA R40, R18, R40, UR18 ;  /* 0x0000001212287e2b */ /* 0x000fcc0008000028 */
[----:B------:R-:W-:Y:S01]  /*8ad0*/  DFMA R38, R32, R24, 1 ;  /* 0x3ff000002026742b */ /* 0x000fe20000000018 */
[----:B------:R-:W-:Y:S01]  /*8ae0*/  FMUL R32, R31, R36 ;  /* 0x000000241f207220 */ /* 0x000fe20000400000 */
[----:B------:R-:W-:-:S05]  /*8af0*/  DFMA R40, R18, R40, UR20 ;  /* 0x0000001412287e2b */ /* 0x000fca0008000028 */
[----:B------:R-:W1:Y:S03]  /*8b00*/  F2F.F64.F32 R32, R32 ;  /* 0x0000002000207310 */ /* 0x000e660000201800 */
[----:B------:R-:W-:Y:S01]  /*8b10*/  IMAD R25, R10, 0x100000, R39 ;  /* 0x001000000a197824 */ /* 0x000fe200078e0227 */
[----:B------:R-:W-:Y:S01]  /*8b20*/  DFMA R40, R18, R40, UR22 ;  /* 0x0000001612287e2b */ /* 0x000fe20008000028 */
[----:B------:R-:W-:Y:S01]  /*8b30*/  MOV R24, R38 ;  /* 0x0000002600187202 */ /* 0x000fe20000000f00 */
[----:B------:R-:W-:Y:S09]  /*8b40*/  @!P0 BRA `(.L_x_98) ;  /* 0x0000000000348947 */ /* 0x000ff20003800000 */
[----:B------:R-:W-:Y:S01]  /*8b50*/  FSETP.GEU.AND P1, PT, |R9|, 4.2275390625, PT ;  /* 0x408748000900780b */ /* 0x000fe20003f2e200 */
[C---:B------:R-:W-:Y:S02]  /*8b60*/  DADD R24, R8.reuse, +INF ;  /* 0x7ff0000008187429 */ /* 0x040fe40000000000 */
[----:B------:R-:W-:-:S08]  /*8b70*/  DSETP.GEU.AND P0, PT, R8, RZ, PT ;  /* 0x000000ff0800722a */ /* 0x000fd00003f0e000 */
[----:B------:R-:W-:Y:S02]  /*8b80*/  FSEL R24, R24, RZ, P0 ;  /* 0x000000ff18187208 */ /* 0x000fe40000000000 */
[----:B------:R-:W-:Y:S01]  /*8b90*/  @!P1 LEA.HI R11, R10, R10, RZ, 0x1 ;  /* 0x0000000a0a0b9211 */ /* 0x000fe200078f08ff */
[----:B------:R-:W-:Y:S01]  /*8ba0*/  @!P1 IMAD.MOV.U32 R8, RZ, RZ, R38 ;  /* 0x000000ffff089224 */ /* 0x000fe200078e0026 */
[----:B------:R-:W-:Y:S02]  /*8bb0*/  FSEL R25, R25, RZ, P0 ;  /* 0x000000ff19197208 */ /* 0x000fe40000000000 */
[----:B------:R-:W-:-:S05]  /*8bc0*/  @!P1 SHF.R.S32.HI R11, RZ, 0x1, R11 ;  /* 0x00000001ff0b9819 */ /* 0x000fca000001140b */
[----:B------:R-:W-:Y:S02]  /*8bd0*/  @!P1 IMAD.IADD R10, R10, 0x1, -R11 ;  /* 0x000000010a0a9824 */ /* 0x000fe400078e0a0b */
[----:B------:R-:W-:-:S03]  /*8be0*/  @!P1 IMAD R9, R11, 0x100000, R39 ;  /* 0x001000000b099824 */ /* 0x000fc600078e0227 */
[----:B------:R-:W-:Y:S02]  /*8bf0*/  @!P1 LEA R11, R10, 0x3ff00000, 0x14 ;  /* 0x3ff000000a0b9811 */ /* 0x000fe400078ea0ff */
[----:B------:R-:W-:-:S06]  /*8c00*/  @!P1 MOV R10, RZ ;  /* 0x000000ff000a9202 */ /* 0x000fcc0000000f00 */
[----:B------:R-:W-:-:S11]  /*8c10*/  @!P1 DMUL R24, R8, R10 ;  /* 0x0000000a08189228 */ /* 0x000fd60000000000 */
.L_x_98:
[----:B------:R-:W-:Y:S05]  /*8c20*/  BSYNC.RECONVERGENT B1 ;  /* 0x0000000000017941 */ /* 0x000fea0003800200 */
.L_x_97:
[----:B------:R-:W-:Y:S01]  /*8c30*/  UMOV UR4, 0x40000000 ;  /* 0x4000000000047882 */ /* 0x000fe20000000000 */
[----:B------:R-:W-:Y:S01]  /*8c40*/  UMOV UR5, 0x3fd98845 ;  /* 0x3fd9884500057882 */ /* 0x000fe20000000000 */
[----:B------:R-:W-:Y:S01]  /*8c50*/  IMAD R46, R2, R21, 0x5 ;  /* 0x00000005022e7424 */ /* 0x000fe200078e0215 */
[----:B------:R-:W-:Y:S01]  /*8c60*/  DMUL R24, R24, UR4 ;  /* 0x0000000418187c28 */ /* 0x000fe20008000000 */
[----:B------:R-:W-:Y:S01]  /*8c70*/  FSETP.GT.AND P1, PT, R30, RZ, PT ;  /* 0x000000ff1e00720b */ /* 0x000fe20003f24000 */
[----:B------:R-:W-:Y:S01]  /*8c80*/  DFMA R8, -R16, R44, 1 ;  /* 0x3ff000001008742b */ /* 0x000fe2000000012c */
[----:B------:R-:W-:Y:S01]  /*8c90*/  LOP3.LUT R3, R3, 0x1, RZ, 0xc0, !PT ;  /* 0x0000000103037812 */ /* 0x000fe200078ec0ff */
[----:B------:R-:W-:Y:S01]  /*8ca0*/  DFMA R40, R18, R40, UR24 ;  /* 0x0000001812287e2b */ /* 0x000fe20008000028 */
[----:B------:R-:W2:Y:S01]  /*8cb0*/  I2F.F64 R46, R46 ;  /* 0x0000002e002e7312 */ /* 0x000ea20000201c00 */
[----:B------:R-:W-:Y:S01]  /*8cc0*/  BSSY.RECONVERGENT B1, `(.L_x_99) ;  /* 0x0000020000017945 */ /* 0x000fe20003800200 */
[----:B------:R-:W-:Y:S01]  /*8cd0*/  ISETP.NE.U32.AND P0, PT, R3, 0x1, PT ;  /* 0x000000010300780c */ /* 0x000fe20003f05070 */
[----:B-1----:R-:W-:-:S02]  /*8ce0*/  DMUL R24, R24, R32 ;  /* 0x0000002018187228 */ /* 0x002fc40000000000 */
[----:B------:R-:W-:Y:S02]  /*8cf0*/  DFMA R44, R44, R8, R44 ;  /* 0x000000082c2c722b */ /* 0x000fe4000000002c */
[----:B------:R-:W-:Y:S02]  /*8d00*/  DFMA R40, R18, R40, UR26 ;  /* 0x0000001a12287e2b */ /* 0x000fe40008000028 */
[----:B------:R-:W1:Y:S04]  /*8d10*/  F2F.F32.F64 R30, R24 ;  /* 0x00000018001e7310 */ /* 0x000e680000301000 */
[----:B--2---:R-:W-:Y:S02]  /*8d20*/  DMUL R8, R44, R46 ;  /* 0x0000002e2c087228 */ /* 0x004fe40000000000 */
[----:B------:R-:W-:-:S02]  /*8d30*/  DFMA R40, R18, R40, 1 ;  /* 0x3ff000001228742b */ /* 0x000fc40000000028 */
[----:B0-----:R-:W-:-:S04]  /*8d40*/  @!P0 DADD R10, -R28, 1 ;  /* 0x3ff000001c0a8429 */ /* 0x001fc80000000100 */
[----:B------:R-:W-:Y:S01]  /*8d50*/  DFMA R20, -R16, R8, R46 ;  /* 0x000000081014722b */ /* 0x000fe2000000012e */
[----:B-1----:R-:W-:Y:S01]  /*8d60*/  @P1 FADD R30, -R30, 1 ;  /* 0x3f8000001e1e1421 */ /* 0x002fe20000000100 */
[----:B------:R-:W-:Y:S01]  /*8d70*/  FSETP.GEU.AND P1, PT, |R23|, 4.1917929649353027344, PT ;  /* 0x4086232b1700780b */ /* 0x000fe20003f2e200 */
[----:B------:R-:W-:-:S04]  /*8d80*/  DFMA R40, R18, R40, 1 ;  /* 0x3ff000001228742b */ /* 0x000fc80000000028 */
[----:B------:R-:W0:Y:S01]  /*8d90*/  F2F.F64.F32 R30, R30 ;  /* 0x0000001e001e7310 */ /* 0x000e220000201800 */
[----:B------:R-:W-:Y:S02]  /*8da0*/  DFMA R8, R44, R20, R8 ;  /* 0x000000142c08722b */ /* 0x000fe40000000008 */
[----:B------:R-:W-:-:S03]  /*8db0*/  @!P0 DMUL R20, R14, R10 ;  /* 0x0000000a0e148228 */ /* 0x000fc60000000000 */
[----:B------:R-:W-:Y:S02]  /*8dc0*/  IMAD R11, R6, 0x100000, R41 ;  /* 0x00100000060b7824 */ /* 0x000fe400078e0229 */
[----:B------:R-:W-:Y:S01]  /*8dd0*/  IMAD.MOV.U32 R10, RZ, RZ, R40 ;  /* 0x000000ffff0a7224 */ /* 0x000fe200078e0028 */
[----:B------:R-:W-:Y:S06]  /*8de0*/  @!P1 BRA `(.L_x_100) ;  /* 0x0000000000349947 */ /* 0x000fec0003800000 */
        /* <DEDUP_REMOVED lines=8> */
[----:B------:R-:W-:Y:S01]  /*8e70*/  @!P2 LEA R7, R3, R41, 0x14 ;  /* 0x000000290307a211 */ /* 0x000fe200078ea0ff */
[----:B------:R-:W-:-:S05]  /*8e80*/  @!P2 IMAD.IADD R6, R6, 0x1, -R3 ;  /* 0x000000010606a824 */ /* 0x000fca00078e0a03 */
[----:B------:R-:W-:Y:S01]  /*8e90*/  @!P2 LEA R19, R6, 0x3ff00000, 0x14 ;  /* 0x3ff000000613a811 */ /* 0x000fe200078ea0ff */
[----:B------:R-:W-:-:S06]  /*8ea0*/  @!P2 IMAD.MOV.U32 R6, RZ, RZ, R40 ;  /* 0x000000ffff06a224 */ /* 0x000fcc00078e0028 */
[----:B------:R-:W-:-:S11]  /*8eb0*/  @!P2 DMUL R10, R6, R18 ;  /* 0x00000012060aa228 */ /* 0x000fd60000000000 */
.L_x_100:
[----:B------:R-:W-:Y:S05]  /*8ec0*/  BSYNC.RECONVERGENT B1 ;  /* 0x0000000000017941 */ /* 0x000fea0003800200 */
.L_x_99:
[----:B------:R-:W-:Y:S01]  /*8ed0*/  FFMA R3, RZ, R17, R9 ;  /* 0x00000011ff037223 */ /* 0x000fe20000000009 */
[----:B------:R-:W-:Y:S01]  /*8ee0*/  DMUL R10, R10, 65 ;  /* 0x405040000a0a7828 */ /* 0x000fe20000000000 */
[----:B------:R-:W-:Y:S01]  /*8ef0*/  FSETP.GEU.AND P2, PT, |R47|, 6.5827683646048100446e-37, PT ;  /* 0x036000002f00780b */ /* 0x000fe20003f4e200 */
[----:B0-----:R-:W-:Y:S01]  /*8f00*/  @!P0 DADD R32, -R30, 1 ;  /* 0x3ff000001e208429 */ /* 0x001fe20000000100 */
[----:B------:R-:W-:Y:S01]  /*8f10*/  BSSY.RECONVERGENT B1, `(.L_x_101) ;  /* 0x000000b000017945 */ /* 0x000fe20003800200 */
[----:B------:R-:W-:-:S04]  /*8f20*/  FSETP.GT.AND P1, PT, |R3|, 1.469367938527859385e-39, PT ;  /* 0x001000000300780b */ /* 0x000fc80003f24200 */
[----:B------:R-:W-:Y:S02]  /*8f30*/  @P0 DMUL R6, R30, R10 ;  /* 0x0000000a1e060228 */ /* 0x000fe40000000000 */
[----:B------:R-:W-:-:S06]  /*8f40*/  @!P0 DFMA R32, R10, R32, -R20 ;  /* 0x000000200a20822b */ /* 0x000fcc0000000814 */
[----:B------:R-:W-:Y:S01]  /*8f50*/  @P0 DFMA R32, R14, R28, -R6 ;  /* 0x0000001c0e20022b */ /* 0x000fe20000000806 */
[----:B------:R-:W-:Y:S10]  /*8f60*/  @P1 BRA P2, `(.L_x_102) ;  /* 0x0000000000141947 */ /* 0x000ff40001000000 */
[----:B------:R-:W-:Y:S01]  /*8f70*/  IMAD.MOV.U32 R18, RZ, RZ, R16 ;  /* 0x000000ffff127224 */ /* 0x000fe200078e0010 */
[----:B------:R-:W-:Y:S02]  /*8f80*/  MOV R19, R17 ;  /* 0x0000001100137202 */ /* 0x000fe40000000f00 */
[----:B------:R-:W-:-:S07]  /*8f90*/  MOV R6, 0x8fb0 ;  /* 0x00008fb000067802 */ /* 0x000fce0000000f00 */
[----:B-----5:R-:W-:Y:S05]  /*8fa0*/  CALL.REL.NOINC `($__internal_1_$__cuda_sm20_div_rn_f64_full) ;  /* 0x000001d800087944 */ /* 0x020fea0003c00000 */
[----:B------:R-:W-:-:S07]  /*8fb0*/  IMAD.MOV.U32 R9, RZ, RZ, R7 ;  /* 0x000000ffff097224 */ /* 0x000fce00078e0007 */
.L_x_102:
[----:B------:R-:W-:Y:S05]  /*8fc0*/  BSYNC.RECONVERGENT B1 ;  /* 0x0000000000017941 */ /* 0x000fea0003800200 */
.L_x_101:
        /* <DEDUP_REMOVED lines=24> */
[----:B------:R-:W-:Y:S01]  /*9150*/  MOV R24, R8 ;  /* 0x0000000800187202 */ /* 0x000fe20000000f00 */
[----:B------:R-:W-:-:S07]  /*9160*/  IMAD.MOV.U32 R25, RZ, RZ, R7 ;  /* 0x000000ffff197224 */ /* 0x000fce00078e0007 */
.L_x_104:
[----:B------:R-:W-:Y:S05]  /*9170*/  BSYNC.RECONVERGENT B1 ;  /* 0x0000000000017941 */ /* 0x000fea0003800200 */
.L_x_103:
[----:B------:R-:W0:Y:S01]  /*9180*/  MUFU.RCP64H R7, 65 ;  /* 0x4050400000077908 */ /* 0x000e220000001800 */
[----:B------:R-:W-:Y:S02]  /*9190*/  HFMA2 R6, -RZ, RZ, 0, 5.9604644775390625e-08 ;  /* 0x00000001ff067431 */ /* 0x000fe400000001ff */
        /* <DEDUP_REMOVED lines=16> */
[----:B------:R-:W-:Y:S01]  /*92a0*/  MOV R19, 0x40504000 ;  /* 0x4050400000137802 */ /* 0x000fe20000000f00 */
[----:B------:R-:W-:Y:S01]  /*92b0*/  IMAD.MOV.U32 R47, RZ, RZ, R23 ;  /* 0x000000ffff2f7224 */ /* 0x000fe200078e0017 */
[----:B------:R-:W-:Y:S01]  /*92c0*/  MOV R6, 0x92f0 ;  /* 0x000092f000067802 */ /* 0x000fe20000000f00 */
[----:B------:R-:W-:-:S07]  /*92d0*/  IMAD.MOV.U32 R18, RZ, RZ, RZ ;  /* 0x000000ffff127224 */ /* 0x000fce00078e00ff */
[----:B-----5:R-:W-:Y:S05]  /*92e0*/  CALL.REL.NOINC `($__internal_1_$__cuda_sm20_div_rn_f64_full) ;  /* 0x000001d400387944 */ /* 0x020fea0003c00000 */
[----:B------:R-:W-:-:S07]  /*92f0*/  IMAD.MOV.U32 R6, RZ, RZ, R8 ;  /* 0x000000ffff067224 */ /* 0x000fce00078e0008 */
.L_x_106:
[----:B------:R-:W-:Y:S05]  /*9300*/  BSYNC.RECONVERGENT B1 ;  /* 0x0000000000017941 */ /* 0x000fea0003800200 */
.L_x_105:
[----:B------:R-:W0:Y:S01]  /*9310*/  MUFU.RSQ64H R9, R25 ;  /* 0x0000001900097308 */ /* 0x000e220000001c00 */
[----:B------:R-:W-:Y:S01]  /*9320*/  ISETP.GT.AND P0, PT, R7, 0xfffff, PT ;  /* 0x000fffff0700780c */ /* 0x000fe20003f04270 */
[----:B------:R-:W-:Y:S01]  /*9330*/  IMAD.MOV.U32 R30, RZ, RZ, R6 ;  /* 0x000000ffff1e7224 */ /* 0x000fe200078e0006 */
[----:B------:R-:W-:Y:S01]  /*9340*/  IADD3 R8, PT, PT, R25, -0x3500000, RZ ;  /* 0xfcb0000019087810 */ /* 0x000fe20007ffe0ff */
[--C-:B------:R-:W-:Y:S01]  /*9350*/  IMAD.MOV.U32 R31, RZ, RZ, R7.reuse ;  /* 0x000000ffff1f7224 */ /* 0x100fe200078e0007 */
        /* <DEDUP_REMOVED lines=16> */
[----:B------:R-:W-:Y:S01]  /*9460*/  @P1 LOP3.LUT P2, RZ, R31, 0x7fffffff, RZ, 0xc0, !PT ;  /* 0x7fffffff1fff1812 */ /* 0x000fe2000784c0ff */
[----:B------:R-:W-:Y:S02]  /*9470*/  @P1 IMAD.MOV.U32 R15, RZ, RZ, 0x7ff00000 ;  /* 0x7ff00000ff0f1424 */ /* 0x000fe400078e00ff */
[----:B------:R-:W-:Y:S02]  /*9480*/  DMUL R10, R20, R24 ;  /* 0x00000018140a7228 */ /* 0x000fe40000000000 */
[----:B------:R-:W-:Y:S02]  /*9490*/  VIADD R7, R21, 0xfff00000 ;  /* 0xfff0000015077836 */ /* 0x000fe40000000000 */
[----:B------:R-:W-:Y:S01]  /*94a0*/  @P1 DFMA R14, R30, R14, +INF ;  /* 0x7ff000001e0e142b */ /* 0x000fe2000000000e */
[----:B------:R-:W-:Y:S01]  /*94b0*/  MOV R31, R6 ;  /* 0x00000006001f7202 */ /* 0x000fe20000000f00 */
[----:B------:R-:W-:-:S02]  /*94c0*/  IMAD.MOV.U32 R6, RZ, RZ, R20 ;  /* 0x000000ffff067224 */ /* 0x000fc400078e0014 */
[----:B------:R-:W-:Y:S01]  /*94d0*/  DFMA R18, R10, -R10, R24 ;  /* 0x8000000a0a12722b */ /* 0x000fe20000000018 */
[----:B------:R-:W-:-:S05]  /*94e0*/  @!P0 MOV R31, R30 ;  /* 0x0000001e001f8202 */ /* 0x000fca0000000f00 */
[----:B------:R-:W-:Y:S02]  /*94f0*/  @P1 FSEL R28, R14, RZ, P2 ;  /* 0x000000ff0e1c1208 */ /* 0x000fe40001000000 */
[----:B------:R-:W-:Y:S01]  /*9500*/  @P1 FSEL R29, R15, -QNAN , P2 ;  /* 0xfff000000f1d1808 */ /* 0x000fe20001000000 */
[----:B------:R-:W-:Y:S01]  /*9510*/  DFMA R14, R18, R6, R10 ;  /* 0x00000006120e722b */ /* 0x000fe2000000000a */
[----:B------:R-:W-:Y:S01]  /*9520*/  ISETP.GE.U32.AND P2, PT, R8, 0x7ca00000, PT ;  /* 0x7ca000000800780c */ /* 0x000fe20003f46070 */
[----:B------:R-:W-:-:S12]  /*9530*/  @P1 BRA `(.L_x_108) ;  /* 0x0000000400001947 */ /* 0x000fd80003800000 */
[----:B------:R-:W-:Y:S01]  /*9540*/  LOP3.LUT R28, R3, 0xfffff, RZ, 0xc0, !PT ;  /* 0x000fffff031c7812 */ /* 0x000fe200078ec0ff */
[----:B------:R-:W-:Y:S01]  /*9550*/  IMAD.MOV.U32 R38, RZ, RZ, RZ ;  /* 0x000000ffff267224 */ /* 0x000fe200078e00ff */
[----:B------:R-:W-:Y:S01]  /*9560*/  UMOV UR4, 0x3ae80f1e ;  /* 0x3ae80f1e00047882 */ /* 0x000fe20000000000 */
[----:B------:R-:W-:Y:S01]  /*9570*/  IMAD.MOV.U32 R44, RZ, RZ, -0x748574fc ;  /* 0x8b7a8b04ff2c7424 */ /* 0x000fe200078e00ff */
[----:B------:R-:W-:Y:S01]  /*9580*/  LOP3.LUT R29, R28, 0x3ff00000, RZ, 0xfc, !PT ;  /* 0x3ff000001c1d7812 */ /* 0x000fe200078efcff */
[----:B------:R-:W-:Y:S01]  /*9590*/  IMAD.MOV.U32 R28, RZ, RZ, R31 ;  /* 0x000000ffff1c7224 */ /* 0x000fe200078e001f */
[----:B------:R-:W-:Y:S01]  /*95a0*/  UMOV UR5, 0x3eb1380b ;  /* 0x3eb1380b00057882 */ /* 0x000fe20000000000 */
[----:B------:R-:W-:Y:S01]  /*95b0*/  IMAD.MOV.U32 R45, RZ, RZ, 0x3ed0ee25 ;  /* 0x3ed0ee25ff2d7424 */ /* 0x000fe200078e00ff */
[----:B------:R-:W-:Y:S01]  /*95c0*/  ISETP.GE.U32.AND P0, PT, R29, 0x3ff6a09f, PT ;  /* 0x3ff6a09f1d00780c */ /* 0x000fe20003f06070 */
[----:B------:R-:W-:Y:S01]  /*95d0*/  IMAD.MOV.U32 R47, RZ, RZ, 0x43300000 ;  /* 0x43300000ff2f7424 */ /* 0x000fe200078e00ff */
[----:B------:R-:W-:Y:S01]  /*95e0*/  LEA.HI R3, R3, R36, RZ, 0xc ;  /* 0x0000002403037211 */ /* 0x000fe200078f60ff */
[----:B------:R-:W-:Y:S01]  /*95f0*/  UMOV UR8, 0x80000000 ;  /* 0x8000000000087882 */ /* 0x000fe20000000000 */
[----:B------:R-:W-:-:S09]  /*9600*/  UMOV UR9, 0x43300000 ;  /* 0x4330000000097882 */ /* 0x000fd20000000000 */
[----:B------:R-:W-:Y:S01]  /*9610*/  @P0 VIADD R31, R29, 0xfff00000 ;  /* 0xfff000001d1f0836 */ /* 0x000fe20000000000 */
[----:B------:R-:W-:-:S04]  /*9620*/  @P0 IADD3 R3, PT, PT, R3, 0x1, RZ ;  /* 0x0000000103030810 */ /* 0x000fc80007ffe0ff */
[----:B------:R-:W-:Y:S02]  /*9630*/  @P0 MOV R29, R31 ;  /* 0x0000001f001d0202 */ /* 0x000fe40000000f00 */
[----:B------:R-:W-:-:S04]  /*9640*/  LOP3.LUT R46, R3, 0x80000000, RZ, 0x3c, !PT ;  /* 0x80000000032e7812 */ /* 0x000fc800078e3cff */
        /* <DEDUP_REMOVED lines=47> */
.L_x_108:
[----:B------:R-:W-:Y:S05]  /*9940*/  BSYNC.RECONVERGENT B1 ;  /* 0x0000000000017941 */ /* 0x000fea0003800200 */
.L_x_107:
        /* <DEDUP_REMOVED lines=9> */
.L_x_110:
[----:B------:R-:W-:Y:S05]  /*99e0*/  BSYNC.RECONVERGENT B1 ;  /* 0x0000000000017941 */ /* 0x000fea0003800200 */
.L_x_109:
        /* <DEDUP_REMOVED lines=19> */
[----:B------:R-:W-:Y:S01]  /*9b20*/  MOV R18, R14 ;  /* 0x0000000e00127202 */ /* 0x000fe20000000f00 */
[----:B------:R-:W-:Y:S01]  /*9b30*/  IMAD.MOV.U32 R19, RZ, RZ, R15 ;  /* 0x000000ffff137224 */ /* 0x000fe200078e000f */
[----:B------:R-:W-:-:S07]  /*9b40*/  MOV R6, 0x9b60 ;  /* 0x00009b6000067802 */ /* 0x000fce0000000f00 */
[----:B------:R-:W-:Y:S05]  /*9b50*/  CALL.REL.NOINC `($__internal_1_$__cuda_sm20_div_rn_f64_full) ;  /* 0x000001cc001c7944 */ /* 0x000fea0003c00000 */
[----:B------:R-:W-:-:S07]  /*9b60*/  IMAD.MOV.U32 R6, RZ, RZ, R8 ;  /* 0x000000ffff067224 */ /* 0x000fce00078e0008 */
.L_x_112:
[----:B------:R-:W-:Y:S05]  /*9b70*/  BSYNC.RECONVERGENT B1 ;  /* 0x0000000000017941 */ /* 0x000fea0003800200 */
.L_x_111:
[----:B------:R-:W0:Y:S01]  /*9b80*/  F2F.F32.F64 R3, R6 ;  /* 0x0000000600037310 */ /* 0x000e220000301000 */
[----:B------:R-:W-:Y:S01]  /*9b90*/  IMAD.MOV.U32 R20, RZ, RZ, 0x1871100e ;  /* 0x1871100eff147424 */ /* 0x000fe200078e00ff */
[----:B------:R-:W-:Y:S01]  /*9ba0*/  MOV R21, 0x3fcda671 ;  /* 0x3fcda67100157802 */ /* 0x000fe20000000f00 */
        /* <DEDUP_REMOVED lines=17> */
[----:B------:R-:W-:Y:S01]  /*9cc0*/  MOV R8, 0x9d00 ;  /* 0x00009d0000087802 */ /* 0x000fe20000000f00 */
[----:B------:R-:W-:Y:S01]  /*9cd0*/  IMAD.MOV.U32 R11, RZ, RZ, R21 ;  /* 0x000000ffff0b7224 */ /* 0x000fe200078e0015 */
[----:B------:R-:W-:-:S07]  /*9ce0*/  IADD3 R6, PT, PT, R6, -0x100000, RZ ;  /* 0xfff0000006067810 */ /* 0x000fce0007ffe0ff */
[----:B------:R-:W-:Y:S05]  /*9cf0*/  CALL.REL.NOINC `($__internal_0_$__cuda_sm20_dblrcp_rn_slowpath_v3) ;  /* 0x000001c800147944 */ /* 0x000fea0003c00000 */
.L_x_114:
[----:B------:R-:W-:Y:S05]  /*9d00*/  BSYNC.RECONVERGENT B1 ;  /* 0x0000000000017941 */ /* 0x000fea0003800200 */
.L_x_113:
[----:B------:R-:W0:Y:S01]  /*9d10*/  F2F.F64.F32 R8, R3 ;  /* 0x0000000300087310 */ /* 0x000e220000201800 */
[----:B------:R-:W-:Y:S01]  /*9d20*/  IMAD.MOV.U32 R20, RZ, RZ, 0x652b82fe ;  /* 0x652b82feff147424 */ /* 0x000fe200078e00ff */
[----:B------:R-:W-:Y:S01]  /*9d30*/  UMOV UR4, 0xfefa39ef ;  /* 0xfefa39ef00047882 */ /* 0x000fe20000000000 */
[----:B------:R-:W-:Y:S01]  /*9d40*/  IMAD.MOV.U32 R21, RZ, RZ, 0x3ff71547 ;  /* 0x3ff71547ff157424 */ /* 0x000fe200078e00ff */
[----:B------:R-:W-:Y:S01]  /*9d50*/  UMOV UR5, 0x3fe62e42 ;  /* 0x3fe62e4200057882 */ /* 0x000fe20000000000 */
[----:B------:R-:W-:Y:S01]  /*9d60*/  IMAD.MOV.U32 R29, RZ, RZ, 0x3faa466f ;  /* 0x3faa466fff1d7424 */ /* 0x000fe200078e00ff */
[----:B------:R-:W-:Y:S01]  /*9d70*/  BSSY.RECONVERGENT B1, `(.L_x_115) ;  /* 0x0000040000017945 */ /* 0x000fe20003800200 */
[----:B------:R-:W-:Y:S01]  /*9d80*/  IMAD.MOV.U32 R26, RZ, RZ, 0x1871100e ;  /* 0x1871100eff1a7424 */ /* 0x000fe200078e00ff */
[----:B------:R-:W1:Y:S01]  /*9d90*/  F2F.F32.F64 R30, R30 ;  /* 0x0000001e001e7310 */ /* 0x000e620000301000 */
[----:B------:R-:W-:Y:S01]  /*9da0*/  MOV R27, 0x3fcda671 ;  /* 0x3fcda671001b7802 */ /* 0x000fe20000000f00 */
        /* <DEDUP_REMOVED lines=15> */
[----:B------:R-:W-:Y:S01]  /*9ea0*/  MOV R9, 0x3e928af3 ;  /* 0x3e928af300097802 */ /* 0x000fe20000000f00 */
        /* <DEDUP_REMOVED lines=37> */
[----:B------:R-:W-:Y:S02]  /*a100*/  @!P1 SHF.R.S32.HI R7, RZ, 0x1, R6 ;  /* 0x00000001ff079819 */ /* 0x000fe40000011406 */
[----:B------:R-:W-:Y:S01]  /*a110*/  @!P1 MOV R6, R10 ;  /* 0x0000000a00069202 */ /* 0x000fe20000000f00 */
[----:B------:R-:W-:Y:S02]  /*a120*/  @!P1 IMAD.MOV.U32 R10, RZ, RZ, RZ ;  /* 0x000000ffff0a9224 */ /* 0x000fe400078e00ff */
[----:B------:R-:W-:-:S02]  /*a130*/  @!P1 IMAD.IADD R20, R20, 0x1, -R7 ;  /* 0x0000000114149824 */ /* 0x000fc400078e0a07 */
[----:B------:R-:W-:-:S03]  /*a140*/  @!P1 IMAD R7, R7, 0x100000, R11 ;  /* 0x0010000007079824 */ /* 0x000fc600078e020b */
[----:B------:R-:W-:-:S06]  /*a150*/  @!P1 LEA R11, R20, 0x3ff00000, 0x14 ;  /* 0x3ff00000140b9811 */ /* 0x000fcc00078ea0ff */
[----:B------:R-:W-:-:S11]  /*a160*/  @!P1 DMUL R8, R6, R10 ;  /* 0x0000000a06089228 */ /* 0x000fd60000000000 */
.L_x_116:
[----:B------:R-:W-:Y:S05]  /*a170*/  BSYNC.RECONVERGENT B1 ;  /* 0x0000000000017941 */ /* 0x000fea0003800200 */
.L_x_115:
        /* <DEDUP_REMOVED lines=31> */
[----:B------:R-:W-:Y:S02]  /*a370*/  IMAD.MOV.U32 R40, RZ, RZ, R6 ;  /* 0x000000ffff287224 */ /* 0x000fe400078e0006 */
[----:B------:R-:W-:-:S07]  /*a380*/  IMAD.MOV.U32 R41, RZ, RZ, R7 ;  /* 0x000000ffff297224 */ /* 0x000fce00078e0007 */
.L_x_118:
[----:B------:R-:W-:Y:S05]  /*a390*/  BSYNC.RECONVERGENT B1 ;  /* 0x0000000000017941 */ /* 0x000fea0003800200 */
.L_x_117:
[----:B------:R-:W1:Y:S01]  /*a3a0*/  LDC R20, c[0x0][0x398] ;  /* 0x0000e600ff147b82 */ /* 0x000e620000000800 */
[----:B------:R-:W-:-:S05]  /*a3b0*/  VIADD R3, R5, 0x780 ;  /* 0x0000078005037836 */ /* 0x000fca0000000000 */
[----:B------:R-:W-:Y:S02]  /*a3c0*/  IABS R14, R3 ;  /* 0x00000003000e7213 */ /* 0x000fe40000000000 */
[----:B------:R-:W2:Y:S01]  /*a3d0*/  LDC.64 R28, c[0x0][0x390] ;  /* 0x0000e400ff1c7b82 */ /* 0x000ea20000000a00 */
[----:B-1----:R-:W-:-:S04]  /*a3e0*/  IABS R9, R20 ;  /* 0x0000001400097213 */ /* 0x002fc80000000000 */
[----:B------:R-:W1:Y:S08]  /*a3f0*/  I2F.RP R8, R9 ;  /* 0x0000000900087306 */ /* 0x000e700000209400 */
[----:B-1----:R-:W1:Y:S02]  /*a400*/  MUFU.RCP R8, R8 ;  /* 0x0000000800087308 */ /* 0x002e640000001000 */
[----:B-1----:R-:W-:-:S06]  /*a410*/  IADD3 R10, PT, PT, R8, 0xffffffe, RZ ;  /* 0x0ffffffe080a7810 */ /* 0x002fcc0007ffe0ff */
[----:B------:R-:W1:Y:S02]  /*a420*/  F2I.FTZ.U32.TRUNC.NTZ R7, R10 ;  /* 0x0000000a00077305 */ /* 0x000e64000021f000 */
[----:B-1----:R-:W-:-:S04]  /*a430*/  IMAD.MOV R6, RZ, RZ, -R7 ;  /* 0x000000ffff067224 */ /* 0x002fc800078e0a07 */
[----:B------:R-:W-:Y:S02]  /*a440*/  IMAD R11, R6, R9, RZ ;  /* 0x00000009060b7224 */ /* 0x000fe400078e02ff */
[----:B------:R-:W-:-:S04]  /*a450*/  IMAD.MOV.U32 R6, RZ, RZ, RZ ;  /* 0x000000ffff067224 */ /* 0x000fc800078e00ff */
[----:B------:R-:W-:Y:S01]  /*a460*/  IMAD.HI.U32 R11, R7, R11, R6 ;  /* 0x0000000b070b7227 */ /* 0x000fe200078e0006 */
[----:B------:R-:W-:Y:S02]  /*a470*/  MOV R6, R14 ;  /* 0x0000000e00067202 */ /* 0x000fe40000000f00 */
[----:B------:R-:W1:Y:S03]  /*a480*/  LDC.64 R14, c[0x0][0x388] ;  /* 0x0000e200ff0e7b82 */ /* 0x000e660000000a00 */
        /* <DEDUP_REMOVED lines=10> */
[----:B------:R-:W-:-:S06]  /*a530*/  @P0 IADD3 R21, PT, PT, R21, 0x1, RZ ;  /* 0x0000000115150810 */ /* 0x000fcc0007ffe0ff */
        /* <DEDUP_REMOVED lines=8> */
[----:B------:R-:W-:Y:S01]  /*a5c0*/  UMOV UR4, 0xfefa39ef ;  /* 0xfefa39ef00047882 */ /* 0x000fe20000000000 */
[----:B------:R-:W-:Y:S01]  /*a5d0*/  IMAD.MOV.U32 R43, RZ, RZ, 0x3ff71547 ;  /* 0x3ff71547ff2b7424 */ /* 0x000fe200078e00ff */
[----:B------:R-:W-:Y:S01]  /*a5e0*/  UMOV UR5, 0x3fe62e42 ;  /* 0x3fe62e4200057882 */ /* 0x000fe20000000000 */
[----:B------:R-:W-:Y:S01]  /*a5f0*/  UMOV UR8, 0x3b39803f ;  /* 0x3b39803f00087882 */ /* 0x000fe20000000000 */
[----:B------:R-:W-:Y:S01]  /*a600*/  UMOV UR9, 0x3c7abc9e ;  /* 0x3c7abc9e00097882 */ /* 0x000fe20000000000 */
[----:B------:R-:W-:Y:S01]  /*a610*/  MOV R46, 0xfca213ea ;  /* 0xfca213ea002e7802 */ /* 0x000fe20000000f00 */
[----:B------:R-:W-:Y:S01]  /*a620*/  IMAD.MOV.U32 R47, RZ, RZ, 0x3e928af3 ;  /* 0x3e928af3ff2f7424 */ /* 0x000fe200078e00ff */
[----:B------:R-:W-:Y:S01]  /*a630*/  UMOV UR10, 0x69ce2bdf ;  /* 0x69ce2bdf000a7882 */ /* 0x000fe20000000000 */
        /* <DEDUP_REMOVED lines=24> */
[----:B------:R-:W-:Y:S05]  /*a7c0*/  BSSY.RECONVERGENT B1, `(.L_x_119) ;  /* 0x0000038000017945 */ /* 0x000fea0003800200 */
[----:B------:R-:W-:Y:S01]  /*a7d0*/  DADD R38, R10, -6.75539944105574400000e+15 ;  /* 0xc33800000a267429 */ /* 0x000fe20000000000 */
[----:B-1----:R-:W-:-:S04]  /*a7e0*/  FFMA R36, R31, R36, -1.8212559223175048828 ;  /* 0xbfe91eea1f247423 */ /* 0x002fc80000000024 */
[----:B------:R-:W-:-:S03]  /*a7f0*/  FFMA R36, R31, R36, 1.7814779281616210938 ;  /* 0x3fe407781f247423 */ /* 0x000fc60000000024 */
[----:B------:R-:W-:Y:S01]  /*a800*/  DFMA R6, R38, -UR4, R8 ;  /* 0x8000000426067c2b */ /* 0x000fe20008000008 */
[----:B------:R-:W-:-:S04]  /*a810*/  FFMA R36, R31, R36, -0.35656377673149108887 ;  /* 0xbeb68f871f247423 */ /* 0x000fc80000000024 */
[----:B------:R-:W-:-:S03]  /*a820*/  FFMA R36, R31, R36, 0.31938153505325317383 ;  /* 0x3ea385fa1f247423 */ /* 0x000fc60000000024 */
        /* <DEDUP_REMOVED lines=11> */
[----:B------:R-:W-:-:S03]  /*a8e0*/  IMAD.MOV.U32 R44, RZ, RZ, 0x1 ;  /* 0x00000001ff2c7424 */ /* 0x000fc600078e00ff */
[----:B------:R-:W-:Y:S02]  /*a8f0*/  DFMA R24, R38, R24, UR20 ;  /* 0x0000001426187e2b */ /* 0x000fe40008000018 */
[----:B------:R-:W-:Y:S01]  /*a900*/  DFMA R42, R18, UR10, R46 ;  /* 0x0000000a122a7c2b */ /* 0x000fe2000800002e */
[----:B------:R-:W-:-:S05]  /*a910*/  IMAD.MOV.U32 R46, RZ, RZ, 0x5 ;  /* 0x00000005ff2e7424 */ /* 0x000fca00078e00ff */
        /* <DEDUP_REMOVED lines=13> */
[----:B------:R-:W-:Y:S01]  /*a9f0*/  DFMA R42, R18, R42, UR20 ;  /* 0x00000014122a7e2b */ /* 0x000fe2000800002a */
[----:B------:R-:W-:-:S04]  /*aa00*/  IADD3 R31, PT, PT, -R21, RZ, RZ ;  /* 0x000000ff151f7210 */ /* 0x000fc80007ffe1ff */
[----:B------:R-:W1:Y:S01]  /*aa10*/  F2F.F64.F32 R24, R24 ;  /* 0x0000001800187310 */ /* 0x000e620000201800 */
[----:B------:R-:W-:Y:S02]  /*aa20*/  IMAD R3, R20, R31, R3 ;  /* 0x0000001f14037224 */ /* 0x000fe400078e0203 */
[----:B------:R-:W-:Y:S01]  /*aa30*/  DFMA R42, R18, R42, UR22 ;  /* 0x00000016122a7e2b */ /* 0x000fe2000800002a */
[----:B------:R-:W-:Y:S02]  /*aa40*/  IMAD R21, R10, 0x100000, R39 ;  /* 0x001000000a157824 */ /* 0x000fe400078e0227 */
[----:B------:R-:W-:Y:S01]  /*aa50*/  IMAD.MOV.U32 R20, RZ, RZ, R38 ;  /* 0x000000ffff147224 */ /* 0x000fe200078e0026 */
[----:B------:R-:W-:Y:S07]  /*aa60*/  @!P0 BRA `(.L_x_120) ;  /* 0x0000000000348947 */ /* 0x000fee0003800000 */
        /* <DEDUP_REMOVED lines=13> */
.L_x_120:
[----:B------:R-:W-:Y:S05]  /*ab40*/  BSYNC.RECONVERGENT B1 ;  /* 0x0000000000017941 */ /* 0x000fea0003800200 */
.L_x_119:
[----:B------:R-:W-:Y:S01]  /*ab50*/  IMAD R46, R3, R46, 0x5 ;  /* 0x00000005032e7424 */ /* 0x000fe200078e022e */
[----:B------:R-:W-:Y:S01]  /*ab60*/  UMOV UR4, 0x40000000 ;  /* 0x4000000000047882 */ /* 0x000fe20000000000 */
[----:B------:R-:W-:Y:S01]  /*ab70*/  UMOV UR5, 0x3fd98845 ;  /* 0x3fd9884500057882 */ /* 0x000fe20000000000 */
[----:B------:R-:W-:Y:S01]  /*ab80*/  DFMA R8, -R16, R40, 1 ;  /* 0x3ff000001008742b */ /* 0x000fe20000000128 */
[----:B------:R-:W-:Y:S01]  /*ab90*/  FSETP.GT.AND P1, PT, R30, RZ, PT ;  /* 0x000000ff1e00720b */ /* 0x000fe20003f24000 */
[----:B------:R-:W-:Y:S01]  /*aba0*/  DMUL R20, R20, UR4 ;  /* 0x0000000414147c28 */ /* 0x000fe20008000000 */
[----:B------:R-:W2:Y:S01]  /*abb0*/  I2F.F64 R46, R46 ;  /* 0x0000002e002e7312 */ /* 0x000ea20000201c00 */
[----:B------:R-:W-:Y:S01]  /*abc0*/  DFMA R42, R18, R42, UR24 ;  /* 0x00000018122a7e2b */ /* 0x000fe2000800002a */
[----:B------:R-:W-:Y:S03]  /*abd0*/  BSSY.RECONVERGENT B1, `(.L_x_121) ;  /* 0x0000021000017945 */ /* 0x000fe60003800200 */
[----:B------:R-:W-:-:S02]  /*abe0*/  DFMA R40, R40, R8, R40 ;  /* 0x000000082828722b */ /* 0x000fc40000000028 */
[----:B-1----:R-:W-:Y:S01]  /*abf0*/  DMUL R20, R20, R24 ;  /* 0x0000001814147228 */ /* 0x002fe20000000000 */
[----:B------:R-:W-:Y:S01]  /*ac00*/  LOP3.LUT R8, R2, 0x1, RZ, 0xc0, !PT ;  /* 0x0000000102087812 */ /* 0x000fe200078ec0ff */
[----:B------:R-:W-:-:S03]  /*ac10*/  DFMA R42, R18, R42, UR26 ;  /* 0x0000001a122a7e2b */ /* 0x000fc6000800002a */
[----:B------:R-:W-:Y:S01]  /*ac20*/  ISETP.NE.U32.AND P0, PT, R8, 0x1, PT ;  /* 0x000000010800780c */ /* 0x000fe20003f05070 */
[----:B------:R-:W1:Y:S01]  /*ac30*/  F2F.F32.F64 R2, R20 ;  /* 0x0000001400027310 */ /* 0x000e620000301000 */
[----:B--2---:R-:W-:-:S03]  /*ac40*/  DMUL R8, R40, R46 ;  /* 0x0000002e28087228 */ /* 0x004fc60000000000 */
[----:B------:R-:W-:-:S05]  /*ac50*/  DFMA R42, R18, R42, 1 ;  /* 0x3ff00000122a742b */ /* 0x000fca000000002a */
[----:B------:R-:W-:-:S03]  /*ac60*/  DFMA R24, -R16, R8, R46 ;  /* 0x000000081018722b */ /* 0x000fc6000000012e */
[----:B------:R-:W-:Y:S02]  /*ac70*/  DFMA R42, R18, R42, 1 ;  /* 0x3ff00000122a742b */ /* 0x000fe4000000002a */
[----:B0-----:R-:W-:Y:S01]  /*ac80*/  @!P0 DADD R10, -R26, 1 ;  /* 0x3ff000001a0a8429 */ /* 0x001fe20000000100 */
[----:B-1----:R-:W-:Y:S01]  /*ac90*/  @P1 FADD R2, -R2, 1 ;  /* 0x3f80000002021421 */ /* 0x002fe20000000100 */
[----:B------:R-:W-:Y:S01]  /*aca0*/  FSETP.GEU.AND P1, PT, |R13|, 4.1917929649353027344, PT ;  /* 0x4086232b0d00780b */ /* 0x000fe20003f2e200 */
[----:B------:R-:W-:Y:S02]  /*acb0*/  DFMA R8, R40, R24, R8 ;  /* 0x000000182808722b */ /* 0x000fe40000000008 */
[----:B------:R0:W1:Y:S03]  /*acc0*/  F2F.F64.F32 R24, R2 ;  /* 0x0000000200187310 */ /* 0x0000660000201800 */
[----:B------:R-:W-:Y:S01]  /*acd0*/  @!P0 DMUL R18, R22, R10 ;  /* 0x0000000a16128228 */ /* 0x000fe20000000000 */
[----:B------:R-:W-:Y:S01]  /*ace0*/  LEA R11, R6, R43, 0x14 ;  /* 0x0000002b060b7211 */ /* 0x000fe200078ea0ff */
[----:B------:R-:W-:-:S05]  /*acf0*/  IMAD.MOV.U32 R10, RZ, RZ, R42 ;  /* 0x000000ffff0a7224 */ /* 0x000fca00078e002a */
[----:B0-----:R-:W-:Y:S05]  /*ad00*/  @!P1 BRA `(.L_x_122) ;  /* 0x0000000000349947 */ /* 0x001fea0003800000 */
[----:B------:R-:W-:Y:S01]  /*ad10*/  FSETP.GEU.AND P2, PT, |R13|, 4.2275390625, PT ;  /* 0x408748000d00780b */ /* 0x000fe20003f4e200 */
[C---:B------:R-:W-:Y:S02]  /*ad20*/  DADD R10, R12.reuse, +INF ;  /* 0x7ff000000c0a7429 */ /* 0x040fe40000000000 */
[----:B------:R-:W-:-:S08]  /*ad30*/  DSETP.GEU.AND P1, PT, R12, RZ, PT ;  /* 0x000000ff0c00722a */ /* 0x000fd00003f2e000 */
[----:B------:R-:W-:Y:S02]  /*ad40*/  FSEL R10, R10, RZ, P1 ;  /* 0x000000ff0a0a7208 */ /* 0x000fe40000800000 */
[----:B------:R-:W-:Y:S01]  /*ad50*/  @!P2 LEA.HI R2, R6, R6, RZ, 0x1 ;  /* 0x000000060602a211 */ /* 0x000fe200078f08ff */
[----:B------:R-:W-:Y:S01]  /*ad60*/  @!P2 IMAD.MOV.U32 R12, RZ, RZ, RZ ;  /* 0x000000ffff0ca224 */ /* 0x000fe200078e00ff */
[----:B------:R-:W-:Y:S02]  /*ad70*/  FSEL R11, R11, RZ, P1 ;  /* 0x000000ff0b0b7208 */ /* 0x000fe40000800000 */
[----:B------:R-:W-:-:S05]  /*ad80*/  @!P2 SHF.R.S32.HI R7, RZ, 0x1, R2 ;  /* 0x00000001ff07a819 */ /* 0x000fca0000011402 */
[----:B------:R-:W-:Y:S02]  /*ad90*/  @!P2 IMAD.IADD R6, R6, 0x1, -R7 ;  /* 0x000000010606a824 */ /* 0x000fe400078e0a07 */
[----:B------:R-:W-:-:S03]  /*ada0*/  @!P2 IMAD R7, R7, 0x100000, R43 ;  /* 0x001000000707a824 */ /* 0x000fc600078e022b */
[----:B------:R-:W-:Y:S02]  /*adb0*/  @!P2 LEA R13, R6, 0x3ff00000, 0x14 ;  /* 0x3ff00000060da811 */ /* 0x000fe400078ea0ff */
[----:B------:R-:W-:-:S06]  /*adc0*/  @!P2 MOV R6, R42 ;  /* 0x0000002a0006a202 */ /* 0x000fcc0000000f00 */
[----:B------:R-:W-:-:S11]  /*add0*/  @!P2 DMUL R10, R6, R12 ;  /* 0x0000000c060aa228 */ /* 0x000fd60000000000 */
.L_x_122:
[----:B------:R-:W-:Y:S05]  /*ade0*/  BSYNC.RECONVERGENT B1 ;  /* 0x0000000000017941 */ /* 0x000fea0003800200 */
.L_x_121:
[----:B------:R-:W-:Y:S01]  /*adf0*/  FFMA R2, RZ, R17, R9 ;  /* 0x00000011ff027223 */ /* 0x000fe20000000009 */
[----:B------:R-:W-:Y:S01]  /*ae00*/  DMUL R10, R10, 65 ;  /* 0x405040000a0a7828 */ /* 0x000fe20000000000 */
[----:B------:R-:W-:Y:S01]  /*ae10*/  FSETP.GEU.AND P2, PT, |R47|, 6.5827683646048100446e-37, PT ;  /* 0x036000002f00780b */ /* 0x000fe20003f4e200 */
[----:B-1----:R-:W-:Y:S01]  /*ae20*/  @!P0 DADD R12, -R24, 1 ;  /* 0x3ff00000180c8429 */ /* 0x002fe20000000100 */
[----:B------:R-:W-:Y:S01]  /*ae30*/  BSSY.RECONVERGENT B1, `(.L_x_123) ;  /* 0x000000b000017945 */ /* 0x000fe20003800200 */
[----:B------:R-:W-:-:S04]  /*ae40*/  FSETP.GT.AND P1, PT, |R2|, 1.469367938527859385e-39, PT ;  /* 0x001000000200780b */ /* 0x000fc80003f24200 */
[----:B------:R-:W-:Y:S02]  /*ae50*/  @P0 DMUL R6, R24, R10 ;  /* 0x0000000a18060228 */ /* 0x000fe40000000000 */
[----:B------:R-:W-:-:S06]  /*ae60*/  @!P0 DFMA R12, R10, R12, -R18 ;  /* 0x0000000c0a0c822b */ /* 0x000fcc0000000812 */
[----:B------:R-:W-:Y:S01]  /*ae70*/  @P0 DFMA R12, R22, R26, -R6 ;  /* 0x0000001a160c022b */ /* 0x000fe20000000806 */
[----:B------:R-:W-:Y:S10]  /*ae80*/  @P1 BRA P2, `(.L_x_124) ;  /* 0x0000000000141947 */ /* 0x000ff40001000000 */
[----:B------:R-:W-:Y:S01]  /*ae90*/  IMAD.MOV.U32 R18, RZ, RZ, R16 ;  /* 0x000000ffff127224 */ /* 0x000fe200078e0010 */
[----:B------:R-:W-:Y:S01]  /*aea0*/  MOV R6, 0xaed0 ;  /* 0x0000aed000067802 */ /* 0x000fe20000000f00 */
[----:B------:R-:W-:-:S07]  /*aeb0*/  IMAD.MOV.U32 R19, RZ, RZ, R17 ;  /* 0x000000ffff137224 */ /* 0x000fce00078e0011 */
[----:B-----5:R-:W-:Y:S05]  /*aec0*/  CALL.REL.NOINC `($__internal_1_$__cuda_sm20_div_rn_f64_full) ;  /* 0x000001b800407944 */ /* 0x020fea0003c00000 */
[----:B------:R-:W-:-:S07]  /*aed0*/  MOV R9, R7 ;  /* 0x0000000700097202 */ /* 0x000fce0000000f00 */
.L_x_124:
[----:B------:R-:W-:Y:S05]  /*aee0*/  BSYNC.RECONVERGENT B1 ;  /* 0x0000000000017941 */ /* 0x000fea0003800200 */
.L_x_123:
        /* <DEDUP_REMOVED lines=26> */
.L_x_126:
[----:B------:R-:W-:Y:S05]  /*b090*/  BSYNC.RECONVERGENT B1 ;  /* 0x0000000000017941 */ /* 0x000fea0003800200 */
.L_x_125:
        /* <DEDUP_REMOVED lines=24> */
.L_x_128:
[----:B------:R-:W-:Y:S05]  /*b220*/  BSYNC.RECONVERGENT B1 ;  /* 0x0000000000017941 */ /* 0x000fea0003800200 */
.L_x_127:
[----:B------:R-:W0:Y:S01]  /*b230*/  MUFU.RSQ64H R9, R27 ;  /* 0x0000001b00097308 */ /* 0x000e220000001c00 */
[----:B------:R-:W-:Y:S01]  /*b240*/  ISETP.GT.AND P0, PT, R7, 0xfffff, PT ;  /* 0x000fffff0700780c */ /* 0x000fe20003f04270 */
[----:B------:R-:W-:Y:S01]  /*b250*/  IMAD.MOV.U32 R38, RZ, RZ, R6 ;  /* 0x000000ffff267224 */ /* 0x000fe200078e0006 */
[----:B------:R-:W-:Y:S01]  /*b260*/  MOV R2, R7 ;  /* 0x0000000700027202 */ /* 0x000fe20000000f00 */
[----:B------:R-:W-:Y:S01]  /*b270*/  IMAD.MOV.U32 R39, RZ, RZ, R7 ;  /* 0x000000ffff277224 */ /* 0x000fe200078e0007 */
[----:B------:R-:W-:Y:S01]  /*b280*/  BSSY.RECONVERGENT B1, `(.L_x_129) ;  /* 0x000005e000017945 */ /* 0x000fe20003800200 */
[----:B------:R-:W-:Y:S02]  /*b290*/  VIADD R8, R27, 0xfcb00000 ;  /* 0xfcb000001b087836 */ /* 0x000fe40000000000 */
[----:B------:R-:W-:Y:S02]  /*b2a0*/  IMAD.MOV.U32 R20, RZ, RZ, 0x0 ;  /* 0x00000000ff147424 */ /* 0x000fe400078e00ff */
[----:B------:R-:W-:-:S02]  /*b2b0*/  IMAD.MOV.U32 R21, RZ, RZ, 0x3fd80000 ;  /* 0x3fd80000ff157424 */ /* 0x000fc400078e00ff */
[----:B------:R-:W-:Y:S02]  /*b2c0*/  IMAD.MOV.U32 R36, RZ, RZ, R6 ;  /* 0x000000ffff247224 */ /* 0x000fe400078e0006 */
[----:B------:R-:W-:Y:S01]  /*b2d0*/  @!P0 DMUL R38, R38, 1.80143985094819840000e+16 ;  /* 0x4350000026268828 */ /* 0x000fe20000000000 */
[----:B------:R-:W-:Y:S01]  /*b2e0*/  IMAD.MOV.U32 R49, RZ, RZ, -0x3ff ;  /* 0xfffffc01ff317424 */ /* 0x000fe200078e00ff */
[----:B------:R-:W-:Y:S01]  /*b2f0*/  @!P0 MOV R49, 0xfffffbcb ;  /* 0xfffffbcb00318802 */ /* 0x000fe20000000f00 */
[----:B0-----:R-:W-:-:S07]  /*b300*/  DMUL R10, R8, R8 ;  /* 0x00000008080a7228 */ /* 0x001fce0000000000 */
[----:B------:R-:W-:Y:S01]  /*b310*/  @!P0 IMAD.MOV.U32 R2, RZ, RZ, R39 ;  /* 0x000000ffff028224 */ /* 0x000fe200078e0027 */
[----:B------:R-:W-:Y:S01]  /*b320*/  DFMA R10, -R10, R26, 1 ;  /* 0x3ff000000a0a742b */ /* 0x000fe2000000011a */
[----:B------:R-:W-:-:S03]  /*b330*/  @!P0 IMAD.MOV.U32 R36, RZ, RZ, R38 ;  /* 0x000000ffff248224 */ /* 0x000fc600078e0026 */
[----:B------:R-:W-:-:S04]  /*b340*/  IADD3 R7, PT, PT, R2, -0x1, RZ ;  /* 0xffffffff02077810 */ /* 0x000fc80007ffe0ff */
        /* <DEDUP_REMOVED lines=8> */
[----:B------:R-:W-:Y:S01]  /*b3d0*/  IADD3 R7, PT, PT, R21, -0x100000, RZ ;  /* 0xfff0000015077810 */ /* 0x000fe20007ffe0ff */
[----:B------:R-:W-:Y:S01]  /*b3e0*/  IMAD.MOV.U32 R6, RZ, RZ, R20 ;  /* 0x000000ffff067224 */ /* 0x000fe200078e0014 */
[----:B------:R-:W-:-:S04]  /*b3f0*/  @P1 DFMA R22, R38, R22, +INF ;  /* 0x7ff000002616142b */ /* 0x000fc80000000016 */
[----:B------:R-:W-:-:S06]  /*b400*/  DFMA R18, R10, -R10, R26 ;  /* 0x8000000a0a12722b */ /* 0x000fcc000000001a */
[----:B------:R-:W-:Y:S02]  /*b410*/  @P1 FSEL R30, R22, RZ, P2 ;  /* 0x000000ff161e1208 */ /* 0x000fe40001000000 */
[----:B------:R-:W-:Y:S01]  /*b420*/  @P1 FSEL R31, R23, -QNAN , P2 ;  /* 0xfff00000171f1808 */ /* 0x000fe20001000000 */
[----:B------:R-:W-:Y:S01]  /*b430*/  DFMA R22, R18, R6, R10 ;  /* 0x000000061216722b */ /* 0x000fe2000000000a */
[----:B------:R-:W-:Y:S01]  /*b440*/  ISETP.GE.U32.AND P2, PT, R8, 0x7ca00000, PT ;  /* 0x7ca000000800780c */ /* 0x000fe20003f46070 */
[----:B------:R-:W-:-:S12]  /*b450*/  @P1 BRA `(.L_x_130) ;  /* 0x0000000400001947 */ /* 0x000fd80003800000 */
[----:B------:R-:W-:Y:S01]  /*b460*/  LOP3.LUT R30, R2, 0xfffff, RZ, 0xc0, !PT ;  /* 0x000fffff021e7812 */ /* 0x000fe200078ec0ff */
[----:B------:R-:W-:Y:S01]  /*b470*/  IMAD.MOV.U32 R46, RZ, RZ, -0x748574fc ;  /* 0x8b7a8b04ff2e7424 */ /* 0x000fe200078e00ff */
[----:B------:R-:W-:Y:S01]  /*b480*/  MOV R40, RZ ;  /* 0x000000ff00287202 */ /* 0x000fe20000000f00 */
[----:B------:R-:W-:Y:S01]  /*b490*/  IMAD.MOV.U32 R47, RZ, RZ, 0x3ed0ee25 ;  /* 0x3ed0ee25ff2f7424 */ /* 0x000fe200078e00ff */
        /* <DEDUP_REMOVED lines=8> */
[----:B------:R-:W-:Y:S02]  /*b520*/  @P0 VIADD R39, R31, 0xfff00000 ;  /* 0xfff000001f270836 */ /* 0x000fe40000000000 */
[----:B------:R-:W-:Y:S02]  /*b530*/  @P0 VIADD R49, R49, 0x1 ;  /* 0x0000000131310836 */ /* 0x000fe40000000000 */
[----:B------:R-:W-:-:S03]  /*b540*/  @P0 IMAD.MOV.U32 R31, RZ, RZ, R39 ;  /* 0x000000ffff1f0224 */ /* 0x000fc600078e0027 */
[----:B------:R-:W-:Y:S02]  /*b550*/  LOP3.LUT R48, R49, 0x80000000, RZ, 0x3c, !PT ;  /* 0x8000000031307812 */ /* 0x000fe400078e3cff */
[----:B------:R-:W-:Y:S01]  /*b560*/  MOV R49, 0x43300000 ;  /* 0x4330000000317802 */ /* 0x000fe20000000f00 */
[C---:B------:R-:W-:Y:S02]  /*b570*/  DADD R38, R30.reuse, 1 ;  /* 0x3ff000001e267429 */ /* 0x040fe40000000000 */
[----:B------:R-:W-:-:S03]  /*b580*/  DADD R30, R30, -1 ;  /* 0xbff000001e1e7429 */ /* 0x000fc60000000000 */
[----:B------:R-:W-:Y:S01]  /*b590*/  DADD R48, R48, -UR8 ;  /* 0x8000000830307e29 */ /* 0x000fe20008000000 */
[----:B------:R-:W0:Y:S01]  /*b5a0*/  MUFU.RCP64H R41, R39 ;  /* 0x0000002700297308 */ /* 0x000e220000001800 */
[----:B------:R-:W-:Y:S01]  /*b5b0*/  UMOV UR8, 0xfefa39ef ;  /* 0xfefa39ef00087882 */ /* 0x000fe20000000000 */
        /* <DEDUP_REMOVED lines=42> */
.L_x_130:
[----:B------:R-:W-:Y:S05]  /*b860*/  BSYNC.RECONVERGENT B1 ;  /* 0x0000000000017941 */ /* 0x000fea0003800200 */
.L_x_129:
[----:B------:R-:W-:Y:S04]  /*b870*/  BSSY.RECONVERGENT B1, `(.L_x_131) ;  /* 0x0000009000017945 */ /* 0x000fe80003800200 */
[----:B------:R-:W-:Y:S05]  /*b880*/  @!P2 BRA `(.L_x_132) ;  /* 0x00000000001ca947 */ /* 0x000fea0003800000 */
[----:B------:R-:W-:Y:S01]  /*b890*/  IMAD.MOV.U32 R9, RZ, RZ, R7 ;  /* 0x000000ffff097224 */ /* 0x000fe200078e0007 */
[----:B------:R-:W-:Y:S01]  /*b8a0*/  MOV R44, 0xb8e0 ;  /* 0x0000b8e0002c7802 */ /* 0x000fe20000000f00 */
[----:B------:R-:W-:Y:S02]  /*b8b0*/  IMAD.MOV.U32 R6, RZ, RZ, R26 ;  /* 0x000000ffff067224 */ /* 0x000fe400078e001a */
[----:B------:R-:W-:-:S07]  /*b8c0*/  IMAD.MOV.U32 R7, RZ, RZ, R27 ;  /* 0x000000ffff077224 */ /* 0x000fce00078e001b */
[----:B-----5:R-:W-:Y:S05]  /*b8d0*/  CALL.REL.NOINC `($__internal_2_$__cuda_sm20_dsqrt_rn_f64_mediumpath_v1) ;  /* 0x000001b400447944 */ /* 0x020fea0003c00000 */
[----:B------:R-:W-:Y:S01]  /*b8e0*/  MOV R22, R6 ;  /* 0x0000000600167202 */ /* 0x000fe20000000f00 */
[----:B------:R-:W-:-:S07]  /*b8f0*/  IMAD.MOV.U32 R23, RZ, RZ, R7 ;  /* 0x000000ffff177224 */ /* 0x000fce00078e0007 */
.L_x_132:
[----:B------:R-:W-:Y:S05]  /*b900*/  BSYNC.RECONVERGENT B1 ;  /* 0x0000000000017941 */ /* 0x000fea0003800200 */
.L_x_131:
        /* <DEDUP_REMOVED lines=20> */
[----:B------:R-:W-:Y:S02]  /*ba50*/  MOV R19, R23 ;  /* 0x0000001700137202 */ /* 0x000fe40000000f00 */
[----:B------:R-:W-:-:S07]  /*ba60*/  MOV R6, 0xba80 ;  /* 0x0000ba8000067802 */ /* 0x000fce0000000f00 */
[----:B------:R-:W-:Y:S05]  /*ba70*/  CALL.REL.NOINC `($__internal_1_$__cuda_sm20_div_rn_f64_full) ;  /* 0x000001ac00547944 */ /* 0x000fea0003c00000 */
[----:B------:R-:W-:-:S07]  /*ba80*/  IMAD.MOV.U32 R6, RZ, RZ, R8 ;  /* 0x000000ffff067224 */ /* 0x000fce00078e0008 */
.L_x_134:
[----:B------:R-:W-:Y:S05]  /*ba90*/  BSYNC.RECONVERGENT B1 ;  /* 0x0000000000017941 */ /* 0x000fea0003800200 */
.L_x_133:
        /* <DEDUP_REMOVED lines=10> */
[----:B------:R-:W-:-:S04]  /*bb40*/  IADD3 R8, PT, PT, R21, 0x300402, RZ ;  /* 0x0030040215087810 */ /* 0x000fc80007ffe0ff */
[----:B------:R-:W-:Y:S02]  /*bb50*/  FSETP.GEU.AND P0, PT, |R8|, 5.8789094863358348022e-39, PT ;  /* 0x004004020800780b */ /* 0x000fe40003f0e200 */
        /* <DEDUP_REMOVED lines=9> */
[----:B------:R-:W-:Y:S02]  /*bbf0*/  IMAD.MOV.U32 R11, RZ, RZ, R21 ;  /* 0x000000ffff0b7224 */ /* 0x000fe400078e0015 */
[----:B------:R-:W-:-:S07]  /*bc00*/  VIADD R6, R6, 0xfff00000 ;  /* 0xfff0000006067836 */ /* 0x000fce0000000000 */
[----:B------:R-:W-:Y:S05]  /*bc10*/  CALL.REL.NOINC `($__internal_0_$__cuda_sm20_dblrcp_rn_slowpath_v3) ;  /* 0x000001a8004c7944 */ /* 0x000fea0003c00000 */
.L_x_136:
[----:B------:R-:W-:Y:S05]  /*bc20*/  BSYNC.RECONVERGENT B1 ;  /* 0x0000000000017941 */ /* 0x000fea0003800200 */
.L_x_135:
[----:B------:R-:W0:Y:S01]  /*bc30*/  F2F.F64.F32 R8, R2 ;  /* 0x0000000200087310 */ /* 0x000e220000201800 */
[----:B------:R-:W-:Y:S01]  /*bc40*/  MOV R28, 0x652b82fe ;  /* 0x652b82fe001c7802 */ /* 0x000fe20000000f00 */
[----:B------:R-:W-:Y:S01]  /*bc50*/  IMAD.MOV.U32 R29, RZ, RZ, 0x3ff71547 ;  /* 0x3ff71547ff1d7424 */ /* 0x000fe200078e00ff */
[----:B------:R-:W-:Y:S01]  /*bc60*/  UMOV UR4, 0xfefa39ef ;  /* 0xfefa39ef00047882 */ /* 0x000fe20000000000 */
[----:B------:R-:W-:Y:S01]  /*bc70*/  UMOV UR5, 0x3fe62e42 ;  /* 0x3fe62e4200057882 */ /* 0x000fe20000000000 */
[----:B------:R-:W-:Y:S01]  /*bc80*/  MOV R39, 0x3faa466f ;  /* 0x3faa466f00277802 */ /* 0x000fe20000000f00 */
        /* <DEDUP_REMOVED lines=48> */
[----:B------:R-:W-:Y:S01]  /*bf90*/  IMAD R9, R28, 0x100000, R11 ;  /* 0x001000001c097824 */ /* 0x000fe200078e020b */
[----:B------:R-:W-:Y:S01]  /*bfa0*/  MOV R8, R10 ;  /* 0x0000000a00087202 */ /* 0x000fe20000000f00 */
[----:B-12---:R-:W-:Y:S06]  /*bfb0*/  @!P0 BRA `(.L_x_138) ;  /* 0x0000000000348947 */ /* 0x006fec0003800000 */
[----:B------:R-:W-:Y:S01]  /*bfc0*/  FSETP.GEU.AND P1, PT, |R21|, 4.2275390625, PT ;  /* 0x408748001500780b */ /* 0x000fe20003f2e200 */
[C---:B------:R-:W-:Y:S02]  /*bfd0*/  DADD R8, R20.reuse, +INF ;  /* 0x7ff0000014087429 */ /* 0x040fe40000000000 */
[----:B------:R-:W-:-:S08]  /*bfe0*/  DSETP.GEU.AND P0, PT, R20, RZ, PT ;  /* 0x000000ff1400722a */ /* 0x000fd00003f0e000 */
[----:B------:R-:W-:Y:S02]  /*bff0*/  FSEL R8, R8, RZ, P0 ;  /* 0x000000ff08087208 */ /* 0x000fe40000000000 */
[----:B------:R-:W-:Y:S02]  /*c000*/  @!P1 LEA.HI R6, R28, R28, RZ, 0x1 ;  /* 0x0000001c1c069211 */ /* 0x000fe400078f08ff */
[----:B------:R-:W-:Y:S02]  /*c010*/  FSEL R9, R9, RZ, P0 ;  /* 0x000000ff09097208 */ /* 0x000fe40000000000 */
[----:B------:R-:W-:Y:S01]  /*c020*/  @!P1 SHF.R.S32.HI R7, RZ, 0x1, R6 ;  /* 0x00000001ff079819 */ /* 0x000fe20000011406 */
[----:B------:R-:W-:Y:S01]  /*c030*/  @!P1 IMAD.MOV.U32 R6, RZ, RZ, R10 ;  /* 0x000000ffff069224 */ /* 0x000fe200078e000a */
[----:B------:R-:W-:-:S03]  /*c040*/  @!P1 MOV R10, RZ ;  /* 0x000000ff000a9202 */ /* 0x000fc60000000f00 */
[----:B------:R-:W-:Y:S02]  /*c050*/  @!P1 IMAD.IADD R28, R28, 0x1, -R7 ;  /* 0x000000011c1c9824 */ /* 0x000fe400078e0a07 */
[----:B------:R-:W-:-:S03]  /*c060*/  @!P1 IMAD R7, R7, 0x100000, R11 ;  /* 0x0010000007079824 */ /* 0x000fc600078e020b */
[----:B------:R-:W-:-:S06]  /*c070*/  @!P1 LEA R11, R28, 0x3ff00000, 0x14 ;  /* 0x3ff000001c0b9811 */ /* 0x000fcc00078ea0ff */
[----:B------:R-:W-:-:S11]  /*c080*/  @!P1 DMUL R8, R6, R10 ;  /* 0x0000000a06089228 */ /* 0x000fd60000000000 */
.L_x_138:
[----:B------:R-:W-:Y:S05]  /*c090*/  BSYNC.RECONVERGENT B1 ;  /* 0x0000000000017941 */ /* 0x000fea0003800200 */
.L_x_137:
        /* <DEDUP_REMOVED lines=28> */
[----:B------:R-:W-:Y:S01]  /*c260*/  IMAD.MOV.U32 R11, RZ, RZ, R21 ;  /* 0x000000ffff0b7224 */ /* 0x000fe200078e0015 */
[----:B------:R-:W-:-:S07]  /*c270*/  IADD3 R6, PT, PT, R6, -0x100000, RZ ;  /* 0xfff0000006067810 */ /* 0x000fce0007ffe0ff */
[----:B0-----:R-:W-:Y:S05]  /*c280*/  CALL.REL.NOINC `($__internal_0_$__cuda_sm20_dblrcp_rn_slowpath_v3) ;  /* 0x000001a000b07944 */ /* 0x001fea0003c00000 */
[----:B------:R-:W-:Y:S02]  /*c290*/  IMAD.MOV.U32 R38, RZ, RZ, R6 ;  /* 0x000000ffff267224 */ /* 0x000fe400078e0006 */
[----:B------:R-:W-:-:S07]  /*c2a0*/  IMAD.MOV.U32 R39, RZ, RZ, R7 ;  /* 0x000000ffff277224 */ /* 0x000fce00078e0007 */
.L_x_140:
[----:B------:R-:W-:Y:S05]  /*c2b0*/  BSYNC.RECONVERGENT B1 ;  /* 0x0000000000017941 */ /* 0x000fea0003800200 */
.L_x_139:
[----:B------:R-:W1:Y:S01]  /*c2c0*/  LDC R21, c[0x0][0x398] ;  /* 0x0000e600ff157b82 */ /* 0x000e620000000800 */
[----:B------:R-:W-:-:S05]  /*c2d0*/  VIADD R2, R5, 0xa00 ;  /* 0x00000a0005027836 */ /* 0x000fca0000000000 */
[----:B------:R-:W-:Y:S02]  /*c2e0*/  IABS R18, R2 ;  /* 0x0000000200127213 */ /* 0x000fe40000000000 */
[----:B------:R-:W2:Y:S08]  /*c2f0*/  LDC.64 R22, c[0x0][0x388] ;  /* 0x0000e200ff167b82 */ /* 0x000eb00000000a00 */
[----:B------:R-:W3:Y:S01]  /*c300*/  LDC.64 R30, c[0x0][0x390] ;  /* 0x0000e400ff1e7b82 */ /* 0x000ee20000000a00 */
[----:B-1----:R-:W-:-:S04]  /*c310*/  IABS R9, R21 ;  /* 0x0000001500097213 */ /* 0x002fc80000000000 */
[----:B------:R-:W1:Y:S08]  /*c320*/  I2F.RP R8, R9 ;  /* 0x0000000900087306 */ /* 0x000e700000209400 */
[----:B-1----:R-:W1:Y:S02]  /*c330*/  MUFU.RCP R8, R8 ;  /* 0x0000000800087308 */ /* 0x002e640000001000 */
[----:B-1----:R-:W-:-:S06]  /*c340*/  VIADD R10, R8, 0xffffffe ;  /* 0x0ffffffe080a7836 */ /* 0x002fcc0000000000 */
[----:B------:R-:W1:Y:S02]  /*c350*/  F2I.FTZ.U32.TRUNC.NTZ R7, R10 ;  /* 0x0000000a00077305 */ /* 0x000e64000021f000 */
[----:B-1----:R-:W-:-:S05]  /*c360*/  IADD3 R6, PT, PT, RZ, -R7, RZ ;  /* 0x80000007ff067210 */ /* 0x002fca0007ffe0ff */
[----:B------:R-:W-:Y:S02]  /*c370*/  IMAD R11, R6, R9, RZ ;  /* 0x00000009060b7224 */ /* 0x000fe400078e02ff */
[----:B------:R-:W-:-:S04]  /*c380*/  IMAD.MOV.U32 R6, RZ, RZ, RZ ;  /* 0x000000ffff067224 */ /* 0x000fc800078e00ff */
[----:B------:R-:W-:-:S04]  /*c390*/  IMAD.HI.U32 R11, R7, R11, R6 ;  /* 0x0000000b070b7227 */ /* 0x000fc800078e0006 */
[----:B------:R-:W-:-:S04]  /*c3a0*/  IMAD.MOV.U32 R6, RZ, RZ, R18 ;  /* 0x000000ffff067224 */ /* 0x000fc800078e0012 */
[----:B------:R-:W-:-:S05]  /*c3b0*/  IMAD.HI.U32 R20, R11, R6, RZ ;  /* 0x000000060b147227 */ /* 0x000fca00078e00ff */
[----:B------:R-:W-:-:S05]  /*c3c0*/  IADD3 R7, PT, PT, -R20, RZ, RZ ;  /* 0x000000ff14077210 */ /* 0x000fca0007ffe1ff */
        /* <DEDUP_REMOVED lines=8> */
[----:B------:R-:W-:-:S06]  /*c450*/  @P0 VIADD R20, R20, 0x1 ;  /* 0x0000000114140836 */ /* 0x000fcc0000000000 */
[----:B------:R-:W-:Y:S02]  /*c460*/  @!P2 IADD3 R20, PT, PT, -R20, RZ, RZ ;  /* 0x000000ff1414a210 */ /* 0x000fe40007ffe1ff */
[----:B------:R-:W-:-:S05]  /*c470*/  @!P1 LOP3.LUT R20, RZ, R21, RZ, 0x33, !PT ;  /* 0x00000015ff149212 */ /* 0x000fca00078e33ff */
[----:B--2---:R-:W-:-:S04]  /*c480*/  IMAD.WIDE R22, R20, 0x8, R22 ;  /* 0x0000000814167825 */ /* 0x004fc800078e0216 */
[----:B---3--:R-:W-:Y:S02]  /*c490*/  IMAD.WIDE R30, R20, 0x8, R30 ;  /* 0x00000008141e7825 */ /* 0x008fe400078e021e */
        /* <DEDUP_REMOVED lines=9> */
[----:B------:R-:W-:Y:S01]  /*c530*/  IMAD.MOV.U32 R46, RZ, RZ, -0x35dec16 ;  /* 0xfca213eaff2e7424 */ /* 0x000fe200078e00ff */
[----:B------:R-:W-:Y:S01]  /*c540*/  MOV R47, 0x3e928af3 ;  /* 0x3e928af3002f7802 */ /* 0x000fe20000000f00 */
        /* <DEDUP_REMOVED lines=20> */
[----:B------:R-:W-:Y:S01]  /*c690*/  UMOV UR26, 0xb ;  /* 0x0000000b001a7882 */ /* 0x000fe20000000000 */
[----:B------:R-:W-:Y:S01]  /*c6a0*/  UMOV UR27, 0x3fe00000 ;  /* 0x3fe00000001b7882 */ /* 0x000fe20000000000 */
[----:B------:R-:W-:Y:S01]  /*c6b0*/  DFMA R8, R6, R42, 6.75539944105574400000e+15 ;  /* 0x433800000608742b */ /* 0x000fe2000000002a */
[----:B------:R-:W-:Y:S01]  /*c6c0*/  IMAD.MOV R20, RZ, RZ, -R20 ;  /* 0x000000ffff147224 */ /* 0x000fe200078e0a14 */
[----:B------:R-:W-:Y:S01]  /*c6d0*/  FSETP.GEU.AND P0, PT, |R7|, 4.1917929649353027344, PT ;  /* 0x4086232b0700780b */ /* 0x000fe20003f0e200 */
[----:B------:R-:W-:Y:S02]  /*c6e0*/  BSSY.RECONVERGENT B1, `(.L_x_141) ;  /* 0x0000038000017945 */ /* 0x000fe40003800200 */
[----:B------:R-:W-:-:S02]  /*c6f0*/  IMAD R2, R21, R20, R2 ;  /* 0x0000001415027224 */ /* 0x000fc400078e0202 */
[----:B------:R-:W-:Y:S01]  /*c700*/  IMAD.MOV.U32 R21, RZ, RZ, 0x5 ;  /* 0x00000005ff157424 */ /* 0x000fe200078e00ff */
[----:B------:R-:W-:-:S08]  /*c710*/  DADD R40, R8, -6.75539944105574400000e+15 ;  /* 0xc338000008287429 */ /* 0x000fd00000000000 */
[----:B------:R-:W-:-:S08]  /*c720*/  DFMA R10, R40, -UR4, R6 ;  /* 0x80000004280a7c2b */ /* 0x000fd00008000006 */
[----:B------:R-:W-:-:S08]  /*c730*/  DFMA R40, R40, -UR8, R10 ;  /* 0x8000000828287c2b */ /* 0x000fd0000800000a */
[----:B------:R-:W-:-:S08]  /*c740*/  DFMA R10, R40, UR10, R46 ;  /* 0x0000000a280a7c2b */ /* 0x000fd0000800002e */
[----:B------:R-:W-:-:S08]  /*c750*/  DFMA R10, R40, R10, UR12 ;  /* 0x0000000c280a7e2b */ /* 0x000fd0000800000a */
        /* <DEDUP_REMOVED lines=8> */
[----:B------:R-:W2:Y:S01]  /*c7e0*/  MUFU.RCP64H R45, R17 ;  /* 0x00000011002d7308 */ /* 0x000ea20000001800 */
[----:B------:R-:W-:-:S03]  /*c7f0*/  IMAD.MOV.U32 R44, RZ, RZ, 0x1 ;  /* 0x00000001ff2c7424 */ /* 0x000fc600078e00ff */
[----:B------:R-:W-:Y:S02]  /*c800*/  DFMA R26, R40, R26, UR22 ;  /* 0x00000016281a7e2b */ /* 0x000fe4000800001a */
[----:B------:R-:W-:Y:S01]  /*c810*/  DFMA R42, R18, UR10, R46 ;  /* 0x0000000a122a7c2b */ /* 0x000fe2000800002e */
[----:B------:R-:W-:-:S05]  /*c820*/  IMAD.MOV.U32 R47, RZ, RZ, 0x3faa466f ;  /* 0x3faa466fff2f7424 */ /* 0x000fca00078e00ff */
[----:B------:R-:W-:Y:S01]  /*c830*/  DFMA R26, R40, R26, UR24 ;  /* 0x00000018281a7e2b */ /* 0x000fe2000800001a */
[----:B-1----:R-:W-:Y:S01]  /*c840*/  FFMA R47, R38, R47, -1.8212559223175048828 ;  /* 0xbfe91eea262f7423 */ /* 0x002fe2000000002f */
[----:B------:R-:W-:-:S03]  /*c850*/  DFMA R42, R18, R42, UR12 ;  /* 0x0000000c122a7e2b */ /* 0x000fc6000800002a */
[----:B------:R-:W-:-:S03]  /*c860*/  FFMA R47, R38, R47, 1.7814779281616210938 ;  /* 0x3fe40778262f7423 */ /* 0x000fc6000000002f */
[----:B------:R-:W-:Y:S01]  /*c870*/  DFMA R26, R40, R26, UR26 ;  /* 0x0000001a281a7e2b */ /* 0x000fe2000800001a */
[----:B------:R-:W-:Y:S01]  /*c880*/  FFMA R47, R38, R47, -0.35656377673149108887 ;  /* 0xbeb68f87262f7423 */ /* 0x000fe2000000002f */
[----:B------:R-:W-:-:S03]  /*c890*/  DFMA R42, R18, R42, UR14 ;  /* 0x0000000e122a7e2b */ /* 0x000fc6000800002a */
[----:B------:R-:W-:-:S03]  /*c8a0*/  FFMA R47, R38, R47, 0.31938153505325317383 ;  /* 0x3ea385fa262f7423 */ /* 0x000fc6000000002f */
[----:B------:R-:W-:Y:S01]  /*c8b0*/  DFMA R26, R40, R26, 1 ;  /* 0x3ff00000281a742b */ /* 0x000fe2000000001a */
[----:B------:R-:W-:Y:S01]  /*c8c0*/  FMUL R38, R38, R47 ;  /* 0x0000002f26267220 */ /* 0x000fe20000400000 */
[----:B------:R-:W-:-:S05]  /*c8d0*/  DFMA R42, R18, R42, UR16 ;  /* 0x00000010122a7e2b */ /* 0x000fca000800002a */
[----:B------:R-:W1:Y:S01]  /*c8e0*/  F2F.F64.F32 R38, R38 ;  /* 0x0000002600267310 */ /* 0x000e620000201800 */
[----:B------:R-:W-:Y:S02]  /*c8f0*/  DFMA R40, R40, R26, 1 ;  /* 0x3ff000002828742b */ /* 0x000fe4000000001a */
[----:B------:R-:W-:Y:S02]  /*c900*/  DFMA R42, R18, R42, UR18 ;  /* 0x00000012122a7e2b */ /* 0x000fe4000800002a */
[----:B--2---:R-:W-:-:S06]  /*c910*/  DFMA R26, -R16, R44, 1 ;  /* 0x3ff00000101a742b */ /* 0x004fcc000000012c */
[----:B------:R-:W-:Y:S02]  /*c920*/  DFMA R42, R18, R42, UR20 ;  /* 0x00000014122a7e2b */ /* 0x000fe4000800002a */
[----:B------:R-:W-:-:S06]  /*c930*/  DFMA R26, R26, R26, R26 ;  /* 0x0000001a1a1a722b */ /* 0x000fcc000000001a */
[----:B------:R-:W-:Y:S02]  /*c940*/  DFMA R42, R18, R42, UR22 ;  /* 0x00000016122a7e2b */ /* 0x000fe4000800002a */
[----:B------:R-:W-:Y:S01]  /*c950*/  DFMA R44, R44, R26, R44 ;  /* 0x0000001a2c2c722b */ /* 0x000fe2000000002c */
[----:B------:R-:W-:Y:S01]  /*c960*/  LEA R27, R8, R41, 0x14 ;  /* 0x00000029081b7211 */ /* 0x000fe200078ea0ff */
[----:B------:R-:W-:Y:S01]  /*c970*/  IMAD.MOV.U32 R26, RZ, RZ, R40 ;  /* 0x000000ffff1a7224 */ /* 0x000fe200078e0028 */
[----:B-1----:R-:W-:Y:S08]  /*c980*/  @!P0 BRA `(.L_x_142) ;  /* 0x0000000000348947 */ /* 0x002ff00003800000 */
        /* <DEDUP_REMOVED lines=8> */
[----:B------:R-:W-:Y:S01]  /*ca10*/  @!P1 LEA R7, R9, R41, 0x14 ;  /* 0x0000002909079211 */ /* 0x000fe200078ea0ff */
[----:B------:R-:W-:-:S05]  /*ca20*/  @!P1 IMAD.IADD R8, R8, 0x1, -R9 ;  /* 0x0000000108089824 */ /* 0x000fca00078e0a09 */
[----:B------:R-:W-:Y:S01]  /*ca30*/  @!P1 LEA R9, R8, 0x3ff00000, 0x14 ;  /* 0x3ff0000008099811 */ /* 0x000fe200078ea0ff */
[----:B------:R-:W-:-:S06]  /*ca40*/  @!P1 IMAD.MOV.U32 R8, RZ, RZ, RZ ;  /* 0x000000ffff089224 */ /* 0x000fcc00078e00ff */
[----:B------:R-:W-:-:S11]  /*ca50*/  @!P1 DMUL R26, R6, R8 ;  /* 0x00000008061a9228 */ /* 0x000fd60000000000 */
.L_x_142:
[----:B------:R-:W-:Y:S05]  /*ca60*/  BSYNC.RECONVERGENT B1 ;  /* 0x0000000000017941 */ /* 0x000fea0003800200 */
.L_x_141:
[----:B------:R-:W-:Y:S01]  /*ca70*/  IMAD R46, R2, R21, 0x5 ;  /* 0x00000005022e7424 */ /* 0x000fe200078e0215 */
[----:B------:R-:W-:Y:S01]  /*ca80*/  UMOV UR4, 0x40000000 ;  /* 0x4000000000047882 */ /* 0x000fe20000000000 */
[----:B------:R-:W-:Y:S01]  /*ca90*/  UMOV UR5, 0x3fd98845 ;  /* 0x3fd9884500057882 */ /* 0x000fe20000000000 */
[----:B------:R-:W-:Y:S01]  /*caa0*/  DFMA R6, -R16, R44, 1 ;  /* 0x3ff000001006742b */ /* 0x000fe2000000012c */
[----:B------:R-:W-:Y:S01]  /*cab0*/  FSETP.GT.AND P1, PT, R36, RZ, PT ;  /* 0x000000ff2400720b */ /* 0x000fe20003f24000 */
[----:B------:R-:W-:Y:S01]  /*cac0*/  DMUL R26, R26, UR4 ;  /* 0x000000041a1a7c28 */ /* 0x000fe20008000000 */
[----:B------:R-:W1:Y:S01]  /*cad0*/  I2F.F64 R46, R46 ;  /* 0x0000002e002e7312 */ /* 0x000e620000201c00 */
[----:B------:R-:W-:Y:S01]  /*cae0*/  DFMA R42, R18, R42, UR24 ;  /* 0x00000018122a7e2b */ /* 0x000fe2000800002a */
[----:B------:R-:W-:Y:S03]  /*caf0*/  BSSY.RECONVERGENT B1, `(.L_x_143) ;  /* 0x0000021000017945 */ /* 0x000fe60003800200 */
[----:B------:R-:W-:-:S02]  /*cb00*/  DFMA R44, R44, R6, R44 ;  /* 0x000000062c2c722b */ /* 0x000fc4000000002c */
[----:B------:R-:W-:Y:S01]  /*cb10*/  DMUL R26, R26, R38 ;  /* 0x000000261a1a7228 */ /* 0x000fe20000000000 */
[----:B------:R-:W-:Y:S01]  /*cb20*/  LOP3.LUT R6, R3, 0x1, RZ, 0xc0, !PT ;  /* 0x0000000103067812 */ /* 0x000fe200078ec0ff */
[----:B------:R-:W-:-:S03]  /*cb30*/  DFMA R42, R18, R42, UR26 ;  /* 0x0000001a122a7e2b */ /* 0x000fc6000800002a */
[----:B------:R-:W-:Y:S01]  /*cb40*/  ISETP.NE.U32.AND P0, PT, R6, 0x1, PT ;  /* 0x000000010600780c */ /* 0x000fe20003f05070 */
[----:B------:R-:W2:Y:S01]  /*cb50*/  F2F.F32.F64 R3, R26 ;  /* 0x0000001a00037310 */ /* 0x000ea20000301000 */
[----:B-1----:R-:W-:-:S03]  /*cb60*/  DMUL R8, R44, R46 ;  /* 0x0000002e2c087228 */ /* 0x002fc60000000000 */
[----:B------:R-:W-:-:S05]  /*cb70*/  DFMA R42, R18, R42, 1 ;  /* 0x3ff00000122a742b */ /* 0x000fca000000002a */
[----:B------:R-:W-:-:S03]  /*cb80*/  DFMA R20, -R16, R8, R46 ;  /* 0x000000081014722b */ /* 0x000fc6000000012e */
[----:B------:R-:W-:Y:S02]  /*cb90*/  DFMA R42, R18, R42, 1 ;  /* 0x3ff00000122a742b */ /* 0x000fe4000000002a */
[----:B0-----:R-:W-:Y:S01]  /*cba0*/  @!P0 DADD R6, -R28, 1 ;  /* 0x3ff000001c068429 */ /* 0x001fe20000000100 */
[----:B--2---:R-:W-:Y:S01]  /*cbb0*/  @P1 FADD R3, -R3, 1 ;  /* 0x3f80000003031421 */ /* 0x004fe20000000100 */
[----:B------:R-:W-:Y:S01]  /*cbc0*/  FSETP.GEU.AND P1, PT, |R15|, 4.1917929649353027344, PT ;  /* 0x4086232b0f00780b */ /* 0x000fe20003f2e200 */
[----:B------:R-:W-:Y:S02]  /*cbd0*/  DFMA R8, R44, R20, R8 ;  /* 0x000000142c08722b */ /* 0x000fe40000000008 */
[----:B------:R0:W1:Y:S03]  /*cbe0*/  F2F.F64.F32 R20, R3 ;  /* 0x0000000300147310 */ /* 0x0000660000201800 */
[----:B------:R-:W-:Y:S01]  /*cbf0*/  @!P0 DMUL R18, R24, R6 ;  /* 0x0000000618128228 */ /* 0x000fe20000000000 */
[----:B------:R-:W-:Y:S01]  /*cc00*/  IMAD R7, R10, 0x100000, R43 ;  /* 0x001000000a077824 */ /* 0x000fe200078e022b */
[----:B------:R-:W-:-:S05]  /*cc10*/  MOV R6, R42 ;  /* 0x0000002a00067202 */ /* 0x000fca0000000f00 */
[----:B0-----:R-:W-:Y:S05]  /*cc20*/  @!P1 BRA `(.L_x_144) ;  /* 0x0000000000349947 */ /* 0x001fea0003800000 */
        /* <DEDUP_REMOVED lines=13> */
.L_x_144:
[----:B------:R-:W-:Y:S05]  /*cd00*/  BSYNC.RECONVERGENT B1 ;  /* 0x0000000000017941 */ /* 0x000fea0003800200 */
.L_x_143:
        /* <DEDUP_REMOVED lines=14> */
[----:B------:R-:W-:-:S07]  /*cdf0*/  IMAD.MOV.U32 R9, RZ, RZ, R7 ;  /* 0x000000ffff097224 */ /* 0x000fce00078e0007 */
.L_x_146:
[----:B------:R-:W-:Y:S05]  /*ce00*/  BSYNC.RECONVERGENT B1 ;  /* 0x0000000000017941 */ /* 0x000fea0003800200 */
.L_x_145:
        /* <DEDUP_REMOVED lines=26> */
.L_x_148:
[----:B------:R-:W-:Y:S05]  /*cfb0*/  BSYNC.RECONVERGENT B1 ;  /* 0x0000000000017941 */ /* 0x000fea0003800200 */
.L_x_147:
        /* <DEDUP_REMOVED lines=24> */
.L_x_150:
[----:B------:R-:W-:Y:S05]  /*d140*/  BSYNC.RECONVERGENT B1 ;  /* 0x0000000000017941 */ /* 0x000fea0003800200 */
.L_x_149:
[----:B------:R-:W0:Y:S01]  /*d150*/  MUFU.RSQ64H R9, R25 ;  /* 0x0000001900097308 */ /* 0x000e220000001c00 */
[----:B------:R-:W-:Y:S01]  /*d160*/  ISETP.GT.AND P0, PT, R7, 0xfffff, PT ;  /* 0x000fffff0700780c */ /* 0x000fe20003f04270 */
[--C-:B------:R-:W-:Y:S01]  /*d170*/  IMAD.MOV.U32 R41, RZ, RZ, R7.reuse ;  /* 0x000000ffff297224 */ /* 0x100fe200078e0007 */
[----:B------:R-:W-:Y:S01]  /*d180*/  MOV R40, R6 ;  /* 0x0000000600287202 */ /* 0x000fe20000000f00 */
[----:B------:R-:W-:Y:S01]  /*d190*/  VIADD R8, R25, 0xfcb00000 ;  /* 0xfcb0000019087836 */ /* 0x000fe20000000000 */
[----:B------:R-:W-:Y:S01]  /*d1a0*/  BSSY.RECONVERGENT B1, `(.L_x_151) ;  /* 0x000005c000017945 */ /* 0x000fe20003800200 */
[----:B------:R-:W-:Y:S01]  /*d1b0*/  IMAD.MOV.U32 R3, RZ, RZ, R7 ;  /* 0x000000ffff037224 */ /* 0x000fe200078e0007 */
[----:B------:R-:W-:Y:S01]  /*d1c0*/  MOV R50, 0xfffffc01 ;  /* 0xfffffc0100327802 */ /* 0x000fe20000000f00 */
[----:B------:R-:W-:Y:S02]  /*d1d0*/  IMAD.MOV.U32 R20, RZ, RZ, 0x0 ;  /* 0x00000000ff147424 */ /* 0x000fe400078e00ff */
[----:B------:R-:W-:-:S02]  /*d1e0*/  IMAD.MOV.U32 R21, RZ, RZ, 0x3fd80000 ;  /* 0x3fd80000ff157424 */ /* 0x000fc400078e00ff */
[----:B------:R-:W-:Y:S02]  /*d1f0*/  IMAD.MOV.U32 R36, RZ, RZ, R6 ;  /* 0x000000ffff247224 */ /* 0x000fe400078e0006 */
[----:B------:R-:W-:Y:S01]  /*d200*/  @!P0 DMUL R40, R40, 1.80143985094819840000e+16 ;  /* 0x4350000028288828 */ /* 0x000fe20000000000 */
[----:B------:R-:W-:Y:S01]  /*d210*/  @!P0 IMAD.MOV.U32 R50, RZ, RZ, -0x435 ;  /* 0xfffffbcbff328424 */ /* 0x000fe200078e00ff */
[----:B0-----:R-:W-:-:S08]  /*d220*/  DMUL R10, R8, R8 ;  /* 0x00000008080a7228 */ /* 0x001fd00000000000 */
[----:B------:R-:W-:Y:S01]  /*d230*/  @!P0 MOV R3, R41 ;  /* 0x0000002900038202 */ /* 0x000fe20000000f00 */
[----:B------:R-:W-:Y:S01]  /*d240*/  DFMA R10, -R10, R24, 1 ;  /* 0x3ff000000a0a742b */ /* 0x000fe20000000118 */
[----:B------:R-:W-:-:S03]  /*d250*/  @!P0 IMAD.MOV.U32 R36, RZ, RZ, R40 ;  /* 0x000000ffff248224 */ /* 0x000fc600078e0028 */
[----:B------:R-:W-:-:S04]  /*d260*/  VIADD R7, R3, 0xffffffff ;  /* 0xffffffff03077836 */ /* 0x000fc80000000000 */
[----:B------:R-:W-:Y:S01]  /*d270*/  DFMA R20, R10, R20, 0.5 ;  /* 0x3fe000000a14742b */ /* 0x000fe20000000014 */
[----:B------:R-:W-:Y:S01]  /*d280*/  ISETP.GE.U32.AND P1, PT, R7, 0x7fefffff, PT ;  /* 0x7fefffff0700780c */ /* 0x000fe20003f26070 */
[----:B------:R-:W-:-:S08]  /*d290*/  DMUL R10, R8, R10 ;  /* 0x0000000a080a7228 */ /* 0x000fd00000000000 */
[----:B------:R-:W-:-:S04]  /*d2a0*/  DFMA R20, R20, R10, R8 ;  /* 0x0000000a1414722b */ /* 0x000fc80000000008 */
[----:B------:R-:W-:Y:S01]  /*d2b0*/  @P1 MOV R26, 0x0 ;  /* 0x00000000001a1802 */ /* 0x000fe20000000f00 */
[----:B------:R-:W-:Y:S01]  /*d2c0*/  @P1 IMAD.MOV.U32 R27, RZ, RZ, 0x7ff00000 ;  /* 0x7ff00000ff1b1424 */ /* 0x000fe200078e00ff */
[----:B------:R-:W-:Y:S02]  /*d2d0*/  @P1 LOP3.LUT P2, RZ, R41, 0x7fffffff, RZ, 0xc0, !PT ;  /* 0x7fffffff29ff1812 */ /* 0x000fe4000784c0ff */
[----:B------:R-:W-:Y:S02]  /*d2e0*/  DMUL R10, R20, R24 ;  /* 0x00000018140a7228 */ /* 0x000fe40000000000 */
[----:B------:R-:W-:Y:S01]  /*d2f0*/  VIADD R7, R21, 0xfff00000 ;  /* 0xfff0000015077836 */ /* 0x000fe20000000000 */
[----:B------:R-:W-:Y:S01]  /*d300*/  @P1 DFMA R26, R40, R26, +INF ;  /* 0x7ff00000281a142b */ /* 0x000fe2000000001a */
[----:B------:R-:W-:-:S04]  /*d310*/  IMAD.MOV.U32 R6, RZ, RZ, R20 ;  /* 0x000000ffff067224 */ /* 0x000fc800078e0014 */
        /* <DEDUP_REMOVED lines=9> */
[----:B------:R-:W-:Y:S01]  /*d3b0*/  IMAD.MOV.U32 R49, RZ, RZ, 0x3ed0ee25 ;  /* 0x3ed0ee25ff317424 */ /* 0x000fe200078e00ff */
[----:B------:R-:W-:Y:S01]  /*d3c0*/  LOP3.LUT R39, R38, 0x3ff00000, RZ, 0xfc, !PT ;  /* 0x3ff0000026277812 */ /* 0x000fe200078efcff */
[----:B------:R-:W-:Y:S01]  /*d3d0*/  UMOV UR4, 0x3ae80f1e ;  /* 0x3ae80f1e00047882 */ /* 0x000fe20000000000 */
[----:B------:R-:W-:Y:S01]  /*d3e0*/  MOV R38, R36 ;  /* 0x0000002400267202 */ /* 0x000fe20000000f00 */
[----:B------:R-:W-:Y:S01]  /*d3f0*/  UMOV UR5, 0x3eb1380b ;  /* 0x3eb1380b00057882 */ /* 0x000fe20000000000 */
[----:B------:R-:W-:Y:S01]  /*d400*/  ISETP.GE.U32.AND P0, PT, R39, 0x3ff6a09f, PT ;  /* 0x3ff6a09f2700780c */ /* 0x000fe20003f06070 */
[----:B------:R-:W-:Y:S01]  /*d410*/  IMAD.MOV.U32 R51, RZ, RZ, 0x43300000 ;  /* 0x43300000ff337424 */ /* 0x000fe200078e00ff */
[----:B------:R-:W-:-:S11]  /*d420*/  LEA.HI R50, R3, R50, RZ, 0xc ;  /* 0x0000003203327211 */ /* 0x000fd600078f60ff */
[----:B------:R-:W-:Y:S02]  /*d430*/  @P0 VIADD R41, R39, 0xfff00000 ;  /* 0xfff0000027290836 */ /* 0x000fe40000000000 */
[----:B------:R-:W-:Y:S02]  /*d440*/  @P0 VIADD R50, R50, 0x1 ;  /* 0x0000000132320836 */ /* 0x000fe40000000000 */
[----:B------:R-:W-:-:S03]  /*d450*/  @P0 IMAD.MOV.U32 R39, RZ, RZ, R41 ;  /* 0x000000ffff270224 */ /* 0x000fc600078e0029 */
[----:B------:R-:W-:-:S03]  /*d460*/  LOP3.LUT R50, R50, 0x80000000, RZ, 0x3c, !PT ;  /* 0x8000000032327812 */ /* 0x000fc600078e3cff */
[C---:B------:R-:W-:Y:S02]  /*d470*/  DADD R40, R38.reuse, 1 ;  /* 0x3ff0000026287429 */ /* 0x040fe40000000000 */
[----:B------:R-:W-:-:S04]  /*d480*/  DADD R38, R38, -1 ;  /* 0xbff0000026267429 */ /* 0x000fc80000000000 */
[----:B------:R-:W0:Y:S02]  /*d490*/  MUFU.RCP64H R43, R41 ;  /* 0x00000029002b7308 */ /* 0x000e240000001800 */
        /* <DEDUP_REMOVED lines=17> */
[----:B------:R-:W-:-:S05]  /*d5b0*/  DFMA R48, R38, -R42, R48 ;  /* 0x8000002a2630722b */ /* 0x000fca0000000030 */
        /* <DEDUP_REMOVED lines=9> */
[----:B------:R-:W-:Y:S02]  /*d650*/  UMOV UR5, 0x43300000 ;  /* 0x4330000000057882 */ /* 0x000fe40000000000 */
[----:B------:R-:W-:Y:S01]  /*d660*/  DADD R50, R50, -UR4 ;  /* 0x8000000432327e29 */ /* 0x000fe20008000000 */
[----:B------:R-:W-:Y:S01]  /*d670*/  UMOV UR4, 0x55555554 ;  /* 0x5555555400047882 */ /* 0x000fe20000000000 */
[----:B------:R-:W-:Y:S02]  /*d680*/  UMOV UR5, 0x3fb55555 ;  /* 0x3fb5555500057882 */ /* 0x000fe40000000000 */
[----:B------:R-:W-:Y:S01]  /*d690*/  DFMA R40, R46, R40, UR4 ;  /* 0x000000042e287e2b */ /* 0x000fe20008000028 */
[----:B------:R-:W-:Y:S01]  /*d6a0*/  UMOV UR4, 0xfefa39ef ;  /* 0xfefa39ef00047882 */ /* 0x000fe20000000000 */
[----:B------:R-:W-:-:S02]  /*d6b0*/  UMOV UR5, 0x3fe62e42 ;  /* 0x3fe62e4200057882 */ /* 0x000fc40000000000 */
[----:B------:R-:W-:-:S04]  /*d6c0*/  DFMA R38, R50, UR4, R42 ;  /* 0x0000000432267c2b */ /* 0x000fc8000800002a */
[----:B------:R-:W-:-:S04]  /*d6d0*/  DMUL R40, R46, R40 ;  /* 0x000000282e287228 */ /* 0x000fc80000000000 */
[----:B------:R-:W-:Y:S01]  /*d6e0*/  DFMA R44, R50, -UR4, R38 ;  /* 0x80000004322c7c2b */ /* 0x000fe20008000026 */
[----:B------:R-:W-:Y:S01]  /*d6f0*/  UMOV UR4, 0x3b39803f ;  /* 0x3b39803f00047882 */ /* 0x000fe20000000000 */
[----:B------:R-:W-:Y:S02]  /*d700*/  UMOV UR5, 0x3c7abc9e ;  /* 0x3c7abc9e00057882 */ /* 0x000fe40000000000 */
[----:B------:R-:W-:-:S04]  /*d710*/  DFMA R40, R42, R40, R48 ;  /* 0x000000282a28722b */ /* 0x000fc80000000030 */
[----:B------:R-:W-:-:S08]  /*d720*/  DADD R44, -R42, R44 ;  /* 0x000000002a2c7229 */ /* 0x000fd0000000012c */
[----:B------:R-:W-:-:S08]  /*d730*/  DADD R40, R40, -R44 ;  /* 0x0000000028287229 */ /* 0x000fd0000000082c */
[----:B------:R-:W-:-:S08]  /*d740*/  DFMA R40, R50, UR4, R40 ;  /* 0x0000000432287c2b */ /* 0x000fd00008000028 */
[----:B------:R-:W-:-:S11]  /*d750*/  DADD R38, R38, R40 ;  /* 0x0000000026267229 */ /* 0x000fd60000000028 */
.L_x_152:
[----:B------:R-:W-:Y:S05]  /*d760*/  BSYNC.RECONVERGENT B1 ;  /* 0x0000000000017941 */ /* 0x000fea0003800200 */
.L_x_151:
[----:B------:R-:W-:Y:S04]  /*d770*/  BSSY.RECONVERGENT B1, `(.L_x_153) ;  /* 0x0000009000017945 */ /* 0x000fe80003800200 */
[----:B------:R-:W-:Y:S05]  /*d780*/  @!P2 BRA `(.L_x_154) ;  /* 0x00000000001ca947 */ /* 0x000fea0003800000 */
[----:B------:R-:W-:Y:S01]  /*d790*/  MOV R9, R7 ;  /* 0x0000000700097202 */ /* 0x000fe20000000f00 */
[----:B------:R-:W-:Y:S01]  /*d7a0*/  IMAD.MOV.U32 R6, RZ, RZ, R24 ;  /* 0x000000ffff067224 */ /* 0x000fe200078e0018 */
[----:B------:R-:W-:Y:S01]  /*d7b0*/  MOV R44, 0xd7e0 ;  /* 0x0000d7e0002c7802 */ /* 0x000fe20000000f00 */
[----:B------:R-:W-:-:S07]  /*d7c0*/  IMAD.MOV.U32 R7, RZ, RZ, R25 ;  /* 0x000000ffff077224 */ /* 0x000fce00078e0019 */
[----:B-----5:R-:W-:Y:S05]  /*d7d0*/  CALL.REL.NOINC `($__internal_2_$__cuda_sm20_dsqrt_rn_f64_mediumpath_v1) ;  /* 0x0000019400847944 */ /* 0x020fea0003c00000 */
[----:B------:R-:W-:Y:S01]  /*d7e0*/  IMAD.MOV.U32 R26, RZ, RZ, R6 ;  /* 0x000000ffff1a7224 */ /* 0x000fe200078e0006 */
[----:B------:R-:W-:-:S07]  /*d7f0*/  MOV R27, R7 ;  /* 0x00000007001b7202 */ /* 0x000fce0000000f00 */
.L_x_154:
[----:B------:R-:W-:Y:S05]  /*d800*/  BSYNC.RECONVERGENT B1 ;  /* 0x0000000000017941 */ /* 0x000fea0003800200 */
.L_x_153:
        /* <DEDUP_REMOVED lines=24> */
.L_x_156:
[----:B------:R-:W-:Y:S05]  /*d990*/  BSYNC.RECONVERGENT B1 ;  /* 0x0000000000017941 */ /* 0x000fea0003800200 */
.L_x_155:
        /* <DEDUP_REMOVED lines=24> */
.L_x_158:
[----:B------:R-:W-:Y:S05]  /*db20*/  BSYNC.RECONVERGENT B1 ;  /* 0x0000000000017941 */ /* 0x000fea0003800200 */
.L_x_157:
        /* <DEDUP_REMOVED lines=70> */
.L_x_160:
[----:B------:R-:W-:Y:S05]  /*df90*/  BSYNC.RECONVERGENT B1 ;  /* 0x0000000000017941 */ /* 0x000fea0003800200 */
.L_x_159:
        /* <DEDUP_REMOVED lines=33> */
.L_x_162:
[----:B------:R-:W-:Y:S05]  /*e1b0*/  BSYNC.RECONVERGENT B1 ;  /* 0x0000000000017941 */ /* 0x000fea0003800200 */
.L_x_161:
        /* <DEDUP_REMOVED lines=58> */
[----:B------:R-:W-:Y:S01]  /*e560*/  UMOV UR24, 0x55555511 ;  /* 0x5555551100187882 */ /* 0x000fe20000000000 */
[----:B------:R-:W-:Y:S01]  /*e570*/  UMOV UR25, 0x3fc55555 ;  /* 0x3fc5555500197882 */ /* 0x000fe20000000000 */
[----:B------:R-:W-:Y:S01]  /*e580*/  UMOV UR26, 0xb ;  /* 0x0000000b001a7882 */ /* 0x000fe20000000000 */
[----:B------:R-:W-:Y:S01]  /*e590*/  UMOV UR27, 0x3fe00000 ;  /* 0x3fe00000001b7882 */ /* 0x000fe20000000000 */
[----:B------:R-:W-:Y:S01]  /*e5a0*/  IMAD.MOV R36, RZ, RZ, -R36 ;  /* 0x000000ffff247224 */ /* 0x000fe200078e0a24 */
[----:B------:R-:W-:Y:S01]  /*e5b0*/  DFMA R8, R6, R44, 6.75539944105574400000e+15 ;  /* 0x433800000608742b */ /* 0x000fe2000000002c */
[----:B------:R-:W-:Y:S01]  /*e5c0*/  BSSY.RECONVERGENT B1, `(.L_x_163) ;  /* 0x0000039000017945 */ /* 0x000fe20003800200 */
[----:B------:R-:W-:-:S06]  /*e5d0*/  FSETP.GEU.AND P0, PT, |R7|, 4.1917929649353027344, PT ;  /* 0x4086232b0700780b */ /* 0x000fcc0003f0e200 */
        /* <DEDUP_REMOVED lines=16> */
[----:B------:R-:W-:Y:S02]  /*e6e0*/  DFMA R44, R20, UR10, R48 ;  /* 0x0000000a142c7c2b */ /* 0x000fe40008000030 */
[----:B------:R-:W2:Y:S01]  /*e6f0*/  F2F.F32.F64 R48, R40 ;  /* 0x0000002800307310 */ /* 0x000ea20000301000 */
[----:B------:R-:W-:-:S03]  /*e700*/  MOV R49, 0x3faa466f ;  /* 0x3faa466f00317802 */ /* 0x000fc60000000f00 */
[----:B------:R-:W-:Y:S02]  /*e710*/  DFMA R24, R42, R24, UR24 ;  /* 0x000000182a187e2b */ /* 0x000fe40008000018 */
[----:B------:R-:W-:-:S06]  /*e720*/  DFMA R44, R20, R44, UR12 ;  /* 0x0000000c142c7e2b */ /* 0x000fcc000800002c */
[----:B------:R-:W-:Y:S02]  /*e730*/  DFMA R24, R42, R24, UR26 ;  /* 0x0000001a2a187e2b */ /* 0x000fe40008000018 */
[----:B------:R-:W-:Y:S01]  /*e740*/  DFMA R44, R20, R44, UR14 ;  /* 0x0000000e142c7e2b */ /* 0x000fe2000800002c */
[----:B--2---:R-:W-:-:S04]  /*e750*/  FFMA R49, R48, R49, -1.8212559223175048828 ;  /* 0xbfe91eea30317423 */ /* 0x004fc80000000031 */
[C---:B------:R-:W-:Y:S01]  /*e760*/  FFMA R49, R48.reuse, R49, 1.7814779281616210938 ;  /* 0x3fe4077830317423 */ /* 0x040fe20000000031 */
[----:B------:R-:W-:Y:S02]  /*e770*/  DFMA R24, R42, R24, 1 ;  /* 0x3ff000002a18742b */ /* 0x000fe40000000018 */
[----:B------:R-:W-:Y:S01]  /*e780*/  DFMA R44, R20, R44, UR16 ;  /* 0x00000010142c7e2b */ /* 0x000fe2000800002c */
[----:B------:R-:W-:-:S04]  /*e790*/  FFMA R49, R48, R49, -0.35656377673149108887 ;  /* 0xbeb68f8730317423 */ /* 0x000fc80000000031 */
[C---:B------:R-:W-:Y:S01]  /*e7a0*/  FFMA R49, R48.reuse, R49, 0.31938153505325317383 ;  /* 0x3ea385fa30317423 */ /* 0x040fe20000000031 */
[----:B------:R-:W-:Y:S02]  /*e7b0*/  DFMA R42, R42, R24, 1 ;  /* 0x3ff000002a2a742b */ /* 0x000fe40000000018 */
[----:B-1----:R-:W-:Y:S01]  /*e7c0*/  DFMA R24, -R16, R46, 1 ;  /* 0x3ff000001018742b */ /* 0x002fe2000000012e */
[----:B------:R-:W-:Y:S01]  /*e7d0*/  FMUL R52, R48, R49 ;  /* 0x0000003130347220 */ /* 0x000fe20000400000 */
[----:B------:R-:W-:-:S06]  /*e7e0*/  DFMA R44, R20, R44, UR18 ;  /* 0x00000012142c7e2b */ /* 0x000fcc000800002c */
[----:B------:R-:W-:Y:S02]  /*e7f0*/  DFMA R40, R24, R24, R24 ;  /* 0x000000181828722b */ /* 0x000fe40000000018 */
[----:B------:R-:W-:Y:S02]  /*e800*/  DFMA R24, R20, R44, UR20 ;  /* 0x0000001414187e2b */ /* 0x000fe4000800002c */
[----:B------:R1:W2:Y:S04]  /*e810*/  F2F.F64.F32 R44, R52 ;  /* 0x00000034002c7310 */ /* 0x0002a80000201800 */
[----:B------:R-:W-:Y:S02]  /*e820*/  DFMA R50, R46, R40, R46 ;  /* 0x000000282e32722b */ /* 0x000fe4000000002e */
[----:B------:R-:W-:Y:S01]  /*e830*/  DFMA R48, R20, R24, UR22 ;  /* 0x0000001614307e2b */ /* 0x000fe20008000018 */
[----:B------:R-:W-:-:S02]  /*e840*/  IMAD R41, R8, 0x100000, R43 ;  /* 0x0010000008297824 */ /* 0x000fc400078e022b */
[----:B------:R-:W-:Y:S01]  /*e850*/  IMAD R24, R19, R36, R18 ;  /* 0x0000002413187224 */ /* 0x000fe200078e0212 */
[----:B------:R-:W-:Y:S01]  /*e860*/  MOV R19, 0x5 ;  /* 0x0000000500137802 */ /* 0x000fe20000000f00 */
[----:B------:R-:W-:Y:S01]  /*e870*/  IMAD.MOV.U32 R40, RZ, RZ, R42 ;  /* 0x000000ffff287224 */ /* 0x000fe200078e002a */
[----:B-1----:R-:W-:Y:S06]  /*e880*/  @!P0 BRA `(.L_x_164) ;  /* 0x0000000000308947 */ /* 0x002fec0003800000 */
[----:B------:R-:W-:Y:S01]  /*e890*/  FSETP.GEU.AND P1, PT, |R7|, 4.2275390625, PT ;  /* 0x408748000700780b */ /* 0x000fe20003f2e200 */
[C---:B------:R-:W-:Y:S02]  /*e8a0*/  DADD R40, R6.reuse, +INF ;  /* 0x7ff0000006287429 */ /* 0x040fe40000000000 */
[----:B------:R-:W-:-:S08]  /*e8b0*/  DSETP.GEU.AND P0, PT, R6, RZ, PT ;  /* 0x000000ff0600722a */ /* 0x000fd00003f0e000 */
[----:B------:R-:W-:Y:S02]  /*e8c0*/  FSEL R40, R40, RZ, P0 ;  /* 0x000000ff28287208 */ /* 0x000fe40000000000 */
[----:B------:R-:W-:Y:S02]  /*e8d0*/  @!P1 LEA.HI R9, R8, R8, RZ, 0x1 ;  /* 0x0000000808099211 */ /* 0x000fe400078f08ff */
[----:B------:R-:W-:Y:S02]  /*e8e0*/  FSEL R41, R41, RZ, P0 ;  /* 0x000000ff29297208 */ /* 0x000fe40000000000 */
[----:B------:R-:W-:-:S05]  /*e8f0*/  @!P1 SHF.R.S32.HI R9, RZ, 0x1, R9 ;  /* 0x00000001ff099819 */ /* 0x000fca0000011409 */
[----:B------:R-:W-:Y:S02]  /*e900*/  @!P1 IMAD.IADD R6, R8, 0x1, -R9 ;  /* 0x0000000108069824 */ /* 0x000fe400078e0a09 */
[----:B------:R-:W-:-:S03]  /*e910*/  @!P1 IMAD R43, R9, 0x100000, R43 ;  /* 0x00100000092b9824 */ /* 0x000fc600078e022b */
[----:B------:R-:W-:Y:S02]  /*e920*/  @!P1 LEA R7, R6, 0x3ff00000, 0x14 ;  /* 0x3ff0000006079811 */ /* 0x000fe400078ea0ff */
[----:B------:R-:W-:-:S06]  /*e930*/  @!P1 MOV R6, RZ ;  /* 0x000000ff00069202 */ /* 0x000fcc0000000f00 */
[----:B------:R-:W-:-:S11]  /*e940*/  @!P1 DMUL R40, R42, R6 ;  /* 0x000000062a289228 */ /* 0x000fd60000000000 */
.L_x_164:
[----:B------:R-:W-:Y:S05]  /*e950*/  BSYNC.RECONVERGENT B1 ;  /* 0x0000000000017941 */ /* 0x000fea0003800200 */
.L_x_163:
[----:B------:R-:W-:Y:S01]  /*e960*/  UMOV UR4, 0x40000000 ;  /* 0x4000000000047882 */ /* 0x000fe20000000000 */
[----:B------:R-:W-:Y:S01]  /*e970*/  UMOV UR5, 0x3fd98845 ;  /* 0x3fd9884500057882 */ /* 0x000fe20000000000 */
[----:B------:R-:W-:Y:S01]  /*e980*/  IMAD R46, R24, R19, 0x5 ;  /* 0x00000005182e7424 */ /* 0x000fe200078e0213 */
[----:B------:R-:W-:Y:S01]  /*e990*/  DMUL R40, R40, UR4 ;  /* 0x0000000428287c28 */ /* 0x000fe20008000000 */
[----:B------:R-:W-:Y:S01]  /*e9a0*/  FSETP.GT.AND P1, PT, R3, RZ, PT ;  /* 0x000000ff0300720b */ /* 0x000fe20003f24000 */
[----:B------:R-:W-:Y:S01]  /*e9b0*/  DFMA R48, R20, R48, UR24 ;  /* 0x0000001814307e2b */ /* 0x000fe20008000030 */
[----:B------:R-:W-:Y:S01]  /*e9c0*/  LOP3.LUT R2, R2, 0x1, RZ, 0xc0, !PT ;  /* 0x0000000102027812 */ /* 0x000fe200078ec0ff */
[----:B------:R-:W-:Y:S01]  /*e9d0*/  DFMA R6, -R16, R50, 1 ;  /* 0x3ff000001006742b */ /* 0x000fe20000000132 */
[----:B------:R-:W1:Y:S01]  /*e9e0*/  I2F.F64 R46, R46 ;  /* 0x0000002e002e7312 */ /* 0x000e620000201c00 */
[----:B------:R-:W-:Y:S01]  /*e9f0*/  BSSY.RECONVERGENT B1, `(.L_x_165) ;  /* 0x0000020000017945 */ /* 0x000fe20003800200 */
[----:B------:R-:W-:Y:S01]  /*ea00*/  ISETP.NE.U32.AND P0, PT, R2, 0x1, PT ;  /* 0x000000010200780c */ /* 0x000fe20003f05070 */
[----:B--2---:R-:W-:-:S02]  /*ea10*/  DMUL R40, R40, R44 ;  /* 0x0000002c28287228 */ /* 0x004fc40000000000 */
[----:B------:R-:W-:Y:S02]  /*ea20*/  DFMA R48, R20, R48, UR26 ;  /* 0x0000001a14307e2b */ /* 0x000fe40008000030 */
[----:B------:R-:W-:Y:S02]  /*ea30*/  DFMA R50, R50, R6, R50 ;  /* 0x000000063232722b */ /* 0x000fe40000000032 */
[----:B------:R-:W2:Y:S04]  /*ea40*/  F2F.F32.F64 R25, R40 ;  /* 0x0000002800197310 */ /* 0x000ea80000301000 */
[----:B------:R-:W-:Y:S02]  /*ea50*/  DFMA R48, R20, R48, 1 ;  /* 0x3ff000001430742b */ /* 0x000fe40000000030 */
[----:B-1----:R-:W-:-:S02]  /*ea60*/  DMUL R8, R50, R46 ;  /* 0x0000002e32087228 */ /* 0x002fc40000000000 */
[----:B0-----:R-:W-:-:S04]  /*ea70*/  @!P0 DADD R2, -R30, 1 ;  /* 0x3ff000001e028429 */ /* 0x001fc80000000100 */
[----:B------:R-:W-:Y:S02]  /*ea80*/  DFMA R48, R20, R48, 1 ;  /* 0x3ff000001430742b */ /* 0x000fe40000000030 */
[----:B------:R-:W-:Y:S01]  /*ea90*/  DFMA R6, -R16, R8, R46 ;  /* 0x000000081006722b */ /* 0x000fe2000000012e */
[----:B--2---:R-:W-:Y:S01]  /*eaa0*/  @P1 FADD R25, -R25, 1 ;  /* 0x3f80000019191421 */ /* 0x004fe20000000100 */
[----:B------:R-:W-:Y:S01]  /*eab0*/  FSETP.GEU.AND P1, PT, |R23|, 4.1917929649353027344, PT ;  /* 0x4086232b1700780b */ /* 0x000fe20003f2e200 */
[----:B------:R-:W-:Y:S02]  /*eac0*/  @!P0 DMUL R18, R28, R2 ;  /* 0x000000021c128228 */ /* 0x000fe40000000000 */
[----:B------:R0:W1:Y:S03]  /*ead0*/  F2F.F64.F32 R20, R25 ;  /* 0x0000001900147310 */ /* 0x0000660000201800 */
[----:B------:R-:W-:Y:S01]  /*eae0*/  DFMA R8, R50, R6, R8 ;  /* 0x000000063208722b */ /* 0x000fe20000000008 */
[----:B------:R-:W-:-:S02]  /*eaf0*/  IMAD R3, R10, 0x100000, R49 ;  /* 0x001000000a037824 */ /* 0x000fc400078e0231 */
[----:B------:R-:W-:-:S04]  /*eb00*/  IMAD.MOV.U32 R2, RZ, RZ, R48 ;  /* 0x000000ffff027224 */ /* 0x000fc800078e0030 */
[----:B0-----:R-:W-:Y:S05]  /*eb10*/  @!P1 BRA `(.L_x_166) ;  /* 0x0000000000349947 */ /* 0x001fea0003800000 */
[----:B------:R-:W-:Y:S01]  /*eb20*/  FSETP.GEU.AND P2, PT, |R23|, 4.2275390625, PT ;  /* 0x408748001700780b */ /* 0x000fe20003f4e200 */
[C---:B------:R-:W-:Y:S02]  /*eb30*/  DADD R40, R22.reuse, +INF ;  /* 0x7ff0000016287429 */ /* 0x040fe40000000000 */
[----:B------:R-:W-:-:S08]  /*eb40*/  DSETP.GEU.AND P1, PT, R22, RZ, PT ;  /* 0x000000ff1600722a */ /* 0x000fd00003f2e000 */
[----:B------:R-:W-:Y:S02]  /*eb50*/  FSEL R3, R41, RZ, P1 ;  /* 0x000000ff29037208 */ /* 0x000fe40000800000 */
[----:B------:R-:W-:Y:S01]  /*eb60*/  @!P2 LEA.HI R2, R10, R10, RZ, 0x1 ;  /* 0x0000000a0a02a211 */ /* 0x000fe200078f08ff */
[----:B------:R-:W-:-:S03]  /*eb70*/  @!P2 IMAD.MOV.U32 R6, RZ, RZ, R48 ;  /* 0x000000ffff06a224 */ /* 0x000fc600078e0030 */
[----:B------:R-:W-:Y:S02]  /*eb80*/  @!P2 SHF.R.S32.HI R7, RZ, 0x1, R2 ;  /* 0x00000001ff07a819 */ /* 0x000fe40000011402 */
[----:B------:R-:W-:-:S03]  /*eb90*/  FSEL R2, R40, RZ, P1 ;  /* 0x000000ff28027208 */ /* 0x000fc60000800000 */
[----:B------:R-:W-:Y:S01]  /*eba0*/  @!P2 IMAD.IADD R10, R10, 0x1, -R7 ;  /* 0x000000010a0aa824 */ /* 0x000fe200078e0a07 */
[----:B------:R-:W-:-:S04]  /*ebb0*/  @!P2 LEA R7, R7, R49, 0x14 ;  /* 0x000000310707a211 */ /* 0x000fc800078ea0ff */
[----:B------:R-:W-:Y:S01]  /*ebc0*/  @!P2 LEA R11, R10, 0x3ff00000, 0x14 ;  /* 0x3ff000000a0ba811 */ /* 0x000fe200078ea0ff */
[----:B------:R-:W-:-:S06]  /*ebd0*/  @!P2 IMAD.MOV.U32 R10, RZ, RZ, RZ ;  /* 0x000000ffff0aa224 */ /* 0x000fcc00078e00ff */
[----:B------:R-:W-:-:S11]  /*ebe0*/  @!P2 DMUL R2, R6, R10 ;  /* 0x0000000a0602a228 */ /* 0x000fd60000000000 */
.L_x_166:
[----:B------:R-:W-:Y:S05]  /*ebf0*/  BSYNC.RECONVERGENT B1 ;  /* 0x0000000000017941 */ /* 0x000fea0003800200 */
.L_x_165:
[----:B------:R-:W-:Y:S01]  /*ec00*/  DMUL R6, R2, 65 ;  /* 0x4050400002067828 */ /* 0x000fe20000000000 */
[----:B------:R-:W-:Y:S01]  /*ec10*/  FSETP.GEU.AND P2, PT, |R47|, 6.5827683646048100446e-37, PT ;  /* 0x036000002f00780b */ /* 0x000fe20003f4e200 */
[C---:B-1----:R-:W-:Y:S01]  /*ec20*/  @!P0 DADD R22, -R20.reuse, 1 ;  /* 0x3ff0000014168429 */ /* 0x042fe20000000100 */
[----:B------:R-:W-:Y:S05]  /*ec30*/  BSSY.RECONVERGENT B1, `(.L_x_167) ;  /* 0x000000c000017945 */ /* 0x000fea0003800200 */
[----:B------:R-:W-:Y:S02]  /*ec40*/  @P0 DMUL R2, R20, R6 ;  /* 0x0000000614020228 */ /* 0x000fe40000000000 */
[----:B------:R-:W-:Y:S01]  /*ec50*/  @!P0 DFMA R22, R6, R22, -R18 ;  /* 0x000000160616822b */ /* 0x000fe20000000812 */
[----:B------:R-:W-:-:S05]  /*ec60*/  FFMA R6, RZ, R17, R9 ;  /* 0x00000011ff067223 */ /* 0x000fca0000000009 */
[----:B------:R-:W-:Y:S01]  /*ec70*/  @P0 DFMA R22, R28, R30, -R2 ;  /* 0x0000001e1c16022b */ /* 0x000fe20000000802 */
[----:B------:R-:W-:-:S13]  /*ec80*/  FSETP.GT.AND P1, PT, |R6|, 1.469367938527859385e-39, PT ;  /* 0x001000000600780b */ /* 0x000fda0003f24200 */
[----:B------:R-:W-:Y:S05]  /*ec90*/  @P1 BRA P2, `(.L_x_168) ;  /* 0x0000000000141947 */ /* 0x000fea0001000000 */
[----:B------:R-:W-:Y:S01]  /*eca0*/  IMAD.MOV.U32 R18, RZ, RZ, R16 ;  /* 0x000000ffff127224 */ /* 0x000fe200078e0010 */
[----:B------:R-:W-:Y:S02]  /*ecb0*/  MOV R19, R17 ;  /* 0x0000001100137202 */ /* 0x000fe40000000f00 */
[----:B------:R-:W-:-:S07]  /*ecc0*/  MOV R6, 0xece0 ;  /* 0x0000ece000067802 */ /* 0x000fce0000000f00 */
[----:B-----5:R-:W-:Y:S05]  /*ecd0*/  CALL.REL.NOINC `($__internal_1_$__cuda_sm20_div_rn_f64_full) ;  /* 0x0000017800bc7944 */ /* 0x020fea0003c00000 */
[----:B------:R-:W-:-:S07]  /*ece0*/  IMAD.MOV.U32 R9, RZ, RZ, R7 ;  /* 0x000000ffff097224 */ /* 0x000fce00078e0007 */
.L_x_168:
[----:B------:R-:W-:Y:S05]  /*ecf0*/  BSYNC.RECONVERGENT B1 ;  /* 0x0000000000017941 */ /* 0x000fea0003800200 */
.L_x_167:
[----:B------:R-:W0:Y:S01]  /*ed00*/  MUFU.RCP64H R3, 365 ;  /* 0x4076d00000037908 */ /* 0x000e220000001800 */
[----:B------:R-:W-:Y:S01]  /*ed10*/  IMAD.MOV.U32 R6, RZ, RZ, 0x0 ;  /* 0x00000000ff067424 */ /* 0x000fe200078e00ff */
[----:B------:R-:W-:Y:S01]  /*ed20*/  MOV R2, 0x1 ;  /* 0x0000000100027802 */ /* 0x000fe20000000f00 */
[----:B------:R-:W-:Y:S01]  /*ed30*/  IMAD.MOV.U32 R7, RZ, RZ, 0x4076d000 ;  /* 0x4076d000ff077424 */ /* 0x000fe200078e00ff */
[----:B------:R-:W-:Y:S01]  /*ed40*/  BSSY.RECONVERGENT B1, `(.L_x_169) ;  /* 0x0000016000017945 */ /* 0x000fe20003800200 */
        /* <DEDUP_REMOVED lines=12> */
[----:B------:R-:W-:Y:S01]  /*ee10*/  FSETP.GT.AND P0, PT, |R2|, 1.469367938527859385e-39, PT ;  /* 0x001000000200780b */ /* 0x000fe20003f04200 */
[----:B------:R-:W-:-:S12]  /*ee20*/  DADD R2, R8, 58 ;  /* 0x404d000008027429 */ /* 0x000fd80000000000 */
[----:B------:R-:W-:Y:S05]  /*ee30*/  @P0 BRA P1, `(.L_x_170) ;  /* 0x0000000000180947 */ /* 0x000fea0000800000 */
[----:B------:R-:W-:Y:S01]  /*ee40*/  IMAD.MOV.U32 R18, RZ, RZ, RZ ;  /* 0x000000ffff127224 */ /* 0x000fe200078e00ff */
[----:B------:R-:W-:Y:S01]  /*ee50*/  MOV R6, 0xee80 ;  /* 0x0000ee8000067802 */ /* 0x000fe20000000f00 */
[----:B------:R-:W-:-:S07]  /*ee60*/  IMAD.MOV.U32 R19, RZ, RZ, 0x4076d000 ;  /* 0x4076d000ff137424 */ /* 0x000fce00078e00ff */
[----:B-----5:R-:W-:Y:S05]  /*ee70*/  CALL.REL.NOINC `($__internal_1_$__cuda_sm20_div_rn_f64_full) ;  /* 0x0000017800547944 */ /* 0x020fea0003c00000 */
[----:B------:R-:W-:Y:S01]  /*ee80*/  MOV R30, R8 ;  /* 0x00000008001e7202 */ /* 0x000fe20000000f00 */
[----:B------:R-:W-:-:S07]  /*ee90*/  IMAD.MOV.U32 R31, RZ, RZ, R7 ;  /* 0x000000ffff1f7224 */ /* 0x000fce00078e0007 */
.L_x_170:
[----:B------:R-:W-:Y:S05]  /*eea0*/  BSYNC.RECONVERGENT B1 ;  /* 0x0000000000017941 */ /* 0x000fea0003800200 */
.L_x_169:
        /* <DEDUP_REMOVED lines=24> */
.L_x_172:
[----:B------:R-:W-:Y:S05]  /*f030*/  BSYNC.RECONVERGENT B1 ;  /* 0x0000000000017941 */ /* 0x000fea0003800200 */
.L_x_171:
[----:B------:R-:W0:Y:S01]  /*f040*/  MUFU.RSQ64H R9, R31 ;  /* 0x0000001f00097308 */ /* 0x000e220000001c00 */
[----:B------:R-:W-:Y:S01]  /*f050*/  ISETP.GT.AND P0, PT, R7, 0xfffff, PT ;  /* 0x000fffff0700780c */ /* 0x000fe20003f04270 */
[----:B------:R-:W-:Y:S01]  /*f060*/  IMAD.MOV.U32 R42, RZ, RZ, R6 ;  /* 0x000000ffff2a7224 */ /* 0x000fe200078e0006 */
[----:B------:R-:W-:Y:S01]  /*f070*/  IADD3 R8, PT, PT, R31, -0x3500000, RZ ;  /* 0xfcb000001f087810 */ /* 0x000fe20007ffe0ff */
[--C-:B------:R-:W-:Y:S01]  /*f080*/  IMAD.MOV.U32 R43, RZ, RZ, R7.reuse ;  /* 0x000000ffff2b7224 */ /* 0x100fe200078e0007 */
[----:B------:R-:W-:Y:S01]  /*f090*/  MOV R21, 0x3fd80000 ;  /* 0x3fd8000000157802 */ /* 0x000fe20000000f00 */
[----:B------:R-:W-:Y:S01]  /*f0a0*/  IMAD.MOV.U32 R25, RZ, RZ, R7 ;  /* 0x000000ffff197224 */ /* 0x000fe200078e0007 */
[----:B------:R-:W-:Y:S01]  /*f0b0*/  MOV R36, R6 ;  /* 0x0000000600247202 */ /* 0x000fe20000000f00 */
[----:B------:R-:W-:Y:S01]  /*f0c0*/  IMAD.MOV.U32 R20, RZ, RZ, 0x0 ;  /* 0x00000000ff147424 */ /* 0x000fe200078e00ff */
[----:B------:R-:W-:Y:S01]  /*f0d0*/  BSSY.RECONVERGENT B1, `(.L_x_173) ;  /* 0x0000058000017945 */ /* 0x000fe20003800200 */
[----:B------:R-:W-:-:S04]  /*f0e0*/  IMAD.MOV.U32 R52, RZ, RZ, -0x3ff ;  /* 0xfffffc01ff347424 */ /* 0x000fc800078e00ff */
[----:B------:R-:W-:Y:S01]  /*f0f0*/  @!P0 DMUL R42, R42, 1.80143985094819840000e+16 ;  /* 0x435000002a2a8828 */ /* 0x000fe20000000000 */
[----:B------:R-:W-:Y:S01]  /*f100*/  @!P0 IMAD.MOV.U32 R52, RZ, RZ, -0x435 ;  /* 0xfffffbcbff348424 */ /* 0x000fe200078e00ff */
[----:B0-----:R-:W-:-:S08]  /*f110*/  DMUL R10, R8, R8 ;  /* 0x00000008080a7228 */ /* 0x001fd00000000000 */
[----:B------:R-:W-:Y:S01]  /*f120*/  @!P0 IMAD.MOV.U32 R25, RZ, RZ, R43 ;  /* 0x000000ffff198224 */ /* 0x000fe200078e002b */
[----:B------:R-:W-:Y:S01]  /*f130*/  DFMA R10, -R10, R30, 1 ;  /* 0x3ff000000a0a742b */ /* 0x000fe2000000011e */
[----:B------:R-:W-:Y:S02]  /*f140*/  @!P0 MOV R36, R42 ;  /* 0x0000002a00248202 */ /* 0x000fe40000000f00 */
        /* <DEDUP_REMOVED lines=11> */
[----:B------:R-:W-:-:S03]  /*f200*/  IMAD.MOV.U32 R6, RZ, RZ, R20 ;  /* 0x000000ffff067224 */ /* 0x000fc600078e0014 */
[----:B------:R-:W-:-:S06]  /*f210*/  DFMA R18, R10, -R10, R30 ;  /* 0x8000000a0a12722b */ /* 0x000fcc000000001e */
        /* <DEDUP_REMOVED lines=13> */
[----:B------:R-:W-:Y:S02]  /*f2f0*/  ISETP.GE.U32.AND P0, PT, R41, 0x3ff6a09f, PT ;  /* 0x3ff6a09f2900780c */ /* 0x000fe40003f06070 */
[----:B------:R-:W-:-:S11]  /*f300*/  LEA.HI R25, R25, R52, RZ, 0xc ;  /* 0x0000003419197211 */ /* 0x000fd600078f60ff */
[----:B------:R-:W-:Y:S01]  /*f310*/  @P0 VIADD R43, R41, 0xfff00000 ;  /* 0xfff00000292b0836 */ /* 0x000fe20000000000 */
[----:B------:R-:W-:-:S04]  /*f320*/  @P0 IADD3 R25, PT, PT, R25, 0x1, RZ ;  /* 0x0000000119190810 */ /* 0x000fc80007ffe0ff */
[----:B------:R-:W-:-:S06]  /*f330*/  @P0 MOV R41, R43 ;  /* 0x0000002b00290202 */ /* 0x000fcc0000000f00 */
        /* <DEDUP_REMOVED lines=20> */
[----:B------:R-:W-:Y:S01]  /*f480*/  DFMA R50, R40, -R44, R50 ;  /* 0x8000002c2832722b */ /* 0x000fe20000000032 */
[----:B------:R-:W-:Y:S01]  /*f490*/  LOP3.LUT R40, R25, 0x80000000, RZ, 0x3c, !PT ;  /* 0x8000000019287812 */ /* 0x000fe200078e3cff */
[----:B------:R-:W-:-:S03]  /*f4a0*/  IMAD.MOV.U32 R41, RZ, RZ, 0x43300000 ;  /* 0x43300000ff297424 */ /* 0x000fc600078e00ff */
        /* <DEDUP_REMOVED lines=26> */
.L_x_174:
[----:B------:R-:W-:Y:S05]  /*f650*/  BSYNC.RECONVERGENT B1 ;  /* 0x0000000000017941 */ /* 0x000fea0003800200 */
.L_x_173:
        /* <DEDUP_REMOVED lines=9> */
.L_x_176:
[----:B------:R-:W-:Y:S05]  /*f6f0*/  BSYNC.RECONVERGENT B1 ;  /* 0x0000000000017941 */ /* 0x000fea0003800200 */
.L_x_175:
        /* <DEDUP_REMOVED lines=24> */
.L_x_178:
[----:B------:R-:W-:Y:S05]  /*f880*/  BSYNC.RECONVERGENT B1 ;  /* 0x0000000000017941 */ /* 0x000fea0003800200 */
.L_x_177:
        /* <DEDUP_REMOVED lines=24> */
.L_x_180:
[----:B------:R-:W-:Y:S05]  /*fa10*/  BSYNC.RECONVERGENT B1 ;  /* 0x0000000000017941 */ /* 0x000fea0003800200 */
.L_x_179:
        /* <DEDUP_REMOVED lines=70> */
.L_x_182:
[----:B------:R-:W-:Y:S05]  /*fe80*/  BSYNC.RECONVERGENT B1 ;  /* 0x0000000000017941 */ /* 0x000fea0003800200 */
.L_x_181:
        /* <DEDUP_REMOVED lines=33> */
.L_x_184:
[----:B------:R-:W-:Y:S05]  /*100a0*/  BSYNC.RECONVERGENT B1 ;  /* 0x0000000000017941 */ /* 0x000fea0003800200 */
.L_x_183:
        /* <DEDUP_REMOVED lines=45> */
[----:B------:R-:W-:Y:S01]  /*10380*/  UMOV UR14, 0x7c89eb71 ;  /* 0x7c89eb71000e7882 */ /* 0x000fe20000000000 */
[----:B------:R-:W-:Y:S01]  /*10390*/  UMOV UR15, 0x3efa0199 ;  /* 0x3efa0199000f7882 */ /* 0x000fe20000000000 */
[----:B-1----:R-:W-:Y:S01]  /*103a0*/  DMUL R6, R18, -0.5 ;  /* 0xbfe0000012067828 */ /* 0x002fe20000000000 */
[----:B------:R-:W-:Y:S01]  /*103b0*/  UMOV UR16, 0x14761f65 ;  /* 0x14761f6500107882 */ /* 0x000fe20000000000 */
[----:B------:R-:W-:Y:S01]  /*103c0*/  UMOV UR17, 0x3f2a01a0 ;  /* 0x3f2a01a000117882 */ /* 0x000fe20000000000 */
[----:B------:R-:W-:Y:S01]  /*103d0*/  UMOV UR18, 0x1852b7af ;  /* 0x1852b7af00127882 */ /* 0x000fe20000000000 */
[----:B------:R-:W-:Y:S01]  /*103e0*/  UMOV UR19, 0x3f56c16c ;  /* 0x3f56c16c00137882 */ /* 0x000fe20000000000 */
[----:B------:R-:W-:Y:S01]  /*103f0*/  DMUL R26, R26, -R30 ;  /* 0x8000001e1a1a7228 */ /* 0x000fe20000000000 */
        /* <DEDUP_REMOVED lines=9> */
[----:B------:R1:W2:Y:S01]  /*10490*/  F2F.F32.F64 R36, R8 ;  /* 0x0000000800247310 */ /* 0x0002a20000301000 */
        /* <DEDUP_REMOVED lines=8> */
[----:B------:R-:W-:-:S08]  /*10520*/  DFMA R10, R44, R10, UR14 ;  /* 0x0000000e2c0a7e2b */ /* 0x000fd0000800000a */
[----:B------:R-:W-:-:S08]  /*10530*/  DFMA R10, R44, R10, UR16 ;  /* 0x000000102c0a7e2b */ /* 0x000fd0000800000a */
        /* <DEDUP_REMOVED lines=9> */
[----:B------:R-:W-:Y:S02]  /*105d0*/  DFMA R46, R44, R46, 1 ;  /* 0x3ff000002c2e742b */ /* 0x000fe4000000002e */
[----:B------:R-:W-:-:S06]  /*105e0*/  DFMA R48, R30, UR10, R50 ;  /* 0x0000000a1e307c2b */ /* 0x000fcc0008000032 */
[----:B------:R-:W-:Y:S02]  /*105f0*/  DFMA R50, R44, R46, 1 ;  /* 0x3ff000002c32742b */ /* 0x000fe4000000002e */
[----:B------:R1:W3:Y:S01]  /*10600*/  MUFU.RCP64H R47, R17 ;  /* 0x00000011002f7308 */ /* 0x0002e20000001800 */
[----:B------:R-:W-:-:S07]  /*10610*/  DFMA R48, R30, R48, UR12 ;  /* 0x0000000c1e307e2b */ /* 0x000fce0008000030 */
[----:B------:R-:W-:Y:S01]  /*10620*/  IMAD R45, R6, 0x100000, R51 ;  /* 0x00100000062d7824 */ /* 0x000fe200078e0233 */
[----:B------:R-:W-:Y:S01]  /*10630*/  DFMA R48, R30, R48, UR14 ;  /* 0x0000000e1e307e2b */ /* 0x000fe20008000030 */
[----:B------:R-:W-:Y:S01]  /*10640*/  IMAD.MOV.U32 R44, RZ, RZ, R50 ;  /* 0x000000ffff2c7224 */ /* 0x000fe200078e0032 */
[----:B-12---:R-:W-:Y:S09]  /*10650*/  @!P0 BRA `(.L_x_186) ;  /* 0x0000000000348947 */ /* 0x006ff20003800000 */
[----:B------:R-:W-:Y:S01]  /*10660*/  FSETP.GEU.AND P1, PT, |R19|, 4.2275390625, PT ;  /* 0x408748001300780b */ /* 0x000fe20003f2e200 */
[C---:B------:R-:W-:Y:S02]  /*10670*/  DSETP.GEU.AND P0, PT, R18.reuse, RZ, PT ;  /* 0x000000ff1200722a */ /* 0x040fe40003f0e000 */
[----:B------:R-:W-:-:S10]  /*10680*/  DADD R18, R18, +INF ;  /* 0x7ff0000012127429 */ /* 0x000fd40000000000 */
[----:B------:R-:W-:Y:S01]  /*10690*/  @!P1 LEA.HI R7, R6, R6, RZ, 0x1 ;  /* 0x0000000606079211 */ /* 0x000fe200078f08ff */
[----:B------:R-:W-:Y:S01]  /*106a0*/  @!P1 IMAD.MOV.U32 R8, RZ, RZ, RZ ;  /* 0x000000ffff089224 */ /* 0x000fe200078e00ff */
[----:B------:R-:W-:Y:S02]  /*106b0*/  FSEL R44, R18, RZ, P0 ;  /* 0x000000ff122c7208 */ /* 0x000fe40000000000 */
[----:B------:R-:W-:Y:S02]  /*106c0*/  @!P1 SHF.R.S32.HI R7, RZ, 0x1, R7 ;  /* 0x00000001ff079819 */ /* 0x000fe40000011407 */
[----:B------:R-:W-:Y:S02]  /*106d0*/  FSEL R45, R19, RZ, P0 ;  /* 0x000000ff132d7208 */ /* 0x000fe40000000000 */
[----:B------:R-:W-:Y:S01]  /*106e0*/  @!P1 IADD3 R6, PT, PT, R6, -R7, RZ ;  /* 0x8000000706069210 */ /* 0x000fe20007ffe0ff */
[----:B------:R-:W-:-:S03]  /*106f0*/  @!P1 IMAD R7, R7, 0x100000, R51 ;  /* 0x0010000007079824 */ /* 0x000fc600078e0233 */
[----:B------:R-:W-:Y:S01]  /*10700*/  @!P1 LEA R9, R6, 0x3ff00000, 0x14 ;  /* 0x3ff0000006099811 */ /* 0x000fe200078ea0ff */
[----:B------:R-:W-:-:S06]  /*10710*/  @!P1 IMAD.MOV.U32 R6, RZ, RZ, R50 ;  /* 0x000000ffff069224 */ /* 0x000fcc00078e0032 */
[----:B------:R-:W-:-:S11]  /*10720*/  @!P1 DMUL R44, R6, R8 ;  /* 0x00000008062c9228 */ /* 0x000fd60000000000 */
.L_x_186:
[----:B------:R-:W-:Y:S05]  /*10730*/  BSYNC.RECONVERGENT B1 ;  /* 0x0000000000017941 */ /* 0x000fea0003800200 */
.L_x_185:
[----:B------:R-:W-:Y:S01]  /*10740*/  MOV R9, 0x3faa466f ;  /* 0x3faa466f00097802 */ /* 0x000fe20000000f00 */
[----:B------:R-:W-:Y:S01]  /*10750*/  IMAD.MOV.U32 R46, RZ, RZ, 0x1 ;  /* 0x00000001ff2e7424 */ /* 0x000fe200078e00ff */
[----:B------:R-:W-:Y:S01]  /*10760*/  DFMA R48, R30, R48, UR16 ;  /* 0x000000101e307e2b */ /* 0x000fe20008000030 */
[----:B------:R-:W-:Y:S01]  /*10770*/  IMAD.MOV R20, RZ, RZ, -R20 ;  /* 0x000000ffff147224 */ /* 0x000fe200078e0a14 */
[----:B------:R-:W-:Y:S01]  /*10780*/  UMOV UR4, 0x40000000 ;  /* 0x4000000000047882 */ /* 0x000fe20000000000 */
[C---:B------:R-:W-:Y:S01]  /*10790*/  FFMA R9, R36.reuse, R9, -1.8212559223175048828 ;  /* 0xbfe91eea24097423 */ /* 0x040fe20000000009 */
[----:B------:R-:W-:Y:S01]  /*107a0*/  UMOV UR5, 0x3fd98845 ;  /* 0x3fd9884500057882 */ /* 0x000fe20000000000 */
[----:B---3--:R-:W-:Y:S01]  /*107b0*/  DFMA R6, -R16, R46, 1 ;  /* 0x3ff000001006742b */ /* 0x008fe2000000012e */
[----:B------:R-:W-:Y:S02]  /*107c0*/  IMAD R38, R21, R20, R38 ;  /* 0x0000001415267224 */ /* 0x000fe400078e0226 */
[C---:B------:R-:W-:Y:S01]  /*107d0*/  FFMA R9, R36.reuse, R9, 1.7814779281616210938 ;  /* 0x3fe4077824097423 */ /* 0x040fe20000000009 */
[----:B------:R-:W-:Y:S01]  /*107e0*/  DFMA R48, R30, R48, UR18 ;  /* 0x000000121e307e2b */ /* 0x000fe20008000030 */
[----:B------:R-:W-:Y:S01]  /*107f0*/  IMAD.MOV.U32 R21, RZ, RZ, 0x5 ;  /* 0x00000005ff157424 */ /* 0x000fe200078e00ff */
[----:B------:R-:W-:Y:S01]  /*10800*/  DMUL R44, R44, UR4 ;  /* 0x000000042c2c7c28 */ /* 0x000fe20008000000 */
[C---:B------:R-:W-:Y:S01]  /*10810*/  FFMA R9, R36.reuse, R9, -0.35656377673149108887 ;  /* 0xbeb68f8724097423 */ /* 0x040fe20000000009 */
[----:B------:R-:W-:Y:S01]  /*10820*/  FSETP.GT.AND P1, PT, R25, RZ, PT ;  /* 0x000000ff1900720b */ /* 0x000fe20003f24000 */
[----:B------:R-:W-:Y:S01]  /*10830*/  DFMA R6, R6, R6, R6 ;  /* 0x000000060606722b */ /* 0x000fe20000000006 */
[----:B------:R-:W-:Y:S01]  /*10840*/  BSSY.RECONVERGENT B1, `(.L_x_187) ;  /* 0x000002b000017945 */ /* 0x000fe20003800200 */
[----:B------:R-:W-:Y:S01]  /*10850*/  FFMA R19, R36, R9, 0.31938153505325317383 ;  /* 0x3ea385fa24137423 */ /* 0x000fe20000000009 */
[----:B------:R-:W-:-:S03]  /*10860*/  DFMA R48, R30, R48, UR20 ;  /* 0x000000141e307e2b */ /* 0x000fc60008000030 */
[----:B------:R-:W-:Y:S02]  /*10870*/  FMUL R36, R36, R19 ;  /* 0x0000001324247220 */ /* 0x000fe40000400000 */
[----:B------:R-:W-:Y:S02]  /*10880*/  DFMA R8, R46, R6, R46 ;  /* 0x000000062e08722b */ /* 0x000fe4000000002e */
[----:B------:R-:W1:Y:S01]  /*10890*/  F2F.F64.F32 R6, R36 ;  /* 0x0000002400067310 */ /* 0x000e620000201800 */
[----:B------:R-:W-:Y:S01]  /*108a0*/  DFMA R48, R30, R48, UR22 ;  /* 0x000000161e307e2b */ /* 0x000fe20008000030 */
[----:B------:R-:W-:-:S04]  /*108b0*/  IMAD R46, R38, R21, 0x5 ;  /* 0x00000005262e7424 */ /* 0x000fc800078e0215 */
[----:B------:R-:W-:Y:S02]  /*108c0*/  DFMA R18, -R16, R8, 1 ;  /* 0x3ff000001012742b */ /* 0x000fe40000000108 */
[----:B------:R-:W2:Y:S01]  /*108d0*/  I2F.F64 R46, R46 ;  /* 0x0000002e002e7312 */ /* 0x000ea20000201c00 */
[----:B------:R-:W-:-:S05]  /*108e0*/  DFMA R48, R30, R48, UR24 ;  /* 0x000000181e307e2b */ /* 0x000fca0008000030 */
[----:B------:R-:W-:Y:S02]  /*108f0*/  DFMA R50, R8, R18, R8 ;  /* 0x000000120832722b */ /* 0x000fe40000000008 */
        /* <DEDUP_REMOVED lines=22> */
[----:B------:R-:W-:-:S04]  /*10a60*/  @!P2 LEA.HI R6, R10, R10, RZ, 0x1 ;  /* 0x0000000a0a06a211 */ /* 0x000fc800078f08ff */
[----:B------:R-:W-:Y:S02]  /*10a70*/  @!P2 SHF.R.S32.HI R11, RZ, 0x1, R6 ;  /* 0x00000001ff0ba819 */ /* 0x000fe40000011406 */
[----:B------:R-:W-:Y:S01]  /*10a80*/  FSEL R6, R18, RZ, P1 ;  /* 0x000000ff12067208 */ /* 0x000fe20000800000 */
[----:B------:R-:W-:Y:S02]  /*10a90*/  @!P2 IMAD.MOV.U32 R18, RZ, RZ, RZ ;  /* 0x000000ffff12a224 */ /* 0x000fe400078e00ff */
[----:B------:R-:W-:Y:S02]  /*10aa0*/  @!P2 IMAD.IADD R10, R10, 0x1, -R11 ;  /* 0x000000010a0aa824 */ /* 0x000fe400078e0a0b */
[----:B------:R-:W-:-:S03]  /*10ab0*/  @!P2 IMAD R11, R11, 0x100000, R49 ;  /* 0x001000000b0ba824 */ /* 0x000fc600078e0231 */
[----:B------:R-:W-:Y:S02]  /*10ac0*/  @!P2 LEA R19, R10, 0x3ff00000, 0x14 ;  /* 0x3ff000000a13a811 */ /* 0x000fe400078ea0ff */
[----:B------:R-:W-:-:S06]  /*10ad0*/  @!P2 MOV R10, R48 ;  /* 0x00000030000aa202 */ /* 0x000fcc0000000f00 */
[----:B------:R-:W-:-:S11]  /*10ae0*/  @!P2 DMUL R6, R10, R18 ;  /* 0x000000120a06a228 */ /* 0x000fd60000000000 */
.L_x_188:
[----:B------:R-:W-:Y:S05]  /*10af0*/  BSYNC.RECONVERGENT B1 ;  /* 0x0000000000017941 */ /* 0x000fea0003800200 */
.L_x_187:
        /* <DEDUP_REMOVED lines=11> */
[----:B------:R-:W-:Y:S01]  /*10bb0*/  MOV R6, 0x10be0 ;  /* 0x00010be000067802 */ /* 0x000fe20000000f00 */
[----:B------:R-:W-:-:S07]  /*10bc0*/  IMAD.MOV.U32 R19, RZ, RZ, R17 ;  /* 0x000000ffff137224 */ /* 0x000fce00078e0011 */
[----:B-----5:R-:W-:Y:S05]  /*10bd0*/  CALL.REL.NOINC `($__internal_1_$__cuda_sm20_div_rn_f64_full) ;  /* 0x0000015800fc7944 */ /* 0x020fea0003c00000 */
[----:B------:R-:W-:-:S07]  /*10be0*/  MOV R9, R7 ;  /* 0x0000000700097202 */ /* 0x000fce0000000f00 */
.L_x_190:
[----:B------:R-:W-:Y:S05]  /*10bf0*/  BSYNC.RECONVERGENT B1 ;  /* 0x0000000000017941 */ /* 0x000fea0003800200 */
.L_x_189:
        /* <DEDUP_REMOVED lines=24> */
[----:B------:R-:W-:Y:S01]  /*10d80*/  IMAD.MOV.U32 R30, RZ, RZ, R8 ;  /* 0x000000ffff1e7224 */ /* 0x000fe200078e0008 */
[----:B------:R-:W-:-:S07]  /*10d90*/  MOV R31, R7 ;  /* 0x00000007001f7202 */ /* 0x000fce0000000f00 */
.L_x_192:
[----:B------:R-:W-:Y:S05]  /*10da0*/  BSYNC.RECONVERGENT B1 ;  /* 0x0000000000017941 */ /* 0x000fea0003800200 */
.L_x_191:
        /* <DEDUP_REMOVED lines=24> */
.L_x_194:
[----:B------:R-:W-:Y:S05]  /*10f30*/  BSYNC.RECONVERGENT B1 ;  /* 0x0000000000017941 */ /* 0x000fea0003800200 */
.L_x_193:
        /* <DEDUP_REMOVED lines=36> */
[----:B------:R-:W-:Y:S01]  /*11180*/  UMOV UR4, 0x3ae80f1e ;  /* 0x3ae80f1e00047882 */ /* 0x000fe20000000000 */
[----:B------:R-:W-:Y:S01]  /*11190*/  MOV R48, RZ ;  /* 0x000000ff00307202 */ /* 0x000fe20000000f00 */
[----:B------:R-:W-:Y:S01]  /*111a0*/  UMOV UR5, 0x3eb1380b ;  /* 0x3eb1380b00057882 */ /* 0x000fe20000000000 */
[----:B------:R-:W-:Y:S01]  /*111b0*/  LOP3.LUT R43, R42, 0x3ff00000, RZ, 0xfc, !PT ;  /* 0x3ff000002a2b7812 */ /* 0x000fe200078efcff */
[----:B------:R-:W-:Y:S01]  /*111c0*/  IMAD.MOV.U32 R42, RZ, RZ, R39 ;  /* 0x000000ffff2a7224 */ /* 0x000fe200078e0027 */
[----:B------:R-:W-:Y:S02]  /*111d0*/  LEA.HI R36, R36, R53, RZ, 0xc ;  /* 0x0000003524247211 */ /* 0x000fe400078f60ff */
[----:B------:R-:W-:-:S13]  /*111e0*/  ISETP.GE.U32.AND P0, PT, R43, 0x3ff6a09f, PT ;  /* 0x3ff6a09f2b00780c */ /* 0x000fda0003f06070 */
[----:B------:R-:W-:Y:S02]  /*111f0*/  @P0 VIADD R39, R43, 0xfff00000 ;  /* 0xfff000002b270836 */ /* 0x000fe40000000000 */
[----:B------:R-:W-:Y:S02]  /*11200*/  @P0 VIADD R36, R36, 0x1 ;  /* 0x0000000124240836 */ /* 0x000fe40000000000 */
[----:B------:R-:W-:-:S06]  /*11210*/  @P0 IMAD.MOV.U32 R43, RZ, RZ, R39 ;  /* 0x000000ffff2b0224 */ /* 0x000fcc00078e0027 */
[----:B------:R-:W-:-:S06]  /*11220*/  DADD R46, R42, 1 ;  /* 0x3ff000002a2e7429 */ /* 0x000fcc0000000000 */
[----:B------:R-:W0:Y:S02]  /*11230*/  MUFU.RCP64H R49, R47 ;  /* 0x0000002f00317308 */ /* 0x000e240000001800 */
[----:B0-----:R-:W-:Y:S01]  /*11240*/  DFMA R44, -R46, R48, 1 ;  /* 0x3ff000002e2c742b */ /* 0x001fe20000000130 */
[----:B------:R-:W-:Y:S02]  /*11250*/  IMAD.MOV.U32 R46, RZ, RZ, -0x748574fc ;  /* 0x8b7a8b04ff2e7424 */ /* 0x000fe400078e00ff */
[----:B------:R-:W-:-:S05]  /*11260*/  IMAD.MOV.U32 R47, RZ, RZ, 0x3ed0ee25 ;  /* 0x3ed0ee25ff2f7424 */ /* 0x000fca00078e00ff */
[----:B------:R-:W-:Y:S02]  /*11270*/  DFMA R50, R44, R44, R44 ;  /* 0x0000002c2c32722b */ /* 0x000fe4000000002c */
[----:B------:R-:W-:-:S06]  /*11280*/  DADD R44, R42, -1 ;  /* 0xbff000002a2c7429 */ /* 0x000fcc0000000000 */
[----:B------:R-:W-:-:S08]  /*11290*/  DFMA R50, R48, R50, R48 ;  /* 0x000000323032722b */ /* 0x000fd00000000030 */
[----:B------:R-:W-:-:S08]  /*112a0*/  DMUL R42, R44, R50 ;  /* 0x000000322c2a7228 */ /* 0x000fd00000000000 */
[----:B------:R-:W-:-:S08]  /*112b0*/  DFMA R42, R44, R50, R42 ;  /* 0x000000322c2a722b */ /* 0x000fd0000000002a */
[----:B------:R-:W-:-:S08]  /*112c0*/  DADD R48, R44, -R42 ;  /* 0x000000002c307229 */ /* 0x000fd0000000082a */
[----:B------:R-:W-:-:S08]  /*112d0*/  DADD R48, R48, R48 ;  /* 0x0000000030307229 */ /* 0x000fd00000000030 */
[-C--:B------:R-:W-:Y:S02]  /*112e0*/  DFMA R48, R44, -R42.reuse, R48 ;  /* 0x8000002a2c30722b */ /* 0x080fe40000000030 */
[----:B------:R-:W-:-:S06]  /*112f0*/  DMUL R44, R42, R42 ;  /* 0x0000002a2a2c7228 */ /* 0x000fcc0000000000 */
[----:B------:R-:W-:Y:S02]  /*11300*/  DMUL R48, R50, R48 ;  /* 0x0000003032307228 */ /* 0x000fe40000000000 */
[----:B------:R-:W-:Y:S01]  /*11310*/  DFMA R46, R44, UR4, R46 ;  /* 0x000000042c2e7c2b */ /* 0x000fe2000800002e */
[----:B------:R-:W-:Y:S01]  /*11320*/  UMOV UR4, 0x9f02676f ;  /* 0x9f02676f00047882 */ /* 0x000fe20000000000 */
[----:B------:R-:W-:Y:S01]  /*11330*/  UMOV UR5, 0x3ef3b266 ;  /* 0x3ef3b26600057882 */ /* 0x000fe20000000000 */
[----:B------:R-:W-:Y:S02]  /*11340*/  LOP3.LUT R50, R36, 0x80000000, RZ, 0x3c, !PT ;  /* 0x8000000024327812 */ /* 0x000fe400078e3cff */
[----:B------:R-:W-:-:S03]  /*11350*/  MOV R51, 0x43300000 ;  /* 0x4330000000337802 */ /* 0x000fc60000000f00 */
        /* <DEDUP_REMOVED lines=21> */
[----:B------:R-:W-:-:S04]  /*114b0*/  DMUL R46, R44, R46 ;  /* 0x0000002e2c2e7228 */ /* 0x000fc80000000000 */
[----:B------:R-:W-:-:S04]  /*114c0*/  DFMA R44, R50, UR4, R42 ;  /* 0x00000004322c7c2b */ /* 0x000fc8000800002a */
[----:B------:R-:W-:-:S04]  /*114d0*/  DFMA R46, R42, R46, R48 ;  /* 0x0000002e2a2e722b */ /* 0x000fc80000000030 */
[----:B------:R-:W-:Y:S01]  /*114e0*/  DFMA R52, R50, -UR4, R44 ;  /* 0x8000000432347c2b */ /* 0x000fe2000800002c */
[----:B------:R-:W-:Y:S01]  /*114f0*/  UMOV UR4, 0x3b39803f ;  /* 0x3b39803f00047882 */ /* 0x000fe20000000000 */
[----:B------:R-:W-:-:S06]  /*11500*/  UMOV UR5, 0x3c7abc9e ;  /* 0x3c7abc9e00057882 */ /* 0x000fcc0000000000 */
[----:B------:R-:W-:-:S08]  /*11510*/  DADD R52, -R42, R52 ;  /* 0x000000002a347229 */ /* 0x000fd00000000134 */
[----:B------:R-:W-:-:S08]  /*11520*/  DADD R46, R46, -R52 ;  /* 0x000000002e2e7229 */ /* 0x000fd00000000834 */
[----:B------:R-:W-:-:S08]  /*11530*/  DFMA R46, R50, UR4, R46 ;  /* 0x00000004322e7c2b */ /* 0x000fd0000800002e */
[----:B------:R-:W-:-:S11]  /*11540*/  DADD R42, R44, R46 ;  /* 0x000000002c2a7229 */ /* 0x000fd6000000002e */
.L_x_196:
[----:B------:R-:W-:Y:S05]  /*11550*/  BSYNC.RECONVERGENT B1 ;  /* 0x0000000000017941 */ /* 0x000fea0003800200 */
.L_x_195:
        /* <DEDUP_REMOVED lines=9> */
.L_x_198:
[----:B------:R-:W-:Y:S05]  /*115f0*/  BSYNC.RECONVERGENT B1 ;  /* 0x0000000000017941 */ /* 0x000fea0003800200 */
.L_x_197:
        /* <DEDUP_REMOVED lines=24> */
.L_x_200:
[----:B------:R-:W-:Y:S05]  /*11780*/  BSYNC.RECONVERGENT B1 ;  /* 0x0000000000017941 */ /* 0x000fea0003800200 */
.L_x_199:
        /* <DEDUP_REMOVED lines=24> */
.L_x_202:
[----:B------:R-:W-:Y:S05]  /*11910*/  BSYNC.RECONVERGENT B1 ;  /* 0x0000000000017941 */ /* 0x000fea0003800200 */
.L_x_201:
        /* <DEDUP_REMOVED lines=70> */
.L_x_204:
[----:B------:R-:W-:Y:S05]  /*11d80*/  BSYNC.RECONVERGENT B1 ;  /* 0x0000000000017941 */ /* 0x000fea0003800200 */
.L_x_203:
        /* <DEDUP_REMOVED lines=31> */
.L_x_206:
[----:B------:R-:W-:Y:S05]  /*11f80*/  BSYNC.RECONVERGENT B1 ;  /* 0x0000000000017941 */ /* 0x000fea0003800200 */
.L_x_205:
        /* <DEDUP_REMOVED lines=11> */
[----:B------:R-:W-:Y:S01]  /*12040*/  IMAD R21, R10, R19, RZ ;  /* 0x000000130a157224 */ /* 0x000fe200078e02ff */
[----:B------:R-:W-:-:S05]  /*12050*/  MOV R10, RZ ;  /* 0x000000ff000a7202 */ /* 0x000fca0000000f00 */
[----:B------:R-:W-:-:S04]  /*12060*/  IMAD.HI.U32 R21, R11, R21, R10 ;  /* 0x000000150b157227 */ /* 0x000fc800078e000a */
[----:B------:R-:W-:-:S04]  /*12070*/  IMAD.MOV.U32 R10, RZ, RZ, R20 ;  /* 0x000000ffff0a7224 */ /* 0x000fc800078e0014 */
        /* <DEDUP_REMOVED lines=44> */
[----:B------:R-:W-:Y:S01]  /*12340*/  DMUL R28, R28, -R30 ;  /* 0x8000001e1c1c7228 */ /* 0x000fe20000000000 */
[----:B------:R-:W-:Y:S01]  /*12350*/  UMOV UR26, 0xb ;  /* 0x0000000b001a7882 */ /* 0x000fe20000000000 */
[----:B------:R-:W-:Y:S01]  /*12360*/  UMOV UR27, 0x3fe00000 ;  /* 0x3fe00000001b7882 */ /* 0x000fe20000000000 */
[----:B------:R-:W-:Y:S01]  /*12370*/  BSSY.RECONVERGENT B1, `(.L_x_207) ;  /* 0x0000025000017945 */ /* 0x000fe20003800200 */
[----:B------:R-:W-:-:S02]  /*12380*/  DFMA R44, R46, R48, 6.75539944105574400000e+15 ;  /* 0x433800002e2c742b */ /* 0x000fc40000000030 */
        /* <DEDUP_REMOVED lines=9> */
[----:B------:R-:W-:-:S08]  /*12420*/  DFMA R10, R18, R10, UR20 ;  /* 0x00000014120a7e2b */ /* 0x000fd0000800000a */
[----:B------:R-:W-:-:S08]  /*12430*/  DFMA R10, R18, R10, UR22 ;  /* 0x00000016120a7e2b */ /* 0x000fd0000800000a */
[----:B------:R-:W-:-:S08]  /*12440*/  DFMA R10, R18, R10, UR24 ;  /* 0x00000018120a7e2b */ /* 0x000fd0000800000a */
[----:B------:R-:W-:Y:S02]  /*12450*/  DFMA R30, R18, R10, UR26 ;  /* 0x0000001a121e7e2b */ /* 0x000fe4000800000a */
[----:B------:R-:W-:-:S06]  /*12460*/  DFMA R10, R28, R48, 6.75539944105574400000e+15 ;  /* 0x433800001c0a742b */ /* 0x000fcc0000000030 */
[----:B------:R-:W-:Y:S02]  /*12470*/  DFMA R30, R18, R30, 1 ;  /* 0x3ff00000121e742b */ /* 0x000fe4000000001e */
[----:B------:R-:W-:-:S06]  /*12480*/  DADD R48, R10, -6.75539944105574400000e+15 ;  /* 0xc33800000a307429 */ /* 0x000fcc0000000000 */
[----:B------:R-:W-:Y:S02]  /*12490*/  DFMA R50, R18, R30, 1 ;  /* 0x3ff000001232742b */ /* 0x000fe4000000001e */
[----:B------:R-:W-:-:S08]  /*124a0*/  DFMA R18, R48, -UR4, R28 ;  /* 0x8000000430127c2b */ /* 0x000fd0000800001c */
[----:B------:R-:W-:Y:S01]  /*124b0*/  DFMA R18, R48, -UR8, R18 ;  /* 0x8000000830127c2b */ /* 0x000fe20008000012 */
[----:B------:R-:W-:Y:S01]  /*124c0*/  IMAD R31, R44, 0x100000, R51 ;  /* 0x001000002c1f7824 */ /* 0x000fe200078e0233 */
[----:B------:R-:W-:Y:S01]  /*124d0*/  MOV R30, R50 ;  /* 0x00000032001e7202 */ /* 0x000fe20000000f00 */
[----:B------:R-:W-:Y:S08]  /*124e0*/  @!P0 BRA `(.L_x_208) ;  /* 0x0000000000348947 */ /* 0x000ff00003800000 */
[----:B------:R-:W-:Y:S01]  /*124f0*/  FSETP.GEU.AND P1, PT, |R47|, 4.2275390625, PT ;  /* 0x408748002f00780b */ /* 0x000fe20003f2e200 */
[C---:B------:R-:W-:Y:S02]  /*12500*/  DSETP.GEU.AND P0, PT, R46.reuse, RZ, PT ;  /* 0x000000ff2e00722a */ /* 0x040fe40003f0e000 */
[----:B------:R-:W-:-:S10]  /*12510*/  DADD R46, R46, +INF ;  /* 0x7ff000002e2e7429 */ /* 0x000fd40000000000 */
[----:B------:R-:W-:Y:S02]  /*12520*/  @!P1 LEA.HI R30, R44, R44, RZ, 0x1 ;  /* 0x0000002c2c1e9211 */ /* 0x000fe400078f08ff */
[----:B------:R-:W-:Y:S02]  /*12530*/  FSEL R31, R47, RZ, P0 ;  /* 0x000000ff2f1f7208 */ /* 0x000fe40000000000 */
[----:B------:R-:W-:Y:S02]  /*12540*/  @!P1 SHF.R.S32.HI R45, RZ, 0x1, R30 ;  /* 0x00000001ff2d9819 */ /* 0x000fe4000001141e */
[----:B------:R-:W-:Y:S02]  /*12550*/  FSEL R30, R46, RZ, P0 ;  /* 0x000000ff2e1e7208 */ /* 0x000fe40000000000 */
[----:B------:R-:W-:Y:S01]  /*12560*/  @!P1 MOV R46, RZ ;  /* 0x000000ff002e9202 */ /* 0x000fe20000000f00 */
[----:B------:R-:W-:Y:S02]  /*12570*/  @!P1 IMAD.IADD R44, R44, 0x1, -R45 ;  /* 0x000000012c2c9824 */ /* 0x000fe400078e0a2d */
[----:B------:R-:W-:-:S03]  /*12580*/  @!P1 IMAD R45, R45, 0x100000, R51 ;  /* 0x001000002d2d9824 */ /* 0x000fc600078e0233 */
[----:B------:R-:W-:Y:S01]  /*12590*/  @!P1 LEA R47, R44, 0x3ff00000, 0x14 ;  /* 0x3ff000002c2f9811 */ /* 0x000fe200078ea0ff */
[----:B------:R-:W-:-:S06]  /*125a0*/  @!P1 IMAD.MOV.U32 R44, RZ, RZ, R50 ;  /* 0x000000ffff2c9224 */ /* 0x000fcc00078e0032 */
[----:B------:R-:W-:-:S11]  /*125b0*/  @!P1 DMUL R30, R44, R46 ;  /* 0x0000002e2c1e9228 */ /* 0x000fd60000000000 */
.L_x_208:
[----:B------:R-:W-:Y:S05]  /*125c0*/  BSYNC.RECONVERGENT B1 ;  /* 0x0000000000017941 */ /* 0x000fea0003800200 */
.L_x_207:
[----:B------:R-:W-:Y:S01]  /*125d0*/  DFMA R20, R18, UR10, R20 ;  /* 0x0000000a12147c2b */ /* 0x000fe20008000014 */
[----:B------:R-:W1:Y:S01]  /*125e0*/  MUFU.RCP64H R45, R17 ;  /* 0x00000011002d7308 */ /* 0x000e620000001800 */
[----:B------:R-:W-:Y:S01]  /*125f0*/  IMAD.MOV.U32 R44, RZ, RZ, 0x1 ;  /* 0x00000001ff2c7424 */ /* 0x000fe200078e00ff */
[----:B------:R-:W-:Y:S01]  /*12600*/  UMOV UR4, 0x40000000 ;  /* 0x4000000000047882 */ /* 0x000fe20000000000 */
[----:B------:R-:W-:Y:S01]  /*12610*/  IMAD.MOV.U32 R49, RZ, RZ, 0x3faa466f ;  /* 0x3faa466fff317424 */ /* 0x000fe200078e00ff */
[----:B------:R-:W-:Y:S01]  /*12620*/  UMOV UR5, 0x3fd98845 ;  /* 0x3fd9884500057882 */ /* 0x000fe20000000000 */
[----:B------:R-:W-:Y:S01]  /*12630*/  IMAD.MOV R8, RZ, RZ, -R8 ;  /* 0x000000ffff087224 */ /* 0x000fe200078e0a08 */
[----:B------:R-:W-:Y:S01]  /*12640*/  DMUL R30, R30, UR4 ;  /* 0x000000041e1e7c28 */ /* 0x000fe20008000000 */
[----:B------:R-:W-:Y:S01]  /*12650*/  FSETP.GT.AND P1, PT, R39, RZ, PT ;  /* 0x000000ff2700720b */ /* 0x000fe20003f24000 */
[----:B------:R-:W2:Y:S01]  /*12660*/  F2F.F32.F64 R6, R6 ;  /* 0x0000000600067310 */ /* 0x000ea20000301000 */
[----:B------:R-:W-:Y:S01]  /*12670*/  DFMA R20, R18, R20, UR12 ;  /* 0x0000000c12147e2b */ /* 0x000fe20008000014 */
[----:B------:R-:W-:Y:S01]  /*12680*/  IMAD R36, R9, R8, R36 ;  /* 0x0000000809247224 */ /* 0x000fe200078e0224 */
[----:B------:R-:W-:Y:S01]  /*12690*/  LOP3.LUT R38, R38, 0x1, RZ, 0xc0, !PT ;  /* 0x0000000126267812 */ /* 0x000fe200078ec0ff */
[----:B------:R-:W-:Y:S03]  /*126a0*/  BSSY.RECONVERGENT B1, `(.L_x_209) ;  /* 0x0000033000017945 */ /* 0x000fe60003800200 */
[----:B------:R-:W-:-:S02]  /*126b0*/  ISETP.NE.U32.AND P0, PT, R38, 0x1, PT ;  /* 0x000000012600780c */ /* 0x000fc40003f05070 */
[----:B------:R-:W-:Y:S02]  /*126c0*/  DFMA R20, R18, R20, UR14 ;  /* 0x0000000e12147e2b */ /* 0x000fe40008000014 */
[----:B-1----:R-:W-:Y:S01]  /*126d0*/  DFMA R46, -R16, R44, 1 ;  /* 0x3ff00000102e742b */ /* 0x002fe2000000012c */
[----:B--2---:R-:W-:-:S05]  /*126e0*/  FFMA R49, R6, R49, -1.8212559223175048828 ;  /* 0xbfe91eea06317423 */ /* 0x004fca0000000031 */
[----:B------:R-:W-:Y:S01]  /*126f0*/  DFMA R20, R18, R20, UR16 ;  /* 0x0000001012147e2b */ /* 0x000fe20008000014 */
[----:B------:R-:W-:Y:S01]  /*12700*/  FFMA R49, R6, R49, 1.7814779281616210938 ;  /* 0x3fe4077806317423 */ /* 0x000fe20000000031 */
[----:B------:R-:W-:-:S03]  /*12710*/  DFMA R46, R46, R46, R46 ;  /* 0x0000002e2e2e722b */ /* 0x000fc6000000002e */
[----:B------:R-:W-:-:S03]  /*12720*/  FFMA R49, R6, R49, -0.35656377673149108887 ;  /* 0xbeb68f8706317423 */ /* 0x000fc60000000031 */
[----:B------:R-:W-:Y:S01]  /*12730*/  DFMA R20, R18, R20, UR18 ;  /* 0x0000001212147e2b */ /* 0x000fe20008000014 */
[C---:B------:R-:W-:Y:S01]  /*12740*/  FFMA R49, R6.reuse, R49, 0.31938153505325317383 ;  /* 0x3ea385fa06317423 */ /* 0x040fe20000000031 */
[----:B------:R-:W-:Y:S01]  /*12750*/  DFMA R44, R44, R46, R44 ;  /* 0x0000002e2c2c722b */ /* 0x000fe2000000002c */
[----:B------:R-:W-:Y:S02]  /*12760*/  MOV R47, 0x5 ;  /* 0x00000005002f7802 */ /* 0x000fe40000000f00 */
[----:B------:R-:W-:-:S03]  /*12770*/  FMUL R49, R6, R49 ;  /* 0x0000003106317220 */ /* 0x000fc60000400000 */
[----:B------:R-:W-:Y:S01]  /*12780*/  DFMA R20, R18, R20, UR20 ;  /* 0x0000001412147e2b */ /* 0x000fe20008000014 */
[----:B------:R-:W1:Y:S01]  /*12790*/  F2F.F64.F32 R6, R49 ;  /* 0x0000003100067310 */ /* 0x000e620000201800 */
[----:B------:R-:W-:Y:S01]  /*127a0*/  IMAD R46, R36, R47, 0x5 ;  /* 0x00000005242e7424 */ /* 0x000fe200078e022f */
[----:B------:R-:W-:-:S05]  /*127b0*/  DFMA R8, -R16, R44, 1 ;  /* 0x3ff000001008742b */ /* 0x000fca000000012c */
[----:B------:R-:W-:Y:S01]  /*127c0*/  DFMA R20, R18, R20, UR22 ;  /* 0x0000001612147e2b */ /* 0x000fe20008000014 */
[----:B------:R-:W2:Y:S02]  /*127d0*/  I2F.F64 R46, R46 ;  /* 0x0000002e002e7312 */ /* 0x000ea40000201c00 */
[----:B------:R-:W-:-:S05]  /*127e0*/  DFMA R44, R44, R8, R44 ;  /* 0x000000082c2c722b */ /* 0x000fca000000002c */
[----:B------:R-:W-:Y:S02]  /*127f0*/  DFMA R20, R18, R20, UR24 ;  /* 0x0000001812147e2b */ /* 0x000fe40008000014 */
[----:B-1----:R-:W-:-:S06]  /*12800*/  DMUL R6, R30, R6 ;  /* 0x000000061e067228 */ /* 0x002fcc0000000000 */
[----:B------:R-:W1:Y:S01]  /*12810*/  F2F.F32.F64 R48, R6 ;  /* 0x0000000600307310 */ /* 0x000e620000301000 */
[----:B--2---:R-:W-:Y:S02]  /*12820*/  DMUL R8, R44, R46 ;  /* 0x0000002e2c087228 */ /* 0x004fe40000000000 */
[----:B------:R-:W-:-:S06]  /*12830*/  DFMA R20, R18, R20, UR26 ;  /* 0x0000001a12147e2b */ /* 0x000fcc0008000014 */
[----:B------:R-:W-:Y:S02]  /*12840*/  DFMA R30, -R16, R8, R46 ;  /* 0x00000008101e722b */ /* 0x000fe4000000012e */
[----:B------:R-:W-:Y:S01]  /*12850*/  DFMA R20, R18, R20, 1 ;  /* 0x3ff000001214742b */ /* 0x000fe20000000014 */
[----:B-1----:R-:W-:Y:S01]  /*12860*/  @P1 FADD R48, -R48, 1 ;  /* 0x3f80000030301421 */ /* 0x002fe20000000100 */
[----:B------:R-:W-:-:S04]  /*12870*/  FSETP.GEU.AND P1, PT, |R29|, 4.1917929649353027344, PT ;  /* 0x4086232b1d00780b */ /* 0x000fc80003f2e200 */
[----:B------:R-:W-:Y:S02]  /*12880*/  DFMA R8, R44, R30, R8 ;  /* 0x0000001e2c08722b */ /* 0x000fe40000000008 */
[----:B------:R1:W2:Y:S01]  /*12890*/  F2F.F64.F32 R30, R48 ;  /* 0x00000030001e7310 */ /* 0x0002a20000201800 */
[----:B------:R-:W-:Y:S02]  /*128a0*/  DFMA R38, R18, R20, 1 ;  /* 0x3ff000001226742b */ /* 0x000fe40000000014 */
[----:B0-----:R-:W-:-:S08]  /*128b0*/  @!P0 DADD R18, -R42, 1 ;  /* 0x3ff000002a128429 */ /* 0x001fd00000000100 */
[----:B------:R-:W-:Y:S01]  /*128c0*/  @!P0 DMUL R20, R2, R18 ;  /* 0x0000001202148228 */ /* 0x000fe20000000000 */
[----:B------:R-:W-:Y:S02]  /*128d0*/  IMAD R7, R10, 0x100000, R39 ;  /* 0x001000000a077824 */ /* 0x000fe400078e0227 */
[----:B------:R-:W-:Y:S01]  /*128e0*/  IMAD.MOV.U32 R6, RZ, RZ, R38 ;  /* 0x000000ffff067224 */ /* 0x000fe200078e0026 */
[----:B-12---:R-:W-:Y:S07]  /*128f0*/  @!P1 BRA `(.L_x_210) ;  /* 0x0000000000349947 */ /* 0x006fee0003800000 */
        /* <DEDUP_REMOVED lines=8> */
[----:B------:R-:W-:Y:S01]  /*12980*/  @!P2 IMAD.IADD R10, R10, 0x1, -R11 ;  /* 0x000000010a0aa824 */ /* 0x000fe200078e0a0b */
[----:B------:R-:W-:-:S04]  /*12990*/  @!P2 LEA R11, R11, R39, 0x14 ;  /* 0x000000270b0ba211 */ /* 0x000fc800078ea0ff */
[----:B------:R-:W-:Y:S01]  /*129a0*/  @!P2 LEA R19, R10, 0x3ff00000, 0x14 ;  /* 0x3ff000000a13a811 */ /* 0x000fe200078ea0ff */
[----:B------:R-:W-:-:S06]  /*129b0*/  @!P2 IMAD.MOV.U32 R10, RZ, RZ, R38 ;  /* 0x000000ffff0aa224 */ /* 0x000fcc00078e0026 */
[----:B------:R-:W-:-:S11]  /*129c0*/  @!P2 DMUL R6, R10, R18 ;  /* 0x000000120a06a228 */ /* 0x000fd60000000000 */
.L_x_210:
[----:B------:R-:W-:Y:S05]  /*129d0*/  BSYNC.RECONVERGENT B1 ;  /* 0x0000000000017941 */ /* 0x000fea0003800200 */
.L_x_209:
[----:B------:R-:W-:Y:S01]  /*129e0*/  DMUL R10, R6, 65 ;  /* 0x40504000060a7828 */ /* 0x000fe20000000000 */
[----:B------:R-:W-:Y:S01]  /*129f0*/  FSETP.GEU.AND P2, PT, |R47|, 6.5827683646048100446e-37, PT ;  /* 0x036000002f00780b */ /* 0x000fe20003f4e200 */
[C---:B------:R-:W-:Y:S01]  /*12a00*/  @!P0 DADD R28, -R30.reuse, 1 ;  /* 0x3ff000001e1c8429 */ /* 0x040fe20000000100 */
        /* <DEDUP_REMOVED lines=12> */
.L_x_212:
[----:B------:R-:W-:Y:S05]  /*12ad0*/  BSYNC.RECONVERGENT B1 ;  /* 0x0000000000017941 */ /* 0x000fea0003800200 */
.L_x_211:
        /* <DEDUP_REMOVED lines=26> */
.L_x_214:
[----:B------:R-:W-:Y:S05]  /*12c80*/  BSYNC.RECONVERGENT B1 ;  /* 0x0000000000017941 */ /* 0x000fea0003800200 */
.L_x_213:
        /* <DEDUP_REMOVED lines=24> */
.L_x_216:
[----:B------:R-:W-:Y:S05]  /*12e10*/  BSYNC.RECONVERGENT B1 ;  /* 0x0000000000017941 */ /* 0x000fea0003800200 */
.L_x_215:
        /* <DEDUP_REMOVED lines=38> */
[----:B------:R-:W-:Y:S01]  /*13080*/  UMOV UR5, 0x3eb1380b ;  /* 0x3eb1380b00057882 */ /* 0x000fe20000000000 */
[----:B------:R-:W-:Y:S01]  /*13090*/  LOP3.LUT R43, R42, 0x3ff00000, RZ, 0xfc, !PT ;  /* 0x3ff000002a2b7812 */ /* 0x000fe200078efcff */
[----:B------:R-:W-:Y:S01]  /*130a0*/  IMAD.MOV.U32 R42, RZ, RZ, R47 ;  /* 0x000000ffff2a7224 */ /* 0x000fe200078e002f */
[----:B------:R-:W-:Y:S01]  /*130b0*/  LEA.HI R44, R44, R45, RZ, 0xc ;  /* 0x0000002d2c2c7211 */ /* 0x000fe200078f60ff */
[----:B------:R-:W-:Y:S01]  /*130c0*/  IMAD.MOV.U32 R45, RZ, RZ, 0x43300000 ;  /* 0x43300000ff2d7424 */ /* 0x000fe200078e00ff */
[----:B------:R-:W-:-:S13]  /*130d0*/  ISETP.GE.U32.AND P0, PT, R43, 0x3ff6a09f, PT ;  /* 0x3ff6a09f2b00780c */ /* 0x000fda0003f06070 */
[----:B------:R-:W-:Y:S01]  /*130e0*/  @P0 VIADD R47, R43, 0xfff00000 ;  /* 0xfff000002b2f0836 */ /* 0x000fe20000000000 */
[----:B------:R-:W-:-:S04]  /*130f0*/  @P0 IADD3 R44, PT, PT, R44, 0x1, RZ ;  /* 0x000000012c2c0810 */ /* 0x000fc80007ffe0ff */
[----:B------:R-:W-:Y:S02]  /*13100*/  @P0 MOV R43, R47 ;  /* 0x0000002f002b0202 */ /* 0x000fe40000000f00 */
[----:B------:R-:W-:-:S04]  /*13110*/  LOP3.LUT R44, R44, 0x80000000, RZ, 0x3c, !PT ;  /* 0x800000002c2c7812 */ /* 0x000fc800078e3cff */
[----:B------:R-:W-:-:S06]  /*13120*/  DADD R48, R42, 1 ;  /* 0x3ff000002a307429 */ /* 0x000fcc0000000000 */
[----:B------:R-:W0:Y:S02]  /*13130*/  MUFU.RCP64H R47, R49 ;  /* 0x00000031002f7308 */ /* 0x000e240000001800 */
[----:B0-----:R-:W-:Y:S01]  /*13140*/  DFMA R50, -R48, R46, 1 ;  /* 0x3ff000003032742b */ /* 0x001fe2000000012e */
[----:B------:R-:W-:Y:S02]  /*13150*/  IMAD.MOV.U32 R48, RZ, RZ, -0x748574fc ;  /* 0x8b7a8b04ff307424 */ /* 0x000fe400078e00ff */
[----:B------:R-:W-:-:S05]  /*13160*/  IMAD.MOV.U32 R49, RZ, RZ, 0x3ed0ee25 ;  /* 0x3ed0ee25ff317424 */ /* 0x000fca00078e00ff */
[----:B------:R-:W-:-:S08]  /*13170*/  DFMA R50, R50, R50, R50 ;  /* 0x000000323232722b */ /* 0x000fd00000000032 */
[----:B------:R-:W-:Y:S02]  /*13180*/  DFMA R50, R46, R50, R46 ;  /* 0x000000322e32722b */ /* 0x000fe4000000002e */
[----:B------:R-:W-:-:S08]  /*13190*/  DADD R46, R42, -1 ;  /* 0xbff000002a2e7429 */ /* 0x000fd00000000000 */
        /* <DEDUP_REMOVED lines=41> */
.L_x_218:
[----:B------:R-:W-:Y:S05]  /*13430*/  BSYNC.RECONVERGENT B1 ;  /* 0x0000000000017941 */ /* 0x000fea0003800200 */
.L_x_217:
        /* <DEDUP_REMOVED lines=9> */
.L_x_220:
[----:B------:R-:W-:Y:S05]  /*134d0*/  BSYNC.RECONVERGENT B1 ;  /* 0x0000000000017941 */ /* 0x000fea0003800200 */
.L_x_219:
        /* <DEDUP_REMOVED lines=24> */
.L_x_222:
[----:B------:R-:W-:Y:S05]  /*13660*/  BSYNC.RECONVERGENT B1 ;  /* 0x0000000000017941 */ /* 0x000fea0003800200 */
.L_x_221:
[----:B------:R-:W0:Y:S01]  /*13670*/  F2F.F32.F64 R41, R6 ;  /* 0x0000000600297310 */ /* 0x000e220000301000 */
[----:B------:R-:W-:Y:S01]  /*13680*/  IMAD.MOV.U32 R20, RZ, RZ, 0x1871100e ;  /* 0x1871100eff147424 */ /* 0x000fe200078e00ff */
[----:B------:R-:W-:Y:S01]  /*13690*/  MOV R21, 0x3fcda671 ;  /* 0x3fcda67100157802 */ /* 0x000fe20000000f00 */
[----:B------:R-:W-:Y:S01]  /*136a0*/  UMOV UR4, 0x0 ;  /* 0x0000000000047882 */ /* 0x000fe20000000000 */
[----:B------:R-:W-:Y:S01]  /*136b0*/  UMOV UR5, 0x3ff00000 ;  /* 0x3ff0000000057882 */ /* 0x000fe20000000000 */
[----:B------:R-:W-:Y:S01]  /*136c0*/  BSSY.RECONVERGENT B1, `(.L_x_223) ;  /* 0x0000015000017945 */ /* 0x000fe20003800200 */
[----:B------:R-:W-:Y:S02]  /*136d0*/  DADD R38, -R38, R6 ;  /* 0x0000000026267229 */ /* 0x000fe40000000106 */
        /* <DEDUP_REMOVED lines=17> */
[----:B------:R-:W-:Y:S02]  /*137f0*/  IMAD.MOV.U32 R10, RZ, RZ, R6 ;  /* 0x000000ffff0a7224 */ /* 0x000fe400078e0006 */
[----:B------:R-:W-:-:S07]  /*13800*/  IMAD.MOV.U32 R11, RZ, RZ, R7 ;  /* 0x000000ffff0b7224 */ /* 0x000fce00078e0007 */
.L_x_224:
[----:B------:R-:W-:Y:S05]  /*13810*/  BSYNC.RECONVERGENT B1 ;  /* 0x0000000000017941 */ /* 0x000fea0003800200 */
.L_x_223:
[----:B------:R-:W0:Y:S01]  /*13820*/  F2F.F64.F32 R8, R41 ;  /* 0x0000002900087310 */ /* 0x000e220000201800 */
[----:B------:R-:W-:Y:S01]  /*13830*/  UMOV UR4, 0xfefa39ef ;  /* 0xfefa39ef00047882 */ /* 0x000fe20000000000 */
[----:B------:R-:W-:Y:S01]  /*13840*/  UMOV UR5, 0x3fe62e42 ;  /* 0x3fe62e4200057882 */ /* 0x000fe20000000000 */
[----:B------:R-:W-:Y:S01]  /*13850*/  IMAD.MOV.U32 R47, RZ, RZ, 0x3faa466f ;  /* 0x3faa466fff2f7424 */ /* 0x000fe200078e00ff */
[----:B------:R-:W-:Y:S01]  /*13860*/  BSSY.RECONVERGENT B1, `(.L_x_225) ;  /* 0x0000042000017945 */ /* 0x000fe20003800200 */
[----:B------:R-:W-:Y:S02]  /*13870*/  IMAD.MOV.U32 R44, RZ, RZ, 0x1871100e ;  /* 0x1871100eff2c7424 */ /* 0x000fe400078e00ff */
[----:B------:R-:W-:Y:S01]  /*13880*/  IMAD.MOV.U32 R45, RZ, RZ, 0x3fcda671 ;  /* 0x3fcda671ff2d7424 */ /* 0x000fe200078e00ff */
[----:B------:R-:W-:Y:S01]  /*13890*/  F2F.F32.F64 R40, R38 ;  /* 0x0000002600287310 */ /* 0x000fe20000301000 */
[----:B0-----:R-:W-:-:S07]  /*138a0*/  DMUL R6, R8, -0.5 ;  /* 0xbfe0000008067828 */ /* 0x001fce0000000000 */
[----:B------:R-:W0:Y:S01]  /*138b0*/  F2F.F32.F64 R10, R10 ;  /* 0x0000000a000a7310 */ /* 0x000e220000301000 */
[----:B------:R-:W-:Y:S01]  /*138c0*/  DMUL R8, R8, R6 ;  /* 0x0000000608087228 */ /* 0x000fe20000000000 */
[----:B------:R-:W-:Y:S01]  /*138d0*/  IMAD.MOV.U32 R6, RZ, RZ, 0x652b82fe ;  /* 0x652b82feff067424 */ /* 0x000fe200078e00ff */
[----:B------:R-:W-:Y:S01]  /*138e0*/  MOV R7, 0x3ff71547 ;  /* 0x3ff7154700077802 */ /* 0x000fe20000000f00 */
[----:B0-----:R-:W-:-:S05]  /*138f0*/  FFMA R47, R10, R47, -1.8212559223175048828 ;  /* 0xbfe91eea0a2f7423 */ /* 0x001fca000000002f */
[----:B------:R-:W-:Y:S02]  /*13900*/  DFMA R6, R8, R6, 6.75539944105574400000e+15 ;  /* 0x433800000806742b */ /* 0x000fe40000000006 */
[----:B------:R-:W-:Y:S01]  /*13910*/  FSETP.GEU.AND P0, PT, |R9|, 4.1917929649353027344, PT ;  /* 0x4086232b0900780b */ /* 0x000fe20003f0e200 */
[----:B------:R-:W-:-:S05]  /*13920*/  FFMA R47, R10, R47, 1.7814779281616210938 ;  /* 0x3fe407780a2f7423 */ /* 0x000fca000000002f */
        /* <DEDUP_REMOVED lines=36> */
[----:B------:R0:W1:Y:S09]  /*13b70*/  F2F.F64.F32 R20, |R40| ;  /* 0x4000002800147310 */ /* 0x0000720000201800 */
[----:B------:R-:W-:Y:S01]  /*13b80*/  LEA R19, R6, R43, 0x14 ;  /* 0x0000002b06137211 */ /* 0x000fe200078ea0ff */
[----:B------:R-:W-:Y:S01]  /*13b90*/  IMAD.MOV.U32 R18, RZ, RZ, R42 ;  /* 0x000000ffff127224 */ /* 0x000fe200078e002a */
[----:B0-----:R-:W-:Y:S06]  /*13ba0*/  @!P0 BRA `(.L_x_226) ;  /* 0x0000000000348947 */ /* 0x001fec0003800000 */
        /* <DEDUP_REMOVED lines=13> */
.L_x_226:
[----:B------:R-:W-:Y:S05]  /*13c80*/  BSYNC.RECONVERGENT B1 ;  /* 0x0000000000017941 */ /* 0x000fea0003800200 */
.L_x_225:
[C---:B------:R-:W-:Y:S01]  /*13c90*/  FFMA R47, R10.reuse, R47, -0.35656377673149108887 ;  /* 0xbeb68f870a2f7423 */ /* 0x040fe2000000002f */
[----:B------:R-:W-:Y:S01]  /*13ca0*/  UMOV UR4, 0x0 ;  /* 0x0000000000047882 */ /* 0x000fe20000000000 */
[----:B------:R-:W-:Y:S01]  /*13cb0*/  UMOV UR5, 0x3ff00000 ;  /* 0x3ff0000000057882 */ /* 0x000fe20000000000 */
[----:B------:R-:W-:Y:S01]  /*13cc0*/  FSETP.GT.AND P0, PT, R41, RZ, PT ;  /* 0x000000ff2900720b */ /* 0x000fe20003f04000 */
[C---:B------:R-:W-:Y:S01]  /*13cd0*/  FFMA R47, R10.reuse, R47, 0.31938153505325317383 ;  /* 0x3ea385fa0a2f7423 */ /* 0x040fe2000000002f */
[----:B-1----:R-:W-:Y:S01]  /*13ce0*/  DFMA R20, R20, R44, UR4 ;  /* 0x0000000414147e2b */ /* 0x002fe2000800002c */
        /* <DEDUP_REMOVED lines=27> */
.L_x_228:
[----:B------:R-:W-:Y:S05]  /*13ea0*/  BSYNC.RECONVERGENT B1 ;  /* 0x0000000000017941 */ /* 0x000fea0003800200 */
.L_x_227:
        /* <DEDUP_REMOVED lines=32> */
[----:B------:R-:W-:Y:S01]  /*140b0*/  BSSY.RECONVERGENT B1, `(.L_x_229) ;  /* 0x0000032000017945 */ /* 0x000fe20003800200 */
[----:B------:R-:W-:-:S06]  /*140c0*/  FSETP.GEU.AND P0, PT, |R7|, 4.1917929649353027344, PT ;  /* 0x4086232b0700780b */ /* 0x000fcc0003f0e200 */
[----:B------:R-:W-:-:S08]  /*140d0*/  DADD R20, R8, -6.75539944105574400000e+15 ;  /* 0xc338000008147429 */ /* 0x000fd00000000000 */
[----:B------:R-:W-:-:S08]  /*140e0*/  DFMA R10, R20, -UR4, R6 ;  /* 0x80000004140a7c2b */ /* 0x000fd00008000006 */
        /* <DEDUP_REMOVED lines=9> */
[----:B------:R-:W-:Y:S01]  /*14180*/  DFMA R18, R44, -UR8, R46 ;  /* 0x800000082c127c2b */ /* 0x000fe2000800002e */
[----:B------:R-:W-:-:S05]  /*14190*/  IMAD.MOV.U32 R46, RZ, RZ, 0x3faa466f ;  /* 0x3faa466fff2e7424 */ /* 0x000fca00078e00ff */
[----:B------:R-:W-:Y:S01]  /*141a0*/  DFMA R26, R20, R26, UR20 ;  /* 0x00000014141a7e2b */ /* 0x000fe2000800001a */
[----:B-1----:R-:W-:Y:S01]  /*141b0*/  FFMA R46, R41, R46, -1.8212559223175048828 ;  /* 0xbfe91eea292e7423 */ /* 0x002fe2000000002e */
[----:B------:R-:W-:-:S03]  /*141c0*/  DFMA R44, R18, UR10, R48 ;  /* 0x0000000a122c7c2b */ /* 0x000fc60008000030 */
[----:B------:R-:W-:-:S03]  /*141d0*/  FFMA R46, R41, R46, 1.7814779281616210938 ;  /* 0x3fe40778292e7423 */ /* 0x000fc6000000002e */
[----:B------:R-:W-:Y:S01]  /*141e0*/  DFMA R26, R20, R26, UR22 ;  /* 0x00000016141a7e2b */ /* 0x000fe2000800001a */
[----:B------:R-:W-:Y:S01]  /*141f0*/  FFMA R46, R41, R46, -0.35656377673149108887 ;  /* 0xbeb68f87292e7423 */ /* 0x000fe2000000002e */
[----:B------:R-:W-:-:S03]  /*14200*/  DFMA R44, R18, R44, UR12 ;  /* 0x0000000c122c7e2b */ /* 0x000fc6000800002c */
[----:B------:R-:W-:-:S03]  /*14210*/  FFMA R46, R41, R46, 0.31938153505325317383 ;  /* 0x3ea385fa292e7423 */ /* 0x000fc6000000002e */
[----:B------:R-:W-:Y:S02]  /*14220*/  DFMA R26, R20, R26, UR24 ;  /* 0x00000018141a7e2b */ /* 0x000fe4000800001a */
[----:B------:R-:W-:-:S06]  /*14230*/  DFMA R44, R18, R44, UR14 ;  /* 0x0000000e122c7e2b */ /* 0x000fcc000800002c */
[----:B------:R-:W-:Y:S02]  /*14240*/  DFMA R26, R20, R26, UR26 ;  /* 0x0000001a141a7e2b */ /* 0x000fe4000800001a */
[----:B------:R-:W-:-:S06]  /*14250*/  DFMA R44, R18, R44, UR16 ;  /* 0x00000010122c7e2b */ /* 0x000fcc000800002c */
        /* <DEDUP_REMOVED lines=23> */
.L_x_230:
[----:B------:R-:W-:Y:S05]  /*143d0*/  BSYNC.RECONVERGENT B1 ;  /* 0x0000000000017941 */ /* 0x000fea0003800200 */
.L_x_229:
[----:B------:R-:W-:Y:S01]  /*143e0*/  UMOV UR4, 0x40000000 ;  /* 0x4000000000047882 */ /* 0x000fe20000000000 */
[----:B------:R-:W-:Y:S01]  /*143f0*/  UMOV UR5, 0x3fd98845 ;  /* 0x3fd9884500057882 */ /* 0x000fe20000000000 */
[----:B------:R-:W-:Y:S01]  /*14400*/  DFMA R44, R18, R44, UR24 ;  /* 0x00000018122c7e2b */ /* 0x000fe2000800002c */
[----:B------:R-:W-:Y:S01]  /*14410*/  FSETP.GT.AND P1, PT, R40, RZ, PT ;  /* 0x000000ff2800720b */ /* 0x000fe20003f24000 */
[----:B------:R-:W-:Y:S01]  /*14420*/  DMUL R20, R20, UR4 ;  /* 0x0000000414147c28 */ /* 0x000fe20008000000 */
[----:B------:R-:W-:Y:S01]  /*14430*/  LOP3.LUT R36, R36, 0x1, RZ, 0xc0, !PT ;  /* 0x0000000124247812 */ /* 0x000fe200078ec0ff */
[----:B------:R-:W-:Y:S01]  /*14440*/  DADD R32, R32, R34 ;  /* 0x0000000020207229 */ /* 0x000fe20000000022 */
[----:B------:R-:W-:Y:S02]  /*14450*/  BSSY.RECONVERGENT B1, `(.L_x_231) ;  /* 0x000001f000017945 */ /* 0x000fe40003800200 */
[----:B------:R-:W-:Y:S01]  /*14460*/  ISETP.NE.U32.AND P0, PT, R36, 0x1, PT ;  /* 0x000000012400780c */ /* 0x000fe20003f05070 */
[----:B------:R-:W-:-:S02]  /*14470*/  DFMA R44, R18, R44, UR26 ;  /* 0x0000001a122c7e2b */ /* 0x000fc4000800002c */
[----:B-1----:R-:W-:Y:S02]  /*14480*/  DMUL R20, R20, R26 ;  /* 0x0000001a14147228 */ /* 0x002fe40000000000 */
[----:B------:R-:W-:-:S04]  /*14490*/  DADD R12, R32, R12 ;  /* 0x00000000200c7229 */ /* 0x000fc8000000000c */
[----:B------:R-:W1:Y:S01]  /*144a0*/  F2F.F32.F64 R8, R20 ;  /* 0x0000001400087310 */ /* 0x000e620000301000 */
[----:B------:R-:W-:-:S03]  /*144b0*/  DFMA R44, R18, R44, 1 ;  /* 0x3ff00000122c742b */ /* 0x000fc6000000002c */
[----:B------:R-:W-:Y:S02]  /*144c0*/  DADD R12, R12, R14 ;  /* 0x000000000c0c7229 */ /* 0x000fe4000000000e */
[----:B0-----:R-:W-:-:S03]  /*144d0*/  @!P0 DADD R6, -R38, 1 ;  /* 0x3ff0000026068429 */ /* 0x001fc60000000100 */
[----:B------:R-:W-:-:S03]  /*144e0*/  DFMA R44, R18, R44, 1 ;  /* 0x3ff00000122c742b */ /* 0x000fc6000000002c */
[----:B------:R-:W-:Y:S02]  /*144f0*/  DADD R22, R12, R22 ;  /* 0x000000000c167229 */ /* 0x000fe40000000016 */
[----:B------:R-:W-:Y:S01]  /*14500*/  @!P0 DMUL R12, R30, R6 ;  /* 0x000000061e0c8228 */ /* 0x000fe20000000000 */
[----:B-1----:R-:W-:Y:S01]  /*14510*/  @P1 FADD R8, -R8, 1 ;  /* 0x3f80000008081421 */ /* 0x002fe20000000100 */
[----:B------:R-:W-:-:S03]  /*14520*/  FSETP.GEU.AND P1, PT, |R3|, 4.1917929649353027344, PT ;  /* 0x4086232b0300780b */ /* 0x000fc60003f2e200 */
[----:B------:R0:W1:Y:S01]  /*14530*/  F2F.F64.F32 R14, R8 ;  /* 0x00000008000e7310 */ /* 0x0000620000201800 */
[----:B------:R-:W-:Y:S02]  /*14540*/  IMAD R7, R10, 0x100000, R45 ;  /* 0x001000000a077824 */ /* 0x000fe400078e022d */
[----:B------:R-:W-:-:S07]  /*14550*/  IMAD.MOV.U32 R6, RZ, RZ, R44 ;  /* 0x000000ffff067224 */ /* 0x000fce00078e002c */
        /* <DEDUP_REMOVED lines=14> */
.L_x_232:
[----:B------:R-:W-:Y:S05]  /*14640*/  BSYNC.RECONVERGENT B1 ;  /* 0x0000000000017941 */ /* 0x000fea0003800200 */
.L_x_231:
[----:B------:R-:W-:Y:S02]  /*14650*/  DMUL R8, R6, 65 ;  /* 0x4050400006087828 */ /* 0x000fe40000000000 */
[----:B-1----:R-:W-:Y:S02]  /*14660*/  @!P0 DADD R2, -R14, 1 ;  /* 0x3ff000000e028429 */ /* 0x002fe40000000100 */
[----:B------:R-:W-:-:S04]  /*14670*/  DADD R22, R22, R24 ;  /* 0x0000000016167229 */ /* 0x000fc80000000018 */
[----:B------:R-:W-:Y:S02]  /*14680*/  @P0 DMUL R6, R14, R8 ;  /* 0x000000080e060228 */ /* 0x000fe40000000000 */
[----:B------:R-:W-:Y:S01]  /*14690*/  @!P0 DFMA R2, R8, R2, -R12 ;  /* 0x000000020802822b */ /* 0x000fe2000000080c */
[----:B------:R-:W-:Y:S01]  /*146a0*/  VIADD R15, R37, 0x1400 ;  /* 0x00001400250f7836 */ /* 0x000fe20000000000 */
[----:B------:R-:W-:Y:S01]  /*146b0*/  IADD3 R13, PT, PT, R0, -0x1400, RZ ;  /* 0xffffec00000d7810 */ /* 0x000fe20007ffe0ff */
[----:B------:R-:W-:-:S03]  /*146c0*/  DADD R22, R22, R28 ;  /* 0x0000000016167229 */ /* 0x000fc6000000001c */
[----:B------:R-:W-:Y:S01]  /*146d0*/  @P0 DFMA R2, R30, R38, -R6 ;  /* 0x000000261e02022b */ /* 0x000fe20000000806 */
[----:B------:R-:W-:-:S07]  /*146e0*/  ISETP.GT.AND P0, PT, R15, R13, PT ;  /* 0x0000000d0f00720c */ /* 0x000fce0003f04270 */
[----:B------:R-:W-:-:S06]  /*146f0*/  DADD R26, R22, R2 ;  /* 0x00000000161a7229 */ /* 0x000fcc0000000002 */
[----:B------:R-:W-:Y:S05]  /*14700*/  @P0 BRA `(.L_x_233) ;  /* 0x000000f800540947 */ /* 0x000fea0003800000 */
[----:B------:R-:W0:Y:S02]  /*14710*/  LDCU UR4, c[0x0][0x380] ;  /* 0x00007000ff0477ac */ /* 0x000e240008000800 */
[----:B0-----:R-:W-:-:S07]  /*14720*/  VIADD R12, R4, UR4 ;  /* 0x00000004040c7c36 */ /* 0x001fce0008000000 */
.L_x_412:
[----:B------:R-:W0:Y:S01]  /*14730*/  LDC R11, c[0x0][0x398] ;  /* 0x0000e600ff0b7b82 */ /* 0x000e220000000800 */
[----:B------:R-:W-:Y:S01]  /*14740*/  IADD3 R14, PT, PT, R12, R15, RZ ;  /* 0x0000000f0c0e7210 */ /* 0x000fe20007ffe0ff */
[----:B------:R-:W-:-:S03]  /*14750*/  IMAD.MOV.U32 R2, RZ, RZ, RZ ;  /* 0x000000ffff027224 */ /* 0x000fc600078e00ff */
[----:B------:R-:W-:-:S03]  /*14760*/  IABS R10, R14 ;  /* 0x0000000e000a7213 */ /* 0x000fc60000000000 */
[----:B------:R-:W1:Y:S08]  /*14770*/  LDC.64 R28, c[0x0][0x388] ;  /* 0x0000e200ff1c7b82 */ /* 0x000e700000000a00 */
[----:B------:R-:W2:Y:S01]  /*14780*/  LDC.64 R22, c[0x0][0x390] ;  /* 0x0000e400ff167b82 */ /* 0x000ea20000000a00 */
[----:B0-----:R-:W-:-:S04]  /*14790*/  IABS R8, R11 ;  /* 0x0000000b00087213 */ /* 0x001fc80000000000 */
[----:B------:R-:W0:Y:S08]  /*147a0*/  I2F.RP R6, R8 ;  /* 0x0000000800067306 */ /* 0x000e300000209400 */
[----:B0-----:R-:W0:Y:S02]  /*147b0*/  MUFU.RCP R6, R6 ;  /* 0x0000000600067308 */ /* 0x001e240000001000 */
[----:B0-----:R-:W-:-:S06]  /*147c0*/  VIADD R7, R6, 0xffffffe ;  /* 0x0ffffffe06077836 */ /* 0x001fcc0000000000 */
[----:B------:R-:W0:Y:S02]  /*147d0*/  F2I.FTZ.U32.TRUNC.NTZ R3, R7 ;  /* 0x0000000700037305 */ /* 0x000e24000021f000 */
[----:B0-----:R-:W-:-:S04]  /*147e0*/  IMAD.MOV R9, RZ, RZ, -R3 ;  /* 0x000000ffff097224 */ /* 0x001fc800078e0a03 */
[----:B------:R-:W-:-:S04]  /*147f0*/  IMAD R9, R9, R8, RZ ;  /* 0x0000000809097224 */ /* 0x000fc800078e02ff */
        /* <DEDUP_REMOVED lines=12> */
[----:B------:R-:W-:-:S04]  /*148c0*/  @P0 VIADD R2, R2, 0x1 ;  /* 0x0000000102020836 */ /* 0x000fc80000000000 */
[----:B------:R-:W-:-:S05]  /*148d0*/  IMAD.MOV.U32 R9, RZ, RZ, R2 ;  /* 0x000000ffff097224 */ /* 0x000fca00078e0002 */
[----:B------:R-:W-:Y:S02]  /*148e0*/  @!P2 IADD3 R9, PT, PT, -R9, RZ, RZ ;  /* 0x000000ff0909a210 */ /* 0x000fe40007ffe1ff */
[----:B------:R-:W-:-:S05]  /*148f0*/  @!P1 LOP3.LUT R9, RZ, R11, RZ, 0x33, !PT ;  /* 0x0000000bff099212 */ /* 0x000fca00078e33ff */
[----:B-1----:R-:W-:-:S04]  /*14900*/  IMAD.WIDE R28, R9, 0x8, R28 ;  /* 0x00000008091c7825 */ /* 0x002fc800078e021c */
[----:B--2---:R-:W-:Y:S02]  /*14910*/  IMAD.WIDE R22, R9, 0x8, R22 ;  /* 0x0000000809167825 */ /* 0x004fe400078e0216 */
[----:B------:R-:W5:Y:S04]  /*14920*/  LDG.E.64 R28, desc[UR6][R28.64] ;  /* 0x000000061c1c7981 */ /* 0x000f68000c1e1b00 */
[----:B------:R-:W5:Y:S01]  /*14930*/  LDG.E.64 R22, desc[UR6][R22.64] ;  /* 0x0000000616167981 */ /* 0x000f62000c1e1b00 */
[----:B------:R-:W0:Y:S01]  /*14940*/  MUFU.RCP64H R3, R17 ;  /* 0x0000001100037308 */ /* 0x000e220000001800 */
[----:B------:R-:W-:Y:S01]  /*14950*/  IMAD.MOV.U32 R2, RZ, RZ, 0x1 ;  /* 0x00000001ff027424 */ /* 0x000fe200078e00ff */
[----:B------:R-:W-:Y:S01]  /*14960*/  BSSY.RECONVERGENT B1, `(.L_x_234) ;  /* 0x0000017000017945 */ /* 0x000fe20003800200 */
[----:B------:R-:W-:-:S04]  /*14970*/  IMAD.MOV R9, RZ, RZ, -R9 ;  /* 0x000000ffff097224 */ /* 0x000fc800078e0a09 */
        /* <DEDUP_REMOVED lines=19> */
[----:B-----5:R-:W-:Y:S05]  /*14ab0*/  CALL.REL.NOINC `($__internal_1_$__cuda_sm20_div_rn_f64_full) ;  /* 0x0000011c00447944 */ /* 0x020fea0003c00000 */
[----:B------:R-:W-:-:S07]  /*14ac0*/  IMAD.MOV.U32 R9, RZ, RZ, R7 ;  /* 0x000000ffff097224 */ /* 0x000fce00078e0007 */
.L_x_235:
[----:B------:R-:W-:Y:S05]  /*14ad0*/  BSYNC.RECONVERGENT B1 ;  /* 0x0000000000017941 */ /* 0x000fea0003800200 */
.L_x_234:
        /* <DEDUP_REMOVED lines=26> */
.L_x_237:
[----:B------:R-:W-:Y:S05]  /*14c80*/  BSYNC.RECONVERGENT B1 ;  /* 0x0000000000017941 */ /* 0x000fea0003800200 */
.L_x_236:
        /* <DEDUP_REMOVED lines=24> */
.L_x_239:
[----:B------:R-:W-:Y:S05]  /*14e10*/  BSYNC.RECONVERGENT B1 ;  /* 0x0000000000017941 */ /* 0x000fea0003800200 */
.L_x_238:
[----:B------:R-:W-:Y:S01]  /*14e20*/  ISETP.GT.AND P0, PT, R7, 0xfffff, PT ;  /* 0x000fffff0700780c */ /* 0x000fe20003f04270 */
[--C-:B------:R-:W-:Y:S01]  /*14e30*/  IMAD.MOV.U32 R9, RZ, RZ, R7.reuse ;  /* 0x000000ffff097224 */ /* 0x100fe200078e0007 */
[----:B------:R-:W-:Y:S01]  /*14e40*/  MOV R8, R6 ;  /* 0x0000000600087202 */ /* 0x000fe20000000f00 */
[----:B------:R-:W-:Y:S01]  /*14e50*/  IMAD.MOV.U32 R3, RZ, RZ, R7 ;  /* 0x000000ffff037224 */ /* 0x000fe200078e0007 */
[----:B------:R-:W-:Y:S01]  /*14e60*/  BSSY.RECONVERGENT B1, `(.L_x_240) ;  /* 0x000004f000017945 */ /* 0x000fe20003800200 */
[----:B------:R-:W-:-:S08]  /*14e70*/  IMAD.MOV.U32 R34, RZ, RZ, -0x3ff ;  /* 0xfffffc01ff227424 */ /* 0x000fd000078e00ff */
[----:B------:R-:W-:Y:S01]  /*14e80*/  @!P0 DMUL R8, R8, 1.80143985094819840000e+16 ;  /* 0x4350000008088828 */ /* 0x000fe20000000000 */
[----:B------:R-:W-:-:S09]  /*14e90*/  @!P0 MOV R34, 0xfffffbcb ;  /* 0xfffffbcb00228802 */ /* 0x000fd20000000f00 */
[----:B------:R-:W-:Y:S01]  /*14ea0*/  @!P0 MOV R3, R9 ;  /* 0x0000000900038202 */ /* 0x000fe20000000f00 */
[----:B------:R-:W-:-:S04]  /*14eb0*/  @!P0 IMAD.MOV.U32 R6, RZ, RZ, R8 ;  /* 0x000000ffff068224 */ /* 0x000fc800078e0008 */
[----:B------:R-:W-:-:S05]  /*14ec0*/  VIADD R7, R3, 0xffffffff ;  /* 0xffffffff03077836 */ /* 0x000fca0000000000 */
[----:B------:R-:W-:-:S13]  /*14ed0*/  ISETP.GT.U32.AND P1, PT, R7, 0x7feffffe, PT ;  /* 0x7feffffe0700780c */ /* 0x000fda0003f24070 */
[----:B------:R-:W-:Y:S05]  /*14ee0*/  @P1 BRA `(.L_x_241) ;  /* 0x0000000400001947 */ /* 0x000fea0003800000 */
[----:B------:R-:W-:Y:S01]  /*14ef0*/  LOP3.LUT R7, R3, 0xfffff, RZ, 0xc0, !PT ;  /* 0x000fffff03077812 */ /* 0x000fe200078ec0ff */
        /* <DEDUP_REMOVED lines=12> */
[----:B------:R-:W-:-:S03]  /*14fc0*/  @P0 VIADD R34, R34, 0x1 ;  /* 0x0000000122220836 */ /* 0x000fc60000000000 */
        /* <DEDUP_REMOVED lines=50> */
.L_x_241:
[----:B------:R-:W-:Y:S01]  /*152f0*/  MOV R6, 0x0 ;  /* 0x0000000000067802 */ /* 0x000fe20000000f00 */
[----:B------:R-:W-:Y:S01]  /*15300*/  IMAD.MOV.U32 R7, RZ, RZ, 0x7ff00000 ;  /* 0x7ff00000ff077424 */ /* 0x000fe200078e00ff */
[----:B------:R-:W-:-:S05]  /*15310*/  LOP3.LUT P0, RZ, R9, 0x7fffffff, RZ, 0xc0, !PT ;  /* 0x7fffffff09ff7812 */ /* 0x000fca000780c0ff */
[----:B------:R-:W-:-:S10]  /*15320*/  DFMA R6, R8, R6, +INF ;  /* 0x7ff000000806742b */ /* 0x000fd40000000006 */
[----:B------:R-:W-:Y:S02]  /*15330*/  FSEL R34, R6, RZ, P0 ;  /* 0x000000ff06227208 */ /* 0x000fe40000000000 */
[----:B------:R-:W-:-:S07]  /*15340*/  FSEL R35, R7, -QNAN , P0 ;  /* 0xfff0000007237808 */ /* 0x000fce0000000000 */
.L_x_242:
[----:B------:R-:W-:Y:S05]  /*15350*/  BSYNC.RECONVERGENT B1 ;  /* 0x0000000000017941 */ /* 0x000fea0003800200 */
.L_x_240:
        /* <DEDUP_REMOVED lines=12> */
[----:B------:R-:W-:Y:S01]  /*15420*/  VIADD R21, R11, 0xfff00000 ;  /* 0xfff000000b157836 */ /* 0x000fe20000000000 */
[----:B------:R-:W-:-:S05]  /*15430*/  MOV R20, R10 ;  /* 0x0000000a00147202 */ /* 0x000fca0000000f00 */
        /* <DEDUP_REMOVED lines=11> */
.L_x_244:
[----:B------:R-:W-:Y:S05]  /*154f0*/  BSYNC.RECONVERGENT B1 ;  /* 0x0000000000017941 */ /* 0x000fea0003800200 */
.L_x_243:
        /* <DEDUP_REMOVED lines=24> */
.L_x_246:
[----:B------:R-:W-:Y:S05]  /*15680*/  BSYNC.RECONVERGENT B1 ;  /* 0x0000000000017941 */ /* 0x000fea0003800200 */
.L_x_245:
        /* <DEDUP_REMOVED lines=24> */
.L_x_248:
[----:B------:R-:W-:Y:S05]  /*15810*/  BSYNC.RECONVERGENT B1 ;  /* 0x0000000000017941 */ /* 0x000fea0003800200 */
.L_x_247:
[----:B------:R-:W0:Y:S01]  /*15820*/  F2F.F64.F32 R8, R22 ;  /* 0x0000001600087310 */ /* 0x000e220000201800 */
[----:B------:R-:W-:Y:S01]  /*15830*/  IMAD.MOV.U32 R34, RZ, RZ, 0x652b82fe ;  /* 0x652b82feff227424 */ /* 0x000fe200078e00ff */
[----:B------:R-:W-:Y:S01]  /*15840*/  MOV R35, 0x3ff71547 ;  /* 0x3ff7154700237802 */ /* 0x000fe20000000f00 */
[----:B------:R-:W-:Y:S01]  /*15850*/  UMOV UR4, 0xfefa39ef ;  /* 0xfefa39ef00047882 */ /* 0x000fe20000000000 */
[----:B------:R-:W-:Y:S01]  /*15860*/  UMOV UR5, 0x3fe62e42 ;  /* 0x3fe62e4200057882 */ /* 0x000fe20000000000 */
[----:B------:R-:W-:Y:S01]  /*15870*/  BSSY.RECONVERGENT B1, `(.L_x_249) ;  /* 0x0000041000017945 */ /* 0x000fe20003800200 */
[----:B------:R-:W-:Y:S02]  /*15880*/  HFMA2 R37, -RZ, RZ, 1.9501953125, -0.0251617431640625 ;  /* 0x3fcda671ff257431 */ /* 0x000fe400000001ff */
[----:B------:R-:W-:Y:S01]  /*15890*/  IMAD.MOV.U32 R36, RZ, RZ, 0x1871100e ;  /* 0x1871100eff247424 */ /* 0x000fe200078e00ff */
[----:B------:R-:W1:Y:S01]  /*158a0*/  F2F.F32.F64 R3, R32 ;  /* 0x0000002000037310 */ /* 0x000e620000301000 */
[----:B0-----:R-:W-:-:S07]  /*158b0*/  DMUL R10, R8, -0.5 ;  /* 0xbfe00000080a7828 */ /* 0x001fce0000000000 */
[----:B------:R-:W0:Y:S01]  /*158c0*/  F2F.F32.F64 R23, R6 ;  /* 0x0000000600177310 */ /* 0x000e220000301000 */
[----:B------:R-:W-:-:S07]  /*158d0*/  DMUL R20, R8, R10 ;  /* 0x0000000a08147228 */ /* 0x000fce0000000000 */
[----:B-1----:R1:W2:Y:S01]  /*158e0*/  F2F.F64.F32 R18, |R3| ;  /* 0x4000000300127310 */ /* 0x0022a20000201800 */
        /* <DEDUP_REMOVED lines=38> */
[----:B------:R-:W-:-:S05]  /*15b50*/  MOV R8, 0x3faa466f ;  /* 0x3faa466f00087802 */ /* 0x000fca0000000f00 */
[----:B0-----:R-:W-:-:S04]  /*15b60*/  FFMA R8, R23, R8, -1.8212559223175048828 ;  /* 0xbfe91eea17087423 */ /* 0x001fc80000000008 */
[----:B------:R-:W-:Y:S02]  /*15b70*/  IMAD R9, R34, 0x100000, R11 ;  /* 0x0010000022097824 */ /* 0x000fe400078e020b */
[----:B------:R-:W-:Y:S01]  /*15b80*/  FFMA R38, R23, R8, 1.7814779281616210938 ;  /* 0x3fe4077817267423 */ /* 0x000fe20000000008 */
        /* <DEDUP_REMOVED lines=15> */
.L_x_250:
[----:B------:R-:W-:Y:S05]  /*15c80*/  BSYNC.RECONVERGENT B1 ;  /* 0x0000000000017941 */ /* 0x000fea0003800200 */
.L_x_249:
        /* <DEDUP_REMOVED lines=33> */
.L_x_252:
[----:B------:R-:W-:Y:S05]  /*15ea0*/  BSYNC.RECONVERGENT B1 ;  /* 0x0000000000017941 */ /* 0x000fea0003800200 */
.L_x_251:
        /* <DEDUP_REMOVED lines=59> */
[----:B------:R-:W-:Y:S01]  /*16260*/  IMAD.MOV.U32 R37, RZ, RZ, 0x3faa466f ;  /* 0x3faa466fff257424 */ /* 0x000fe200078e00ff */
[----:B------:R-:W-:Y:S01]  /*16270*/  UMOV UR24, 0x55555511 ;  /* 0x5555551100187882 */ /* 0x000fe20000000000 */
[----:B------:R-:W-:Y:S01]  /*16280*/  UMOV UR25, 0x3fc55555 ;  /* 0x3fc5555500197882 */ /* 0x000fe20000000000 */
        /* <DEDUP_REMOVED lines=24> */
[----:B------:R-:W-:Y:S01]  /*16410*/  DFMA R42, R20, UR10, R46 ;  /* 0x0000000a142a7c2b */ /* 0x000fe2000800002e */
[----:B------:R-:W-:-:S05]  /*16420*/  IMAD.MOV R46, RZ, RZ, -R36 ;  /* 0x000000ffff2e7224 */ /* 0x000fca00078e0a24 */
[----:B------:R-:W-:Y:S02]  /*16430*/  DFMA R30, R40, R30, UR22 ;  /* 0x00000016281e7e2b */ /* 0x000fe4000800001e */
[----:B------:R-:W-:-:S06]  /*16440*/  DFMA R42, R20, R42, UR12 ;  /* 0x0000000c142a7e2b */ /* 0x000fcc000800002a */
[----:B------:R-:W-:Y:S02]  /*16450*/  DFMA R30, R40, R30, UR24 ;  /* 0x00000018281e7e2b */ /* 0x000fe4000800001e */
[----:B------:R-:W-:-:S06]  /*16460*/  DFMA R42, R20, R42, UR14 ;  /* 0x0000000e142a7e2b */ /* 0x000fcc000800002a */
[----:B------:R-:W-:Y:S02]  /*16470*/  DFMA R30, R40, R30, UR26 ;  /* 0x0000001a281e7e2b */ /* 0x000fe4000800001e */
[----:B------:R-:W-:Y:S02]  /*16480*/  DFMA R44, R20, R42, UR16 ;  /* 0x00000010142c7e2b */ /* 0x000fe4000800002a */
[----:B------:R-:W2:Y:S01]  /*16490*/  MUFU.RCP64H R43, R17 ;  /* 0x00000011002b7308 */ /* 0x000ea20000001800 */
[----:B------:R-:W-:-:S03]  /*164a0*/  MOV R42, 0x1 ;  /* 0x00000001002a7802 */ /* 0x000fc60000000f00 */
        /* <DEDUP_REMOVED lines=22> */
.L_x_254:
[----:B------:R-:W-:Y:S05]  /*16610*/  BSYNC.RECONVERGENT B1 ;  /* 0x0000000000017941 */ /* 0x000fea0003800200 */
.L_x_253:
        /* <DEDUP_REMOVED lines=24> */
[----:B------:R-:W-:Y:S01]  /*167a0*/  IMAD.MOV.U32 R2, RZ, RZ, R44 ;  /* 0x000000ffff027224 */ /* 0x000fe200078e002c */
[----:B------:R-:W-:Y:S01]  /*167b0*/  LEA R3, R6, R45, 0x14 ;  /* 0x0000002d06037211 */ /* 0x000fe200078ea0ff */
[----:B------:R1:W2:Y:S01]  /*167c0*/  F2F.F64.F32 R20, R31 ;  /* 0x0000001f00147310 */ /* 0x0002a20000201800 */
[----:B------:R-:W-:Y:S01]  /*167d0*/  DFMA R18, -R16, R10, R46 ;  /* 0x0000000a1012722b */ /* 0x000fe2000000012e */
[----:B------:R-:W-:Y:S10]  /*167e0*/  @!P1 BRA `(.L_x_256) ;  /* 0x0000000000349947 */ /* 0x000ff40003800000 */
        /* <DEDUP_REMOVED lines=13> */
.L_x_256:
[----:B------:R-:W-:Y:S05]  /*168c0*/  BSYNC.RECONVERGENT B1 ;  /* 0x0000000000017941 */ /* 0x000fea0003800200 */
.L_x_255:
[----:B------:R-:W-:Y:S01]  /*168d0*/  DFMA R8, R40, R18, R10 ;  /* 0x000000122808722b */ /* 0x000fe2000000000a */
[----:B------:R-:W-:Y:S01]  /*168e0*/  FSETP.GEU.AND P2, PT, |R47|, 6.5827683646048100446e-37, PT ;  /* 0x036000002f00780b */ /* 0x000fe20003f4e200 */
[----:B------:R-:W-:Y:S01]  /*168f0*/  DMUL R28, R2, 65 ;  /* 0x40504000021c7828 */ /* 0x000fe20000000000 */
[----:B------:R-:W-:Y:S01]  /*16900*/  BSSY.RECONVERGENT B1, `(.L_x_257) ;  /* 0x000000f000017945 */ /* 0x000fe20003800200 */
[----:B0-----:R-:W-:-:S06]  /*16910*/  @!P0 DADD R6, -R32, 1 ;  /* 0x3ff0000020068429 */ /* 0x001fcc0000000100 */
[----:B------:R-:W-:Y:S01]  /*16920*/  FFMA R10, RZ, R17, R9 ;  /* 0x00000011ff0a7223 */ /* 0x000fe20000000009 */
[----:B--2---:R-:W-:Y:S02]  /*16930*/  @P0 DMUL R2, R20, R28 ;  /* 0x0000001c14020228 */ /* 0x004fe40000000000 */
[----:B------:R-:W-:Y:S02]  /*16940*/  @!P0 DMUL R6, R24, R6 ;  /* 0x0000000618068228 */ /* 0x000fe40000000000 */
[----:B------:R-:W-:-:S04]  /*16950*/  FSETP.GT.AND P1, PT, |R10|, 1.469367938527859385e-39, PT ;  /* 0x001000000a00780b */ /* 0x000fc80003f24200 */
[----:B------:R-:W-:Y:S02]  /*16960*/  @P0 DFMA R24, R24, R32, -R2 ;  /* 0x000000201818022b */ /* 0x000fe40000000802 */
[----:B------:R-:W-:-:S08]  /*16970*/  @!P0 DADD R2, -R20, 1 ;  /* 0x3ff0000014028429 */ /* 0x000fd00000000100 */
[----:B------:R-:W-:Y:S01]  /*16980*/  @!P0 DFMA R24, R28, R2, -R6 ;  /* 0x000000021c18822b */ /* 0x000fe20000000806 */
[----:B------:R-:W-:Y:S10]  /*16990*/  @P1 BRA P2, `(.L_x_258) ;  /* 0x0000000000141947 */ /* 0x000ff40001000000 */
[----:B------:R-:W-:Y:S01]  /*169a0*/  MOV R18, R16 ;  /* 0x0000001000127202 */ /* 0x000fe20000000f00 */
[----:B------:R-:W-:Y:S01]  /*169b0*/  IMAD.MOV.U32 R19, RZ, RZ, R17 ;  /* 0x000000ffff137224 */ /* 0x000fe200078e0011 */
[----:B------:R-:W-:-:S07]  /*169c0*/  MOV R6, 0x169e0 ;  /* 0x000169e000067802 */ /* 0x000fce0000000f00 */
[----:B-1---5:R-:W-:Y:S05]  /*169d0*/  CALL.REL.NOINC `($__internal_1_$__cuda_sm20_div_rn_f64_full) ;  /* 0x000000fc007c7944 */ /* 0x022fea0003c00000 */
[----:B------:R-:W-:-:S07]  /*169e0*/  IMAD.MOV.U32 R9, RZ, RZ, R7 ;  /* 0x000000ffff097224 */ /* 0x000fce00078e0007 */
.L_x_258:
[----:B------:R-:W-:Y:S05]  /*169f0*/  BSYNC.RECONVERGENT B1 ;  /* 0x0000000000017941 */ /* 0x000fea0003800200 */
.L_x_257:
[----:B------:R-:W0:Y:S01]  /*16a00*/  MUFU.RCP64H R3, 365 ;  /* 0x4076d00000037908 */ /* 0x000e220000001800 */
[----:B------:R-:W-:Y:S01]  /*16a10*/  MOV R6, 0x0 ;  /* 0x0000000000067802 */ /* 0x000fe20000000f00 */
[----:B------:R-:W-:Y:S01]  /*16a20*/  IMAD.MOV.U32 R7, RZ, RZ, 0x4076d000 ;  /* 0x4076d000ff077424 */ /* 0x000fe200078e00ff */
[----:B------:R-:W-:Y:S01]  /*16a30*/  IADD3 R46, PT, PT, R30, 0x1, RZ ;  /* 0x000000011e2e7810 */ /* 0x000fe20007ffe0ff */
[----:B------:R-:W-:Y:S01]  /*16a40*/  IMAD.MOV.U32 R2, RZ, RZ, 0x1 ;  /* 0x00000001ff027424 */ /* 0x000fe200078e00ff */
[----:B------:R-:W-:Y:S04]  /*16a50*/  BSSY.RECONVERGENT B1, `(.L_x_259) ;  /* 0x0000015000017945 */ /* 0x000fe80003800200 */
[----:B------:R-:W2:Y:S01]  /*16a60*/  I2F.F64 R46, R46 ;  /* 0x0000002e002e7312 */ /* 0x000ea20000201c00 */
[----:B0-----:R-:W-:Y:S01]  /*16a70*/  DFMA R10, R2, -R6, 1 ;  /* 0x3ff00000020a742b */ /* 0x001fe20000000806 */
[----:B--2---:R-:W-:-:S07]  /*16a80*/  FSETP.GEU.AND P1, PT, |R47|, 6.5827683646048100446e-37, PT ;  /* 0x036000002f00780b */ /* 0x004fce0003f2e200 */
        /* <DEDUP_REMOVED lines=14> */
[----:B-1---5:R-:W-:Y:S05]  /*16b70*/  CALL.REL.NOINC `($__internal_1_$__cuda_sm20_div_rn_f64_full) ;  /* 0x000000fc00147944 */ /* 0x022fea0003c00000 */
[----:B------:R-:W-:Y:S01]  /*16b80*/  MOV R32, R8 ;  /* 0x0000000800207202 */ /* 0x000fe20000000f00 */
[----:B------:R-:W-:-:S07]  /*16b90*/  IMAD.MOV.U32 R33, RZ, RZ, R7 ;  /* 0x000000ffff217224 */ /* 0x000fce00078e0007 */
.L_x_260:
[----:B------:R-:W-:Y:S05]  /*16ba0*/  BSYNC.RECONVERGENT B1 ;  /* 0x0000000000017941 */ /* 0x000fea0003800200 */
.L_x_259:
[----:B------:R-:W0:Y:S01]  /*16bb0*/  MUFU.RCP64H R7, 65 ;  /* 0x4050400000077908 */ /* 0x000e220000001800 */
[----:B------:R-:W-:Y:S02]  /*16bc0*/  HFMA2 R9, -RZ, RZ, 2.15625, 2 ;  /* 0x40504000ff097431 */ /* 0x000fe400000001ff */
        /* <DEDUP_REMOVED lines=20> */
[----:B-1---5:R-:W-:Y:S05]  /*16d10*/  CALL.REL.NOINC `($__internal_1_$__cuda_sm20_div_rn_f64_full) ;  /* 0x000000f800ac7944 */ /* 0x022fea0003c00000 */
[----:B------:R-:W-:-:S07]  /*16d20*/  MOV R6, R8 ;  /* 0x0000000800067202 */ /* 0x000fce0000000f00 */
.L_x_262:
[----:B------:R-:W-:Y:S05]  /*16d30*/  BSYNC.RECONVERGENT B1 ;  /* 0x0000000000017941 */ /* 0x000fea0003800200 */
.L_x_261:
[----:B------:R-:W0:Y:S01]  /*16d40*/  MUFU.RSQ64H R9, R33 ;  /* 0x0000002100097308 */ /* 0x000e220000001c00 */
[----:B------:R-:W-:Y:S01]  /*16d50*/  ISETP.GT.AND P0, PT, R7, 0xfffff, PT ;  /* 0x000fffff0700780c */ /* 0x000fe20003f04270 */
[----:B------:R-:W-:Y:S01]  /*16d60*/  IMAD.MOV.U32 R38, RZ, RZ, R6 ;  /* 0x000000ffff267224 */ /* 0x000fe200078e0006 */
[----:B------:R-:W-:Y:S01]  /*16d70*/  IADD3 R8, PT, PT, R33, -0x3500000, RZ ;  /* 0xfcb0000021087810 */ /* 0x000fe20007ffe0ff */
[--C-:B------:R-:W-:Y:S01]  /*16d80*/  IMAD.MOV.U32 R39, RZ, RZ, R7.reuse ;  /* 0x000000ffff277224 */ /* 0x100fe200078e0007 */
[----:B------:R-:W-:Y:S01]  /*16d90*/  MOV R20, 0x0 ;  /* 0x0000000000147802 */ /* 0x000fe20000000f00 */
[----:B-1----:R-:W-:Y:S01]  /*16da0*/  IMAD.MOV.U32 R31, RZ, RZ, R7 ;  /* 0x000000ffff1f7224 */ /* 0x002fe200078e0007 */
        /* <DEDUP_REMOVED lines=17> */
[----:B------:R-:W-:Y:S01]  /*16ec0*/  IADD3 R7, PT, PT, R21, -0x100000, RZ ;  /* 0xfff0000015077810 */ /* 0x000fe20007ffe0ff */
[----:B------:R-:W-:Y:S01]  /*16ed0*/  @P1 DFMA R28, R38, R28, +INF ;  /* 0x7ff00000261c142b */ /* 0x000fe2000000001c */
[----:B------:R-:W-:Y:S01]  /*16ee0*/  IMAD.MOV.U32 R39, RZ, RZ, R6 ;  /* 0x000000ffff277224 */ /* 0x000fe200078e0006 */
[----:B------:R-:W-:Y:S01]  /*16ef0*/  @!P0 MOV R39, R38 ;  /* 0x0000002600278202 */ /* 0x000fe20000000f00 */
[----:B------:R-:W-:-:S02]  /*16f00*/  IMAD.MOV.U32 R6, RZ, RZ, R20 ;  /* 0x000000ffff067224 */ /* 0x000fc400078e0014 */
        /* <DEDUP_REMOVED lines=17> */
[----:B------:R-:W-:Y:S01]  /*17020*/  UMOV UR9, 0x43300000 ;  /* 0x4330000000097882 */ /* 0x000fe20000000000 */
[----:B------:R-:W-:-:S09]  /*17030*/  MOV R49, 0x43300000 ;  /* 0x4330000000317802 */ /* 0x000fd20000000f00 */
        /* <DEDUP_REMOVED lines=51> */
.L_x_264:
[----:B------:R-:W-:Y:S05]  /*17370*/  BSYNC.RECONVERGENT B1 ;  /* 0x0000000000017941 */ /* 0x000fea0003800200 */
.L_x_263:
        /* <DEDUP_REMOVED lines=9> */
.L_x_266:
[----:B------:R-:W-:Y:S05]  /*17410*/  BSYNC.RECONVERGENT B1 ;  /* 0x0000000000017941 */ /* 0x000fea0003800200 */
.L_x_265:
        /* <DEDUP_REMOVED lines=24> */
.L_x_268:
[----:B------:R-:W-:Y:S05]  /*175a0*/  BSYNC.RECONVERGENT B1 ;  /* 0x0000000000017941 */ /* 0x000fea0003800200 */
.L_x_267:
        /* <DEDUP_REMOVED lines=24> */
.L_x_270:
[----:B------:R-:W-:Y:S05]  /*17730*/  BSYNC.RECONVERGENT B1 ;  /* 0x0000000000017941 */ /* 0x000fea0003800200 */
.L_x_269:
[----:B------:R-:W0:Y:S01]  /*17740*/  F2F.F64.F32 R8, R34 ;  /* 0x0000002200087310 */ /* 0x000e220000201800 */
[----:B------:R-:W-:Y:S01]  /*17750*/  IMAD.MOV.U32 R36, RZ, RZ, 0x652b82fe ;  /* 0x652b82feff247424 */ /* 0x000fe200078e00ff */
[----:B------:R-:W-:Y:S01]  /*17760*/  UMOV UR4, 0xfefa39ef ;  /* 0xfefa39ef00047882 */ /* 0x000fe20000000000 */
[----:B------:R-:W-:Y:S01]  /*17770*/  IMAD.MOV.U32 R37, RZ, RZ, 0x3ff71547 ;  /* 0x3ff71547ff257424 */ /* 0x000fe200078e00ff */
        /* <DEDUP_REMOVED lines=50> */
[----:B------:R-:W-:Y:S02]  /*17aa0*/  LEA R9, R36, R11, 0x14 ;  /* 0x0000000b24097211 */ /* 0x000fe400078ea0ff */
[----:B------:R-:W-:Y:S01]  /*17ab0*/  MOV R8, R10 ;  /* 0x0000000a00087202 */ /* 0x000fe20000000f00 */
        /* <DEDUP_REMOVED lines=14> */
.L_x_272:
[----:B------:R-:W-:Y:S05]  /*17ba0*/  BSYNC.RECONVERGENT B1 ;  /* 0x0000000000017941 */ /* 0x000fea0003800200 */
.L_x_271:
        /* <DEDUP_REMOVED lines=31> */
[----:B------:R-:W-:Y:S01]  /*17da0*/  MOV R40, R6 ;  /* 0x0000000600287202 */ /* 0x000fe20000000f00 */
[----:B------:R-:W-:-:S07]  /*17db0*/  IMAD.MOV.U32 R41, RZ, RZ, R7 ;  /* 0x000000ffff297224 */ /* 0x000fce00078e0007 */
.L_x_274:
[----:B------:R-:W-:Y:S05]  /*17dc0*/  BSYNC.RECONVERGENT B1 ;  /* 0x0000000000017941 */ /* 0x000fea0003800200 */
.L_x_273:
        /* <DEDUP_REMOVED lines=29> */
[C---:B---3--:R-:W-:Y:S02]  /*17fa0*/  IMAD.WIDE R36, R18.reuse, 0x8, R36 ;  /* 0x0000000812247825 */ /* 0x048fe400078e0224 */
        /* <DEDUP_REMOVED lines=36> */
[----:B------:R-:W-:Y:S01]  /*181f0*/  BSSY.RECONVERGENT B1, `(.L_x_275) ;  /* 0x0000037000017945 */ /* 0x000fe20003800200 */
[----:B------:R-:W-:-:S04]  /*18200*/  IADD3 R18, PT, PT, -R18, RZ, RZ ;  /* 0x000000ff12127210 */ /* 0x000fc80007ffe1ff */
[----:B------:R-:W-:Y:S01]  /*18210*/  DADD R42, R8, -6.75539944105574400000e+15 ;  /* 0xc3380000082a7429 */ /* 0x000fe20000000000 */
[----:B------:R-:W-:Y:S02]  /*18220*/  IMAD R34, R19, R18, R34 ;  /* 0x0000001213227224 */ /* 0x000fe400078e0222 */
[----:B-1----:R-:W-:Y:S01]  /*18230*/  FFMA R35, R40, R35, -1.8212559223175048828 ;  /* 0xbfe91eea28237423 */ /* 0x002fe20000000023 */
[----:B------:R-:W-:-:S03]  /*18240*/  IMAD.MOV.U32 R19, RZ, RZ, 0x5 ;  /* 0x00000005ff137424 */ /* 0x000fc600078e00ff */
[----:B------:R-:W-:Y:S01]  /*18250*/  FFMA R35, R40, R35, 1.7814779281616210938 ;  /* 0x3fe4077828237423 */ /* 0x000fe20000000023 */
[----:B------:R-:W-:-:S03]  /*18260*/  DFMA R10, R42, -UR4, R6 ;  /* 0x800000042a0a7c2b */ /* 0x000fc60008000006 */
[----:B------:R-:W-:-:S04]  /*18270*/  FFMA R35, R40, R35, -0.35656377673149108887 ;  /* 0xbeb68f8728237423 */ /* 0x000fc80000000023 */
[----:B------:R-:W-:Y:S01]  /*18280*/  FFMA R35, R40, R35, 0.31938153505325317383 ;  /* 0x3ea385fa28237423 */ /* 0x000fe20000000023 */
[----:B------:R-:W-:-:S03]  /*18290*/  DFMA R42, R42, -UR8, R10 ;  /* 0x800000082a2a7c2b */ /* 0x000fc6000800000a */
[----:B------:R-:W-:-:S05]  /*182a0*/  FMUL R40, R40, R35 ;  /* 0x0000002328287220 */ /* 0x000fca0000400000 */
[C---:B------:R-:W-:Y:S01]  /*182b0*/  DFMA R10, R42.reuse, UR10, R48 ;  /* 0x0000000a2a0a7c2b */ /* 0x040fe20008000030 */
[----:B------:R-:W1:Y:S07]  /*182c0*/  F2F.F64.F32 R40, R40 ;  /* 0x0000002800287310 */ /* 0x000e6e0000201800 */
        /* <DEDUP_REMOVED lines=12> */
[----:B------:R-:W-:-:S06]  /*18390*/  DFMA R44, R20, UR10, R48 ;  /* 0x0000000a142c7c2b */ /* 0x000fcc0008000030 */
[----:B------:R-:W-:Y:S02]  /*183a0*/  DFMA R32, R42, R32, UR24 ;  /* 0x000000182a207e2b */ /* 0x000fe40008000020 */
[----:B------:R-:W-:-:S06]  /*183b0*/  DFMA R44, R20, R44, UR12 ;  /* 0x0000000c142c7e2b */ /* 0x000fcc000800002c */
[----:B------:R-:W-:Y:S02]  /*183c0*/  DFMA R32, R42, R32, UR26 ;  /* 0x0000001a2a207e2b */ /* 0x000fe40008000020 */
[----:B------:R-:W-:-:S06]  /*183d0*/  DFMA R44, R20, R44, UR14 ;  /* 0x0000000e142c7e2b */ /* 0x000fcc000800002c */
[----:B------:R-:W-:Y:S02]  /*183e0*/  DFMA R32, R42, R32, 1 ;  /* 0x3ff000002a20742b */ /* 0x000fe40000000020 */
[----:B------:R-:W-:-:S06]  /*183f0*/  DFMA R44, R20, R44, UR16 ;  /* 0x00000010142c7e2b */ /* 0x000fcc000800002c */
[----:B------:R-:W-:Y:S02]  /*18400*/  DFMA R42, R42, R32, 1 ;  /* 0x3ff000002a2a742b */ /* 0x000fe40000000020 */
[----:B------:R-:W-:Y:S02]  /*18410*/  DFMA R44, R20, R44, UR18 ;  /* 0x00000012142c7e2b */ /* 0x000fe4000800002c */
[----:B--2---:R-:W-:-:S06]  /*18420*/  DFMA R32, -R16, R46, 1 ;  /* 0x3ff000001020742b */ /* 0x004fcc000000012e */
[----:B------:R-:W-:Y:S02]  /*18430*/  DFMA R44, R20, R44, UR20 ;  /* 0x00000014142c7e2b */ /* 0x000fe4000800002c */
[----:B------:R-:W-:-:S06]  /*18440*/  DFMA R32, R32, R32, R32 ;  /* 0x000000202020722b */ /* 0x000fcc0000000020 */
[----:B------:R-:W-:Y:S02]  /*18450*/  DFMA R44, R20, R44, UR22 ;  /* 0x00000016142c7e2b */ /* 0x000fe4000800002c */
[----:B------:R-:W-:Y:S01]  /*18460*/  DFMA R48, R46, R32, R46 ;  /* 0x000000202e30722b */ /* 0x000fe2000000002e */
        /* <DEDUP_REMOVED lines=15> */
.L_x_276:
[----:B------:R-:W-:Y:S05]  /*18560*/  BSYNC.RECONVERGENT B1 ;  /* 0x0000000000017941 */ /* 0x000fea0003800200 */
.L_x_275:
[----:B------:R-:W-:Y:S01]  /*18570*/  UMOV UR4, 0x40000000 ;  /* 0x4000000000047882 */ /* 0x000fe20000000000 */
[----:B------:R-:W-:Y:S01]  /*18580*/  UMOV UR5, 0x3fd98845 ;  /* 0x3fd9884500057882 */ /* 0x000fe20000000000 */
[----:B------:R-:W-:Y:S01]  /*18590*/  DFMA R6, -R16, R48, 1 ;  /* 0x3ff000001006742b */ /* 0x000fe20000000130 */
[----:B------:R-:W-:Y:S01]  /*185a0*/  IMAD R46, R34, R19, 0x5 ;  /* 0x00000005222e7424 */ /* 0x000fe200078e0213 */
[----:B------:R-:W-:Y:S01]  /*185b0*/  DMUL R32, R32, UR4 ;  /* 0x0000000420207c28 */ /* 0x000fe20008000000 */
[----:B------:R-:W-:Y:S01]  /*185c0*/  FSETP.GT.AND P1, PT, R31, RZ, PT ;  /* 0x000000ff1f00720b */ /* 0x000fe20003f24000 */
[----:B------:R-:W-:Y:S01]  /*185d0*/  DFMA R44, R20, R44, UR24 ;  /* 0x00000018142c7e2b */ /* 0x000fe2000800002c */
[----:B------:R-:W-:Y:S02]  /*185e0*/  BSSY.RECONVERGENT B1, `(.L_x_277) ;  /* 0x0000022000017945 */ /* 0x000fe40003800200 */
[----:B------:R-:W1:Y:S01]  /*185f0*/  I2F.F64 R46, R46 ;  /* 0x0000002e002e7312 */ /* 0x000e620000201c00 */
[----:B------:R-:W-:-:S02]  /*18600*/  DFMA R48, R48, R6, R48 ;  /* 0x000000063030722b */ /* 0x000fc40000000030 */
[----:B------:R-:W-:Y:S01]  /*18610*/  DMUL R32, R32, R40 ;  /* 0x0000002820207228 */ /* 0x000fe20000000000 */
[----:B------:R-:W-:Y:S01]  /*18620*/  LOP3.LUT R6, R30, 0x1, RZ, 0xc0, !PT ;  /* 0x000000011e067812 */ /* 0x000fe200078ec0ff */
[----:B------:R-:W-:-:S03]  /*18630*/  DFMA R44, R20, R44, UR26 ;  /* 0x0000001a142c7e2b */ /* 0x000fc6000800002c */
[----:B------:R-:W-:Y:S01]  /*18640*/  ISETP.NE.U32.AND P0, PT, R6, 0x1, PT ;  /* 0x000000010600780c */ /* 0x000fe20003f05070 */
[----:B------:R-:W2:Y:S04]  /*18650*/  F2F.F32.F64 R30, R32 ;  /* 0x00000020001e7310 */ /* 0x000ea80000301000 */
[----:B------:R-:W-:Y:S02]  /*18660*/  DFMA R44, R20, R44, 1 ;  /* 0x3ff00000142c742b */ /* 0x000fe4000000002c */
[----:B-1----:R-:W-:-:S06]  /*18670*/  DMUL R8, R48, R46 ;  /* 0x0000002e30087228 */ /* 0x002fcc0000000000 */
[----:B------:R-:W-:Y:S02]  /*18680*/  DFMA R44, R20, R44, 1 ;  /* 0x3ff00000142c742b */ /* 0x000fe4000000002c */
[----:B------:R-:W-:Y:S01]  /*18690*/  DFMA R18, -R16, R8, R46 ;  /* 0x000000081012722b */ /* 0x000fe2000000012e */
[----:B--2---:R-:W-:Y:S01]  /*186a0*/  @P1 FADD R30, -R30, 1 ;  /* 0x3f8000001e1e1421 */ /* 0x004fe20000000100 */
[----:B------:R-:W-:Y:S01]  /*186b0*/  FSETP.GEU.AND P1, PT, |R23|, 4.1917929649353027344, PT ;  /* 0x4086232b1700780b */ /* 0x000fe20003f2e200 */
[----:B0-----:R-:W-:-:S04]  /*186c0*/  @!P0 DADD R6, -R38, 1 ;  /* 0x3ff0000026068429 */ /* 0x001fc80000000100 */
[----:B------:R-:W0:Y:S01]  /*186d0*/  F2F.F64.F32 R30, R30 ;  /* 0x0000001e001e7310 */ /* 0x000e220000201800 */
[----:B------:R-:W-:-:S03]  /*186e0*/  DFMA R8, R48, R18, R8 ;  /* 0x000000123008722b */ /* 0x000fc60000000008 */
[----:B------:R-:W-:Y:S01]  /*186f0*/  @!P0 DMUL R20, R2, R6 ;  /* 0x0000000602148228 */ /* 0x000fe20000000000 */
[----:B------:R-:W-:Y:S02]  /*18700*/  IMAD R7, R10, 0x100000, R45 ;  /* 0x001000000a077824 */ /* 0x000fe400078e022d */
[----:B------:R-:W-:Y:S01]  /*18710*/  IMAD.MOV.U32 R6, RZ, RZ, R44 ;  /* 0x000000ffff067224 */ /* 0x000fe200078e002c */
[----:B------:R-:W-:Y:S07]  /*18720*/  @!P1 BRA `(.L_x_278) ;  /* 0x0000000000349947 */ /* 0x000fee0003800000 */
[----:B------:R-:W-:Y:S01]  /*18730*/  FSETP.GEU.AND P2, PT, |R23|, 4.2275390625, PT ;  /* 0x408748001700780b */ /* 0x000fe20003f4e200 */
[C---:B------:R-:W-:Y:S02]  /*18740*/  DADD R18, R22.reuse, +INF ;  /* 0x7ff0000016127429 */ /* 0x040fe40000000000 */
[----:B------:R-:W-:-:S08]  /*18750*/  DSETP.GEU.AND P1, PT, R22, RZ, PT ;  /* 0x000000ff1600722a */ /* 0x000fd00003f2e000 */
[----:B------:R-:W-:Y:S02]  /*18760*/  FSEL R7, R19, RZ, P1 ;  /* 0x000000ff13077208 */ /* 0x000fe40000800000 */
[----:B------:R-:W-:-:S04]  /*18770*/  @!P2 LEA.HI R6, R10, R10, RZ, 0x1 ;  /* 0x0000000a0a06a211 */ /* 0x000fc800078f08ff */
[----:B------:R-:W-:Y:S02]  /*18780*/  @!P2 SHF.R.S32.HI R11, RZ, 0x1, R6 ;  /* 0x00000001ff0ba819 */ /* 0x000fe40000011406 */
[----:B------:R-:W-:Y:S02]  /*18790*/  FSEL R6, R18, RZ, P1 ;  /* 0x000000ff12067208 */ /* 0x000fe40000800000 */
[----:B------:R-:W-:Y:S01]  /*187a0*/  @!P2 IADD3 R10, PT, PT, R10, -R11, RZ ;  /* 0x8000000b0a0aa210 */ /* 0x000fe20007ffe0ff */
[----:B------:R-:W-:Y:S01]  /*187b0*/  @!P2 IMAD R11, R11, 0x100000, R45 ;  /* 0x001000000b0ba824 */ /* 0x000fe200078e022d */
[----:B------:R-:W-:Y:S02]  /*187c0*/  @!P2 MOV R18, RZ ;  /* 0x000000ff0012a202 */ /* 0x000fe40000000f00 */
[----:B------:R-:W-:Y:S01]  /*187d0*/  @!P2 LEA R19, R10, 0x3ff00000, 0x14 ;  /* 0x3ff000000a13a811 */ /* 0x000fe200078ea0ff */
[----:B------:R-:W-:-:S06]  /*187e0*/  @!P2 IMAD.MOV.U32 R10, RZ, RZ, R44 ;  /* 0x000000ffff0aa224 */ /* 0x000fcc00078e002c */
[----:B------:R-:W-:-:S11]  /*187f0*/  @!P2 DMUL R6, R10, R18 ;  /* 0x000000120a06a228 */ /* 0x000fd60000000000 */
.L_x_278:
[----:B------:R-:W-:Y:S05]  /*18800*/  BSYNC.RECONVERGENT B1 ;  /* 0x0000000000017941 */ /* 0x000fea0003800200 */
.L_x_277:
[----:B------:R-:W-:Y:S01]  /*18810*/  DMUL R10, R6, 65 ;  /* 0x40504000060a7828 */ /* 0x000fe20000000000 */
[----:B------:R-:W-:Y:S01]  /*18820*/  FSETP.GEU.AND P2, PT, |R47|, 6.5827683646048100446e-37, PT ;  /* 0x036000002f00780b */ /* 0x000fe20003f4e200 */
[C---:B0-----:R-:W-:Y:S01]  /*18830*/  @!P0 DADD R22, -R30.reuse, 1 ;  /* 0x3ff000001e168429 */ /* 0x041fe20000000100 */
        /* <DEDUP_REMOVED lines=12> */
.L_x_280:
[----:B------:R-:W-:Y:S05]  /*18900*/  BSYNC.RECONVERGENT B1 ;  /* 0x0000000000017941 */ /* 0x000fea0003800200 */
.L_x_279:
[----:B------:R-:W0:Y:S01]  /*18910*/  MUFU.RCP64H R3, 365 ;  /* 0x4076d00000037908 */ /* 0x000e220000001800 */
[----:B------:R-:W-:Y:S02]  /*18920*/  HFMA2 R2, -RZ, RZ, 0, 5.9604644775390625e-08 ;  /* 0x00000001ff027431 */ /* 0x000fe400000001ff */
        /* <DEDUP_REMOVED lines=24> */
.L_x_282:
[----:B------:R-:W-:Y:S05]  /*18ab0*/  BSYNC.RECONVERGENT B1 ;  /* 0x0000000000017941 */ /* 0x000fea0003800200 */
.L_x_281:
        /* <DEDUP_REMOVED lines=20> */
[----:B------:R-:W-:Y:S01]  /*18c00*/  IMAD.MOV.U32 R18, RZ, RZ, RZ ;  /* 0x000000ffff127224 */ /* 0x000fe200078e00ff */
[----:B------:R-:W-:-:S07]  /*18c10*/  MOV R6, 0x18c30 ;  /* 0x00018c3000067802 */ /* 0x000fce0000000f00 */
[----:B-----5:R-:W-:Y:S05]  /*18c20*/  CALL.REL.NOINC `($__internal_1_$__cuda_sm20_div_rn_f64_full) ;  /* 0x000000d800e87944 */ /* 0x020fea0003c00000 */
[----:B------:R-:W-:-:S07]  /*18c30*/  IMAD.MOV.U32 R6, RZ, RZ, R8 ;  /* 0x000000ffff067224 */ /* 0x000fce00078e0008 */
.L_x_284:
[----:B------:R-:W-:Y:S05]  /*18c40*/  BSYNC.RECONVERGENT B1 ;  /* 0x0000000000017941 */ /* 0x000fea0003800200 */
.L_x_283:
[----:B------:R-:W0:Y:S01]  /*18c50*/  MUFU.RSQ64H R9, R3 ;  /* 0x0000000300097308 */ /* 0x000e220000001c00 */
[----:B------:R-:W-:Y:S01]  /*18c60*/  ISETP.GT.AND P0, PT, R7, 0xfffff, PT ;  /* 0x000fffff0700780c */ /* 0x000fe20003f04270 */
[----:B------:R-:W-:Y:S01]  /*18c70*/  VIADD R8, R3, 0xfcb00000 ;  /* 0xfcb0000003087836 */ /* 0x000fe20000000000 */
[----:B------:R-:W-:Y:S01]  /*18c80*/  MOV R41, R7 ;  /* 0x0000000700297202 */ /* 0x000fe20000000f00 */
[----:B------:R-:W-:Y:S01]  /*18c90*/  IMAD.MOV.U32 R40, RZ, RZ, R6 ;  /* 0x000000ffff287224 */ /* 0x000fe200078e0006 */
[----:B------:R-:W-:Y:S01]  /*18ca0*/  BSSY.RECONVERGENT B1, `(.L_x_285) ;  /* 0x000005c000017945 */ /* 0x000fe20003800200 */
[----:B------:R-:W-:Y:S02]  /*18cb0*/  IMAD.MOV.U32 R35, RZ, RZ, R7 ;  /* 0x000000ffff237224 */ /* 0x000fe400078e0007 */
[----:B------:R-:W-:Y:S02]  /*18cc0*/  IMAD.MOV.U32 R20, RZ, RZ, 0x0 ;  /* 0x00000000ff147424 */ /* 0x000fe400078e00ff */
[----:B------:R-:W-:-:S02]  /*18cd0*/  IMAD.MOV.U32 R21, RZ, RZ, 0x3fd80000 ;  /* 0x3fd80000ff157424 */ /* 0x000fc400078e00ff */
[----:B------:R-:W-:Y:S02]  /*18ce0*/  IMAD.MOV.U32 R50, RZ, RZ, -0x3ff ;  /* 0xfffffc01ff327424 */ /* 0x000fe400078e00ff */
[----:B------:R-:W-:Y:S01]  /*18cf0*/  @!P0 DMUL R40, R40, 1.80143985094819840000e+16 ;  /* 0x4350000028288828 */ /* 0x000fe20000000000 */
[----:B------:R-:W-:Y:S01]  /*18d00*/  @!P0 IMAD.MOV.U32 R50, RZ, RZ, -0x435 ;  /* 0xfffffbcbff328424 */ /* 0x000fe200078e00ff */
[----:B0-----:R-:W-:-:S08]  /*18d10*/  DMUL R10, R8, R8 ;  /* 0x00000008080a7228 */ /* 0x001fd00000000000 */
[----:B------:R-:W-:Y:S01]  /*18d20*/  @!P0 MOV R35, R41 ;  /* 0x0000002900238202 */ /* 0x000fe20000000f00 */
[----:B------:R-:W-:-:S03]  /*18d30*/  DFMA R10, -R10, R2, 1 ;  /* 0x3ff000000a0a742b */ /* 0x000fc60000000102 */
[----:B------:R-:W-:-:S04]  /*18d40*/  IADD3 R7, PT, PT, R35, -0x1, RZ ;  /* 0xffffffff23077810 */ /* 0x000fc80007ffe0ff */
[----:B------:R-:W-:Y:S01]  /*18d50*/  ISETP.GE.U32.AND P1, PT, R7, 0x7fefffff, PT ;  /* 0x7fefffff0700780c */ /* 0x000fe20003f26070 */
[----:B------:R-:W-:Y:S02]  /*18d60*/  DFMA R20, R10, R20, 0.5 ;  /* 0x3fe000000a14742b */ /* 0x000fe40000000014 */
[----:B------:R-:W-:-:S08]  /*18d70*/  DMUL R10, R8, R10 ;  /* 0x0000000a080a7228 */ /* 0x000fd00000000000 */
[----:B------:R-:W-:Y:S02]  /*18d80*/  DFMA R20, R20, R10, R8 ;  /* 0x0000000a1414722b */ /* 0x000fe40000000008 */
[----:B------:R-:W-:Y:S01]  /*18d90*/  @P1 IMAD.MOV.U32 R30, RZ, RZ, 0x0 ;  /* 0x00000000ff1e1424 */ /* 0x000fe200078e00ff */
[----:B------:R-:W-:Y:S01]  /*18da0*/  @P1 LOP3.LUT P2, RZ, R41, 0x7fffffff, RZ, 0xc0, !PT ;  /* 0x7fffffff29ff1812 */ /* 0x000fe2000784c0ff */
[----:B------:R-:W-:-:S04]  /*18db0*/  @P1 IMAD.MOV.U32 R31, RZ, RZ, 0x7ff00000 ;  /* 0x7ff00000ff1f1424 */ /* 0x000fc800078e00ff */
[----:B------:R-:W-:Y:S02]  /*18dc0*/  DMUL R10, R20, R2 ;  /* 0x00000002140a7228 */ /* 0x000fe40000000000 */
[----:B------:R-:W-:Y:S01]  /*18dd0*/  @P1 DFMA R30, R40, R30, +INF ;  /* 0x7ff00000281e142b */ /* 0x000fe2000000001e */
[----:B------:R-:W-:Y:S01]  /*18de0*/  VIADD R7, R21, 0xfff00000 ;  /* 0xfff0000015077836 */ /* 0x000fe20000000000 */
[----:B------:R-:W-:Y:S01]  /*18df0*/  MOV R41, R6 ;  /* 0x0000000600297202 */ /* 0x000fe20000000f00 */
[----:B------:R-:W-:Y:S01]  /*18e00*/  @!P0 IMAD.MOV.U32 R41, RZ, RZ, R40 ;  /* 0x000000ffff298224 */ /* 0x000fe200078e0028 */
[----:B------:R-:W-:Y:S02]  /*18e10*/  MOV R6, R20 ;  /* 0x0000001400067202 */ /* 0x000fe40000000f00 */
[----:B------:R-:W-:-:S04]  /*18e20*/  DFMA R18, R10, -R10, R2 ;  /* 0x8000000a0a12722b */ /* 0x000fc80000000002 */
[----:B------:R-:W-:Y:S02]  /*18e30*/  @P1 FSEL R38, R30, RZ, P2 ;  /* 0x000000ff1e261208 */ /* 0x000fe40001000000 */
[----:B------:R-:W-:Y:S02]  /*18e40*/  @P1 FSEL R39, R31, -QNAN , P2 ;  /* 0xfff000001f271808 */ /* 0x000fe40001000000 */
        /* <DEDUP_REMOVED lines=8> */
[----:B------:R-:W-:Y:S01]  /*18ed0*/  UMOV UR4, 0x3ae80f1e ;  /* 0x3ae80f1e00047882 */ /* 0x000fe20000000000 */
[----:B------:R-:W-:Y:S01]  /*18ee0*/  MOV R38, R41 ;  /* 0x0000002900267202 */ /* 0x000fe20000000f00 */
[----:B------:R-:W-:Y:S01]  /*18ef0*/  UMOV UR5, 0x3eb1380b ;  /* 0x3eb1380b00057882 */ /* 0x000fe20000000000 */
[----:B------:R-:W-:Y:S02]  /*18f00*/  ISETP.GE.U32.AND P0, PT, R39, 0x3ff6a09f, PT ;  /* 0x3ff6a09f2700780c */ /* 0x000fe40003f06070 */
[----:B------:R-:W-:-:S11]  /*18f10*/  LEA.HI R35, R35, R50, RZ, 0xc ;  /* 0x0000003223237211 */ /* 0x000fd600078f60ff */
[----:B------:R-:W-:Y:S01]  /*18f20*/  @P0 VIADD R41, R39, 0xfff00000 ;  /* 0xfff0000027290836 */ /* 0x000fe20000000000 */
[----:B------:R-:W-:-:S03]  /*18f30*/  @P0 IADD3 R35, PT, PT, R35, 0x1, RZ ;  /* 0x0000000123230810 */ /* 0x000fc60007ffe0ff */
[----:B------:R-:W-:-:S06]  /*18f40*/  @P0 IMAD.MOV.U32 R39, RZ, RZ, R41 ;  /* 0x000000ffff270224 */ /* 0x000fcc00078e0029 */
[----:B------:R-:W-:-:S06]  /*18f50*/  DADD R42, R38, 1 ;  /* 0x3ff00000262a7429 */ /* 0x000fcc0000000000 */
[----:B------:R-:W0:Y:S02]  /*18f60*/  MUFU.RCP64H R45, R43 ;  /* 0x0000002b002d7308 */ /* 0x000e240000001800 */
[----:B0-----:R-:W-:-:S08]  /*18f70*/  DFMA R40, -R42, R44, 1 ;  /* 0x3ff000002a28742b */ /* 0x001fd0000000012c */
[----:B------:R-:W-:Y:S02]  /*18f80*/  DFMA R46, R40, R40, R40 ;  /* 0x00000028282e722b */ /* 0x000fe40000000028 */
[----:B------:R-:W-:-:S06]  /*18f90*/  DADD R40, R38, -1 ;  /* 0xbff0000026287429 */ /* 0x000fcc0000000000 */
        /* <DEDUP_REMOVED lines=44> */
.L_x_286:
[----:B------:R-:W-:Y:S05]  /*19260*/  BSYNC.RECONVERGENT B1 ;  /* 0x0000000000017941 */ /* 0x000fea0003800200 */
.L_x_285:
[----:B------:R-:W-:Y:S04]  /*19270*/  BSSY.RECONVERGENT B1, `(.L_x_287) ;  /* 0x0000009000017945 */ /* 0x000fe80003800200 */
[----:B------:R-:W-:Y:S05]  /*19280*/  @!P2 BRA `(.L_x_288) ;  /* 0x00000000001ca947 */ /* 0x000fea0003800000 */
[----:B------:R-:W-:Y:S01]  /*19290*/  IMAD.MOV.U32 R9, RZ, RZ, R7 ;  /* 0x000000ffff097224 */ /* 0x000fe200078e0007 */
[----:B------:R-:W-:Y:S01]  /*192a0*/  MOV R6, R2 ;  /* 0x0000000200067202 */ /* 0x000fe20000000f00 */
[----:B------:R-:W-:Y:S01]  /*192b0*/  IMAD.MOV.U32 R7, RZ, RZ, R3 ;  /* 0x000000ffff077224 */ /* 0x000fe200078e0003 */
[----:B------:R-:W-:-:S07]  /*192c0*/  MOV R44, 0x192e0 ;  /* 0x000192e0002c7802 */ /* 0x000fce0000000f00 */
[----:B-----5:R-:W-:Y:S05]  /*192d0*/  CALL.REL.NOINC `($__internal_2_$__cuda_sm20_dsqrt_rn_f64_mediumpath_v1) ;  /* 0x000000d800c47944 */ /* 0x020fea0003c00000 */
[----:B------:R-:W-:Y:S01]  /*192e0*/  IMAD.MOV.U32 R30, RZ, RZ, R6 ;  /* 0x000000ffff1e7224 */ /* 0x000fe200078e0006 */
[----:B------:R-:W-:-:S07]  /*192f0*/  MOV R31, R7 ;  /* 0x00000007001f7202 */ /* 0x000fce0000000f00 */
.L_x_288:
[----:B------:R-:W-:Y:S05]  /*19300*/  BSYNC.RECONVERGENT B1 ;  /* 0x0000000000017941 */ /* 0x000fea0003800200 */
.L_x_287:
        /* <DEDUP_REMOVED lines=24> */
.L_x_290:
[----:B------:R-:W-:Y:S05]  /*19490*/  BSYNC.RECONVERGENT B1 ;  /* 0x0000000000017941 */ /* 0x000fea0003800200 */
.L_x_289:
        /* <DEDUP_REMOVED lines=24> */
.L_x_292:
[----:B------:R-:W-:Y:S05]  /*19620*/  BSYNC.RECONVERGENT B1 ;  /* 0x0000000000017941 */ /* 0x000fea0003800200 */
.L_x_291:
        /* <DEDUP_REMOVED lines=70> */
.L_x_294:
[----:B------:R-:W-:Y:S05]  /*19a90*/  BSYNC.RECONVERGENT B1 ;  /* 0x0000000000017941 */ /* 0x000fea0003800200 */
.L_x_293:
        /* <DEDUP_REMOVED lines=33> */
.L_x_296:
[----:B------:R-:W-:Y:S05]  /*19cb0*/  BSYNC.RECONVERGENT B1 ;  /* 0x0000000000017941 */ /* 0x000fea0003800200 */
.L_x_295:
        /* <DEDUP_REMOVED lines=81> */
[----:B------:R1:W3:Y:S01]  /*1a1d0*/  MUFU.RCP64H R49, R17 ;  /* 0x0000001100317308 */ /* 0x0002e20000001800 */
[----:B------:R-:W-:-:S03]  /*1a1e0*/  MOV R48, 0x3faa466f ;  /* 0x3faa466f00307802 */ /* 0x000fc60000000f00 */
[----:B------:R-:W-:Y:S02]  /*1a1f0*/  DFMA R44, R42, R44, UR26 ;  /* 0x0000001a2a2c7e2b */ /* 0x000fe4000800002c */
[----:B------:R-:W-:-:S06]  /*1a200*/  DFMA R46, R28, UR10, R50 ;  /* 0x0000000a1c2e7c2b */ /* 0x000fcc0008000032 */
[----:B------:R-:W-:Y:S02]  /*1a210*/  DFMA R44, R42, R44, 1 ;  /* 0x3ff000002a2c742b */ /* 0x000fe4000000002c */
[----:B------:R-:W-:-:S06]  /*1a220*/  DFMA R46, R28, R46, UR12 ;  /* 0x0000000c1c2e7e2b */ /* 0x000fcc000800002e */
[----:B------:R-:W-:Y:S02]  /*1a230*/  DFMA R44, R42, R44, 1 ;  /* 0x3ff000002a2c742b */ /* 0x000fe4000000002c */
[----:B------:R-:W-:-:S08]  /*1a240*/  DFMA R46, R28, R46, UR14 ;  /* 0x0000000e1c2e7e2b */ /* 0x000fd0000800002e */
[----:B------:R-:W-:Y:S02]  /*1a250*/  IMAD R43, R6, 0x100000, R45 ;  /* 0x00100000062b7824 */ /* 0x000fe400078e022d */
[----:B------:R-:W-:Y:S01]  /*1a260*/  IMAD.MOV.U32 R42, RZ, RZ, R44 ;  /* 0x000000ffff2a7224 */ /* 0x000fe200078e002c */
[----:B-123--:R-:W-:Y:S06]  /*1a270*/  @!P0 BRA `(.L_x_298) ;  /* 0x0000000000348947 */ /* 0x00efec0003800000 */
[----:B------:R-:W-:Y:S01]  /*1a280*/  FSETP.GEU.AND P1, PT, |R19|, 4.2275390625, PT ;  /* 0x408748001300780b */ /* 0x000fe20003f2e200 */
[C---:B------:R-:W-:Y:S02]  /*1a290*/  DSETP.GEU.AND P0, PT, R18.reuse, RZ, PT ;  /* 0x000000ff1200722a */ /* 0x040fe40003f0e000 */
[----:B------:R-:W-:-:S10]  /*1a2a0*/  DADD R18, R18, +INF ;  /* 0x7ff0000012127429 */ /* 0x000fd40000000000 */
[----:B------:R-:W-:Y:S01]  /*1a2b0*/  @!P1 LEA.HI R7, R6, R6, RZ, 0x1 ;  /* 0x0000000606079211 */ /* 0x000fe200078f08ff */
[----:B------:R-:W-:Y:S01]  /*1a2c0*/  @!P1 IMAD.MOV.U32 R8, RZ, RZ, RZ ;  /* 0x000000ffff089224 */ /* 0x000fe200078e00ff */
[----:B------:R-:W-:Y:S02]  /*1a2d0*/  FSEL R42, R18, RZ, P0 ;  /* 0x000000ff122a7208 */ /* 0x000fe40000000000 */
[----:B------:R-:W-:Y:S02]  /*1a2e0*/  @!P1 SHF.R.S32.HI R7, RZ, 0x1, R7 ;  /* 0x00000001ff079819 */ /* 0x000fe40000011407 */
[----:B------:R-:W-:-:S03]  /*1a2f0*/  FSEL R43, R19, RZ, P0 ;  /* 0x000000ff132b7208 */ /* 0x000fc60000000000 */
[----:B------:R-:W-:Y:S01]  /*1a300*/  @!P1 IMAD.IADD R6, R6, 0x1, -R7 ;  /* 0x0000000106069824 */ /* 0x000fe200078e0a07 */
[----:B------:R-:W-:-:S04]  /*1a310*/  @!P1 LEA R7, R7, R45, 0x14 ;  /* 0x0000002d07079211 */ /* 0x000fc800078ea0ff */
[----:B------:R-:W-:Y:S01]  /*1a320*/  @!P1 LEA R9, R6, 0x3ff00000, 0x14 ;  /* 0x3ff0000006099811 */ /* 0x000fe200078ea0ff */
[----:B------:R-:W-:-:S06]  /*1a330*/  @!P1 IMAD.MOV.U32 R6, RZ, RZ, R44 ;  /* 0x000000ffff069224 */ /* 0x000fcc00078e002c */
[----:B------:R-:W-:-:S11]  /*1a340*/  @!P1 DMUL R42, R6, R8 ;  /* 0x00000008062a9228 */ /* 0x000fd60000000000 */
.L_x_298:
[----:B------:R-:W-:Y:S05]  /*1a350*/  BSYNC.RECONVERGENT B1 ;  /* 0x0000000000017941 */ /* 0x000fea0003800200 */
.L_x_297:
[----:B------:R-:W-:Y:S01]  /*1a360*/  DFMA R46, R28, R46, UR16 ;  /* 0x000000101c2e7e2b */ /* 0x000fe2000800002e */
[----:B------:R-:W-:Y:S01]  /*1a370*/  MOV R6, 0x1 ;  /* 0x0000000100067802 */ /* 0x000fe20000000f00 */
[----:B------:R-:W-:Y:S02]  /*1a380*/  IMAD.MOV.U32 R7, RZ, RZ, R49 ;  /* 0x000000ffff077224 */ /* 0x000fe400078e0031 */
[C---:B------:R-:W-:Y:S01]  /*1a390*/  FFMA R18, R37.reuse, R48, -1.8212559223175048828 ;  /* 0xbfe91eea25127423 */ /* 0x040fe20000000030 */
[----:B------:R-:W-:Y:S01]  /*1a3a0*/  IMAD.MOV R20, RZ, RZ, -R20 ;  /* 0x000000ffff147224 */ /* 0x000fe200078e0a14 */
[----:B------:R-:W-:Y:S01]  /*1a3b0*/  MOV R45, 0x5 ;  /* 0x00000005002d7802 */ /* 0x000fe20000000f00 */
[----:B------:R-:W-:Y:S01]  /*1a3c0*/  UMOV UR4, 0x40000000 ;  /* 0x4000000000047882 */ /* 0x000fe20000000000 */
[----:B------:R-:W-:Y:S01]  /*1a3d0*/  FFMA R18, R37, R18, 1.7814779281616210938 ;  /* 0x3fe4077825127423 */ /* 0x000fe20000000012 */
[----:B------:R-:W-:Y:S01]  /*1a3e0*/  DFMA R8, -R16, R6, 1 ;  /* 0x3ff000001008742b */ /* 0x000fe20000000106 */
[----:B------:R-:W-:Y:S01]  /*1a3f0*/  IMAD R36, R21, R20, R36 ;  /* 0x0000001415247224 */ /* 0x000fe200078e0224 */
[----:B------:R-:W-:Y:S01]  /*1a400*/  DFMA R46, R28, R46, UR18 ;  /* 0x000000121c2e7e2b */ /* 0x000fe2000800002e */
[----:B------:R-:W-:Y:S01]  /*1a410*/  FFMA R18, R37, R18, -0.35656377673149108887 ;  /* 0xbeb68f8725127423 */ /* 0x000fe20000000012 */
[----:B------:R-:W-:Y:S01]  /*1a420*/  UMOV UR5, 0x3fd98845 ;  /* 0x3fd9884500057882 */ /* 0x000fe20000000000 */
[----:B------:R-:W-:Y:S01]  /*1a430*/  FSETP.GT.AND P1, PT, R35, RZ, PT ;  /* 0x000000ff2300720b */ /* 0x000fe20003f24000 */
[----:B------:R-:W-:Y:S01]  /*1a440*/  DMUL R42, R42, UR4 ;  /* 0x000000042a2a7c28 */ /* 0x000fe20008000000 */
[C---:B------:R-:W-:Y:S01]  /*1a450*/  FFMA R44, R37.reuse, R18, 0.31938153505325317383 ;  /* 0x3ea385fa252c7423 */ /* 0x040fe20000000012 */
[----:B------:R-:W-:Y:S01]  /*1a460*/  DFMA R8, R8, R8, R8 ;  /* 0x000000080808722b */ /* 0x000fe20000000008 */
[----:B------:R-:W-:Y:S01]  /*1a470*/  LOP3.LUT R34, R34, 0x1, RZ, 0xc0, !PT ;  /* 0x0000000122227812 */ /* 0x000fe200078ec0ff */
[----:B------:R-:W-:Y:S01]  /*1a480*/  DFMA R46, R28, R46, UR20 ;  /* 0x000000141c2e7e2b */ /* 0x000fe2000800002e */
[----:B------:R-:W-:Y:S01]  /*1a490*/  FMUL R37, R37, R44 ;  /* 0x0000002c25257220 */ /* 0x000fe20000400000 */
[----:B------:R-:W-:Y:S01]  /*1a4a0*/  BSSY.RECONVERGENT B1, `(.L_x_299) ;  /* 0x0000027000017945 */ /* 0x000fe20003800200 */
[----:B------:R-:W-:-:S03]  /*1a4b0*/  ISETP.NE.U32.AND P0, PT, R34, 0x1, PT ;  /* 0x000000012200780c */ /* 0x000fc60003f05070 */
[----:B------:R-:W-:Y:S01]  /*1a4c0*/  DFMA R18, R6, R8, R6 ;  /* 0x000000080612722b */ /* 0x000fe20000000006 */
[----:B------:R-:W1:Y:S01]  /*1a4d0*/  F2F.F64.F32 R6, R37 ;  /* 0x0000002500067310 */ /* 0x000e620000201800 */
[----:B------:R-:W-:Y:S01]  /*1a4e0*/  DFMA R8, R28, R46, UR22 ;  /* 0x000000161c087e2b */ /* 0x000fe2000800002e */
[----:B------:R-:W-:-:S05]  /*1a4f0*/  IMAD R46, R36, R45, 0x5 ;  /* 0x00000005242e7424 */ /* 0x000fca00078e022d */
[----:B------:R-:W-:Y:S01]  /*1a500*/  DFMA R20, -R16, R18, 1 ;  /* 0x3ff000001014742b */ /* 0x000fe20000000112 */
[----:B------:R-:W2:Y:S01]  /*1a510*/  I2F.F64 R46, R46 ;  /* 0x0000002e002e7312 */ /* 0x000ea20000201c00 */
[----:B------:R-:W-:-:S06]  /*1a520*/  DFMA R8, R28, R8, UR24 ;  /* 0x000000181c087e2b */ /* 0x000fcc0008000008 */
[----:B------:R-:W-:Y:S02]  /*1a530*/  DFMA R44, R18, R20, R18 ;  /* 0x00000014122c722b */ /* 0x000fe40000000012 */
[----:B-1----:R-:W-:Y:S02]  /*1a540*/  DMUL R6, R42, R6 ;  /* 0x000000062a067228 */ /* 0x002fe40000000000 */
[----:B------:R-:W-:Y:S02]  /*1a550*/  DFMA R8, R28, R8, UR26 ;  /* 0x0000001a1c087e2b */ /* 0x000fe40008000008 */
[----:B0-----:R-:W-:Y:S02]  /*1a560*/  @!P0 DADD R18, -R40, 1 ;  /* 0x3ff0000028128429 */ /* 0x001fe40000000100 */
[----:B------:R-:W0:Y:S01]  /*1a570*/  F2F.F32.F64 R37, R6 ;  /* 0x0000000600257310 */ /* 0x000e220000301000 */
[----:B--2---:R-:W-:-:S03]  /*1a580*/  DMUL R20, R44, R46 ;  /* 0x0000002e2c147228 */ /* 0x004fc60000000000 */
[----:B------:R-:W-:Y:S02]  /*1a590*/  DFMA R8, R28, R8, 1 ;  /* 0x3ff000001c08742b */ /* 0x000fe40000000008 */
[----:B------:R-:W-:-:S03]  /*1a5a0*/  @!P0 DMUL R18, R32, R18 ;  /* 0x0000001220128228 */ /* 0x000fc60000000000 */
[----:B------:R-:W-:-:S03]  /*1a5b0*/  DFMA R34, -R16, R20, R46 ;  /* 0x000000141022722b */ /* 0x000fc6000000012e */
[----:B------:R-:W-:Y:S01]  /*1a5c0*/  DFMA R28, R28, R8, 1 ;  /* 0x3ff000001c1c742b */ /* 0x000fe20000000008 */
[----:B0-----:R-:W-:Y:S01]  /*1a5d0*/  @P1 FADD R37, -R37, 1 ;  /* 0x3f80000025251421 */ /* 0x001fe20000000100 */
[----:B------:R-:W-:-:S03]  /*1a5e0*/  FSETP.GEU.AND P1, PT, |R3|, 4.1917929649353027344, PT ;  /* 0x4086232b0300780b */ /* 0x000fc60003f2e200 */
[----:B------:R-:W-:Y:S01]  /*1a5f0*/  DFMA R8, R44, R34, R20 ;  /* 0x000000222c08722b */ /* 0x000fe20000000014 */
[----:B------:R0:W1:Y:S04]  /*1a600*/  F2F.F64.F32 R20, R37 ;  /* 0x0000002500147310 */ /* 0x0000680000201800 */
[----:B------:R-:W-:Y:S02]  /*1a610*/  IMAD R7, R10, 0x100000, R29 ;  /* 0x001000000a077824 */ /* 0x000fe400078e021d */
[----:B------:R-:W-:-:S03]  /*1a620*/  IMAD.MOV.U32 R6, RZ, RZ, R28 ;  /* 0x000000ffff067224 */ /* 0x000fc600078e001c */
        /* <DEDUP_REMOVED lines=8> */
[----:B------:R-:W-:Y:S02]  /*1a6b0*/  FSEL R6, R34, RZ, P1 ;  /* 0x000000ff22067208 */ /* 0x000fe40000800000 */
[----:B------:R-:W-:Y:S01]  /*1a6c0*/  @!P2 IADD3 R10, PT, PT, R10, -R3, RZ ;  /* 0x800000030a0aa210 */ /* 0x000fe20007ffe0ff */
[----:B------:R-:W-:-:S03]  /*1a6d0*/  @!P2 IMAD R3, R3, 0x100000, R29 ;  /* 0x001000000303a824 */ /* 0x000fc600078e021d */
[----:B------:R-:W-:Y:S02]  /*1a6e0*/  @!P2 LEA R11, R10, 0x3ff00000, 0x14 ;  /* 0x3ff000000a0ba811 */ /* 0x000fe400078ea0ff */
[----:B------:R-:W-:-:S06]  /*1a6f0*/  @!P2 MOV R10, RZ ;  /* 0x000000ff000aa202 */ /* 0x000fcc0000000f00 */
[----:B------:R-:W-:-:S11]  /*1a700*/  @!P2 DMUL R6, R2, R10 ;  /* 0x0000000a0206a228 */ /* 0x000fd60000000000 */
.L_x_300:
[----:B------:R-:W-:Y:S05]  /*1a710*/  BSYNC.RECONVERGENT B1 ;  /* 0x0000000000017941 */ /* 0x000fea0003800200 */
.L_x_299:
        /* <DEDUP_REMOVED lines=15> */
.L_x_302:
[----:B------:R-:W-:Y:S05]  /*1a810*/  BSYNC.RECONVERGENT B1 ;  /* 0x0000000000017941 */ /* 0x000fea0003800200 */
.L_x_301:
        /* <DEDUP_REMOVED lines=26> */
.L_x_304:
[----:B------:R-:W-:Y:S05]  /*1a9c0*/  BSYNC.RECONVERGENT B1 ;  /* 0x0000000000017941 */ /* 0x000fea0003800200 */
.L_x_303:
        /* <DEDUP_REMOVED lines=24> */
.L_x_306:
[----:B------:R-:W-:Y:S05]  /*1ab50*/  BSYNC.RECONVERGENT B1 ;  /* 0x0000000000017941 */ /* 0x000fea0003800200 */
.L_x_305:
        /* <DEDUP_REMOVED lines=97> */
.L_x_308:
[----:B------:R-:W-:Y:S05]  /*1b170*/  BSYNC.RECONVERGENT B1 ;  /* 0x0000000000017941 */ /* 0x000fea0003800200 */
.L_x_307:
        /* <DEDUP_REMOVED lines=9> */
.L_x_310:
[----:B------:R-:W-:Y:S05]  /*1b210*/  BSYNC.RECONVERGENT B1 ;  /* 0x0000000000017941 */ /* 0x000fea0003800200 */
.L_x_309:
        /* <DEDUP_REMOVED lines=24> */
.L_x_312:
[----:B------:R-:W-:Y:S05]  /*1b3a0*/  BSYNC.RECONVERGENT B1 ;  /* 0x0000000000017941 */ /* 0x000fea0003800200 */
.L_x_311:
        /* <DEDUP_REMOVED lines=24> */
[----:B------:R-:W-:Y:S01]  /*1b530*/  IMAD.MOV.U32 R10, RZ, RZ, R6 ;  /* 0x000000ffff0a7224 */ /* 0x000fe200078e0006 */
[----:B------:R-:W-:-:S07]  /*1b540*/  MOV R11, R7 ;  /* 0x00000007000b7202 */ /* 0x000fce0000000f00 */
.L_x_314:
[----:B------:R-:W-:Y:S05]  /*1b550*/  BSYNC.RECONVERGENT B1 ;  /* 0x0000000000017941 */ /* 0x000fea0003800200 */
.L_x_313:
        /* <DEDUP_REMOVED lines=11> */
[----:B------:R-:W-:Y:S02]  /*1b610*/  IMAD.MOV.U32 R6, RZ, RZ, 0x652b82fe ;  /* 0x652b82feff067424 */ /* 0x000fe400078e00ff */
[----:B------:R-:W-:Y:S02]  /*1b620*/  IMAD.MOV.U32 R7, RZ, RZ, 0x3ff71547 ;  /* 0x3ff71547ff077424 */ /* 0x000fe400078e00ff */
[----:B0-----:R-:W-:-:S04]  /*1b630*/  FFMA R39, R10, R39, -1.8212559223175048828 ;  /* 0xbfe91eea0a277423 */ /* 0x001fc80000000027 */
[----:B------:R-:W-:Y:S01]  /*1b640*/  DFMA R6, R8, R6, 6.75539944105574400000e+15 ;  /* 0x433800000806742b */ /* 0x000fe20000000006 */
[----:B------:R-:W-:Y:S01]  /*1b650*/  FSETP.GEU.AND P0, PT, |R9|, 4.1917929649353027344, PT ;  /* 0x4086232b0900780b */ /* 0x000fe20003f0e200 */
[----:B------:R-:W-:-:S06]  /*1b660*/  FFMA R39, R10, R39, 1.7814779281616210938 ;  /* 0x3fe407780a277423 */ /* 0x000fcc0000000027 */
        /* <DEDUP_REMOVED lines=37> */
[----:B------:R-:W-:-:S02]  /*1b8c0*/  LEA R19, R6, R41, 0x14 ;  /* 0x0000002906137211 */ /* 0x000fc400078ea0ff */
[----:B------:R-:W-:Y:S01]  /*1b8d0*/  MOV R18, R40 ;  /* 0x0000002800127202 */ /* 0x000fe20000000f00 */
        /* <DEDUP_REMOVED lines=14> */
.L_x_316:
[----:B------:R-:W-:Y:S05]  /*1b9c0*/  BSYNC.RECONVERGENT B1 ;  /* 0x0000000000017941 */ /* 0x000fea0003800200 */
.L_x_315:
[----:B------:R-:W-:Y:S01]  /*1b9d0*/  FFMA R39, R10, R39, -0.35656377673149108887 ;  /* 0xbeb68f870a277423 */ /* 0x000fe20000000027 */
        /* <DEDUP_REMOVED lines=32> */
.L_x_318:
[----:B------:R-:W-:Y:S05]  /*1bbe0*/  BSYNC.RECONVERGENT B1 ;  /* 0x0000000000017941 */ /* 0x000fea0003800200 */
.L_x_317:
        /* <DEDUP_REMOVED lines=52> */
[----:B------:R-:W-:Y:S01]  /*1bf30*/  UMOV UR20, 0x11122322 ;  /* 0x1112232200147882 */ /* 0x000fe20000000000 */
[----:B------:R-:W-:Y:S01]  /*1bf40*/  UMOV UR21, 0x3f811111 ;  /* 0x3f81111100157882 */ /* 0x000fe20000000000 */
[----:B------:R-:W-:Y:S01]  /*1bf50*/  DMUL R2, R30, -R2 ;  /* 0x800000021e027228 */ /* 0x000fe20000000000 */
[----:B------:R-:W-:Y:S01]  /*1bf60*/  UMOV UR22, 0x555502a1 ;  /* 0x555502a100167882 */ /* 0x000fe20000000000 */
[----:B------:R-:W-:Y:S01]  /*1bf70*/  DMUL R10, R10, R6 ;  /* 0x000000060a0a7228 */ /* 0x000fe20000000000 */
[----:B------:R-:W-:Y:S01]  /*1bf80*/  UMOV UR23, 0x3fa55555 ;  /* 0x3fa5555500177882 */ /* 0x000fe20000000000 */
[----:B------:R-:W-:Y:S01]  /*1bf90*/  UMOV UR24, 0x55555511 ;  /* 0x5555551100187882 */ /* 0x000fe20000000000 */
[----:B------:R-:W-:Y:S01]  /*1bfa0*/  UMOV UR25, 0x3fc55555 ;  /* 0x3fc5555500197882 */ /* 0x000fe20000000000 */
[----:B------:R-:W-:Y:S01]  /*1bfb0*/  UMOV UR26, 0xb ;  /* 0x0000000b001a7882 */ /* 0x000fe20000000000 */
[----:B------:R-:W-:Y:S01]  /*1bfc0*/  UMOV UR27, 0x3fe00000 ;  /* 0x3fe00000001b7882 */ /* 0x000fe20000000000 */
[----:B------:R1:W2:Y:S01]  /*1bfd0*/  MUFU.RCP64H R52, R17 ;  /* 0x0000001100347308 */ /* 0x0002a20000001800 */
[----:B------:R-:W-:Y:S01]  /*1bfe0*/  BSSY.RECONVERGENT B1, `(.L_x_319) ;  /* 0x0000028000017945 */ /* 0x000fe20003800200 */
[----:B------:R-:W-:-:S02]  /*1bff0*/  DFMA R6, R10, R46, 6.75539944105574400000e+15 ;  /* 0x433800000a06742b */ /* 0x000fc4000000002e */
[----:B------:R-:W-:-:S04]  /*1c000*/  FSETP.GEU.AND P0, PT, |R11|, 4.1917929649353027344, PT ;  /* 0x4086232b0b00780b */ /* 0x000fc80003f0e200 */
[----:B------:R1:W3:Y:S02]  /*1c010*/  F2F.F32.F64 R41, R8 ;  /* 0x0000000800297310 */ /* 0x0002e40000301000 */
        /* <DEDUP_REMOVED lines=15> */
[----:B------:R-:W-:Y:S02]  /*1c110*/  DFMA R46, R44, R46, 1 ;  /* 0x3ff000002c2e742b */ /* 0x000fe4000000002e */
[----:B------:R-:W-:-:S06]  /*1c120*/  DFMA R30, R48, -UR8, R30 ;  /* 0x80000008301e7c2b */ /* 0x000fcc000800001e */
[----:B------:R-:W-:Y:S02]  /*1c130*/  DFMA R48, R44, R46, 1 ;  /* 0x3ff000002c30742b */ /* 0x000fe4000000002e */
[----:B------:R-:W-:-:S08]  /*1c140*/  DFMA R44, R30, UR10, R50 ;  /* 0x0000000a1e2c7c2b */ /* 0x000fd00008000032 */
[----:B------:R-:W-:Y:S01]  /*1c150*/  DFMA R46, R30, R44, UR12 ;  /* 0x0000000c1e2e7e2b */ /* 0x000fe2000800002c */
[----:B------:R-:W-:Y:S02]  /*1c160*/  IMAD R45, R6, 0x100000, R49 ;  /* 0x00100000062d7824 */ /* 0x000fe400078e0231 */
[----:B------:R-:W-:Y:S01]  /*1c170*/  IMAD.MOV.U32 R44, RZ, RZ, R48 ;  /* 0x000000ffff2c7224 */ /* 0x000fe200078e0030 */
[----:B-123--:R-:W-:Y:S07]  /*1c180*/  @!P0 BRA `(.L_x_320) ;  /* 0x0000000000348947 */ /* 0x00efee0003800000 */
[----:B------:R-:W-:Y:S01]  /*1c190*/  FSETP.GEU.AND P1, PT, |R11|, 4.2275390625, PT ;  /* 0x408748000b00780b */ /* 0x000fe20003f2e200 */
[C---:B------:R-:W-:Y:S02]  /*1c1a0*/  DSETP.GEU.AND P0, PT, R10.reuse, RZ, PT ;  /* 0x000000ff0a00722a */ /* 0x040fe40003f0e000 */
[----:B------:R-:W-:-:S10]  /*1c1b0*/  DADD R10, R10, +INF ;  /* 0x7ff000000a0a7429 */ /* 0x000fd40000000000 */
[----:B------:R-:W-:Y:S02]  /*1c1c0*/  @!P1 LEA.HI R7, R6, R6, RZ, 0x1 ;  /* 0x0000000606079211 */ /* 0x000fe400078f08ff */
[----:B------:R-:W-:Y:S02]  /*1c1d0*/  @!P1 MOV R8, RZ ;  /* 0x000000ff00089202 */ /* 0x000fe40000000f00 */
[----:B------:R-:W-:Y:S02]  /*1c1e0*/  @!P1 SHF.R.S32.HI R7, RZ, 0x1, R7 ;  /* 0x00000001ff079819 */ /* 0x000fe40000011407 */
[----:B------:R-:W-:Y:S02]  /*1c1f0*/  FSEL R44, R10, RZ, P0 ;  /* 0x000000ff0a2c7208 */ /* 0x000fe40000000000 */
[----:B------:R-:W-:Y:S01]  /*1c200*/  @!P1 IADD3 R6, PT, PT, R6, -R7, RZ ;  /* 0x8000000706069210 */ /* 0x000fe20007ffe0ff */
[----:B------:R-:W-:Y:S01]  /*1c210*/  @!P1 IMAD R7, R7, 0x100000, R49 ;  /* 0x0010000007079824 */ /* 0x000fe200078e0231 */
[----:B------:R-:W-:-:S02]  /*1c220*/  FSEL R45, R11, RZ, P0 ;  /* 0x000000ff0b2d7208 */ /* 0x000fc40000000000 */
[----:B------:R-:W-:Y:S01]  /*1c230*/  @!P1 LEA R9, R6, 0x3ff00000, 0x14 ;  /* 0x3ff0000006099811 */ /* 0x000fe200078ea0ff */
[----:B------:R-:W-:-:S06]  /*1c240*/  @!P1 IMAD.MOV.U32 R6, RZ, RZ, R48 ;  /* 0x000000ffff069224 */ /* 0x000fcc00078e0030 */
[----:B------:R-:W-:-:S11]  /*1c250*/  @!P1 DMUL R44, R6, R8 ;  /* 0x00000008062c9228 */ /* 0x000fd60000000000 */
.L_x_320:
[----:B------:R-:W-:Y:S05]  /*1c260*/  BSYNC.RECONVERGENT B1 ;  /* 0x0000000000017941 */ /* 0x000fea0003800200 */
.L_x_319:
[C---:B------:R-:W-:Y:S01]  /*1c270*/  DFMA R46, R30.reuse, R46, UR14 ;  /* 0x0000000e1e2e7e2b */ /* 0x040fe2000800002e */
[----:B------:R-:W-:Y:S01]  /*1c280*/  IMAD.MOV.U32 R10, RZ, RZ, 0x3faa466f ;  /* 0x3faa466fff0a7424 */ /* 0x000fe200078e00ff */
[----:B------:R-:W-:Y:S01]  /*1c290*/  MOV R7, R52 ;  /* 0x0000003400077202 */ /* 0x000fe20000000f00 */
[----:B------:R-:W-:Y:S01]  /*1c2a0*/  IMAD.MOV.U32 R6, RZ, RZ, 0x1 ;  /* 0x00000001ff067424 */ /* 0x000fe200078e00ff */
[----:B------:R-:W-:Y:S01]  /*1c2b0*/  UMOV UR4, 0x40000000 ;  /* 0x4000000000047882 */ /* 0x000fe20000000000 */
[C---:B------:R-:W-:Y:S01]  /*1c2c0*/  FFMA R10, R41.reuse, R10, -1.8212559223175048828 ;  /* 0xbfe91eea290a7423 */ /* 0x040fe2000000000a */
[----:B------:R-:W-:Y:S01]  /*1c2d0*/  IMAD.MOV R20, RZ, RZ, -R20 ;  /* 0x000000ffff147224 */ /* 0x000fe200078e0a14 */
[----:B------:R-:W-:Y:S01]  /*1c2e0*/  UMOV UR5, 0x3fd98845 ;  /* 0x3fd9884500057882 */ /* 0x000fe20000000000 */
[----:B------:R-:W-:Y:S01]  /*1c2f0*/  DFMA R46, R30, R46, UR16 ;  /* 0x000000101e2e7e2b */ /* 0x000fe2000800002e */
[----:B------:R-:W-:Y:S01]  /*1c300*/  FFMA R10, R41, R10, 1.7814779281616210938 ;  /* 0x3fe40778290a7423 */ /* 0x000fe2000000000a */
[----:B------:R-:W-:Y:S01]  /*1c310*/  DFMA R8, -R16, R6, 1 ;  /* 0x3ff000001008742b */ /* 0x000fe20000000106 */
[----:B------:R-:W-:Y:S01]  /*1c320*/  IMAD R40, R21, R20, R40 ;  /* 0x0000001415287224 */ /* 0x000fe200078e0228 */
[----:B------:R-:W-:Y:S01]  /*1c330*/  DMUL R44, R44, UR4 ;  /* 0x000000042c2c7c28 */ /* 0x000fe20008000000 */
[----:B------:R-:W-:Y:S01]  /*1c340*/  FFMA R10, R41, R10, -0.35656377673149108887 ;  /* 0xbeb68f87290a7423 */ /* 0x000fe2000000000a */
[----:B------:R-:W-:Y:S01]  /*1c350*/  IMAD.MOV.U32 R49, RZ, RZ, 0x5 ;  /* 0x00000005ff317424 */ /* 0x000fe200078e00ff */
[----:B------:R-:W-:Y:S01]  /*1c360*/  FSETP.GT.AND P1, PT, R37, RZ, PT ;  /* 0x000000ff2500720b */ /* 0x000fe20003f24000 */
[----:B------:R-:W-:Y:S01]  /*1c370*/  DFMA R46, R30, R46, UR18 ;  /* 0x000000121e2e7e2b */ /* 0x000fe2000800002e */
[C---:B------:R-:W-:Y:S01]  /*1c380*/  FFMA R48, R41.reuse, R10, 0.31938153505325317383 ;  /* 0x3ea385fa29307423 */ /* 0x040fe2000000000a */
[----:B------:R-:W-:Y:S01]  /*1c390*/  DFMA R8, R8, R8, R8 ;  /* 0x000000080808722b */ /* 0x000fe20000000008 */
[----:B------:R-:W-:Y:S01]  /*1c3a0*/  LOP3.LUT R36, R36, 0x1, RZ, 0xc0, !PT ;  /* 0x0000000124247812 */ /* 0x000fe200078ec0ff */
[----:B------:R-:W-:Y:S01]  /*1c3b0*/  BSSY.RECONVERGENT B1, `(.L_x_321) ;  /* 0x0000029000017945 */ /* 0x000fe20003800200 */
[----:B------:R-:W-:-:S02]  /*1c3c0*/  FMUL R41, R41, R48 ;  /* 0x0000003029297220 */ /* 0x000fc40000400000 */
[----:B------:R-:W-:Y:S01]  /*1c3d0*/  ISETP.NE.U32.AND P0, PT, R36, 0x1, PT ;  /* 0x000000012400780c */ /* 0x000fe20003f05070 */
[----:B------:R-:W-:Y:S02]  /*1c3e0*/  DFMA R46, R30, R46, UR20 ;  /* 0x000000141e2e7e2b */ /* 0x000fe4000800002e */
[----:B------:R-:W-:Y:S01]  /*1c3f0*/  DFMA R10, R6, R8, R6 ;  /* 0x00000008060a722b */ /* 0x000fe20000000006 */
[----:B------:R-:W1:Y:S05]  /*1c400*/  F2F.F64.F32 R6, R41 ;  /* 0x0000002900067310 */ /* 0x000e6a0000201800 */
[----:B------:R-:W-:Y:S01]  /*1c410*/  DFMA R8, R30, R46, UR22 ;  /* 0x000000161e087e2b */ /* 0x000fe2000800002e */
[----:B------:R-:W-:Y:S01]  /*1c420*/  IMAD R46, R40, R49, 0x5 ;  /* 0x00000005282e7424 */ /* 0x000fe200078e0231 */
[----:B------:R-:W-:-:S05]  /*1c430*/  DFMA R20, -R16, R10, 1 ;  /* 0x3ff000001014742b */ /* 0x000fca000000010a */
[----:B------:R-:W2:Y:S01]  /*1c440*/  I2F.F64 R46, R46 ;  /* 0x0000002e002e7312 */ /* 0x000ea20000201c00 */
[----:B------:R-:W-:Y:S02]  /*1c450*/  DFMA R8, R30, R8, UR24 ;  /* 0x000000181e087e2b */ /* 0x000fe40008000008 */
[----:B------:R-:W-:Y:S02]  /*1c460*/  DFMA R48, R10, R20, R10 ;  /* 0x000000140a30722b */ /* 0x000fe4000000000a */
[----:B-1----:R-:W-:Y:S02]  /*1c470*/  DMUL R6, R44, R6 ;  /* 0x000000062c067228 */ /* 0x002fe40000000000 */
[----:B0-----:R-:W-:Y:S02]  /*1c480*/  @!P0 DADD R10, -R38, 1 ;  /* 0x3ff00000260a8429 */ /* 0x001fe40000000100 */
[----:B------:R-:W-:Y:S02]  /*1c490*/  DFMA R8, R30, R8, UR26 ;  /* 0x0000001a1e087e2b */ /* 0x000fe40008000008 */
[----:B------:R-:W0:Y:S01]  /*1c4a0*/  F2F.F32.F64 R41, R6 ;  /* 0x0000000600297310 */ /* 0x000e220000301000 */
[----:B--2---:R-:W-:-:S05]  /*1c4b0*/  DMUL R20, R48, R46 ;  /* 0x0000002e30147228 */ /* 0x004fca0000000000 */
[----:B------:R-:W-:-:S03]  /*1c4c0*/  DFMA R8, R30, R8, 1 ;  /* 0x3ff000001e08742b */ /* 0x000fc60000000008 */
[----:B------:R-:W-:-:S05]  /*1c4d0*/  DFMA R36, -R16, R20, R46 ;  /* 0x000000141024722b */ /* 0x000fca000000012e */
[----:B------:R-:W-:Y:S01]  /*1c4e0*/  DFMA R30, R30, R8, 1 ;  /* 0x3ff000001e1e742b */ /* 0x000fe20000000008 */
[----:B0-----:R-:W-:Y:S01]  /*1c4f0*/  @P1 FADD R41, -R41, 1 ;  /* 0x3f80000029291421 */ /* 0x001fe20000000100 */
[----:B------:R-:W-:Y:S01]  /*1c500*/  FSETP.GEU.AND P1, PT, |R3|, 4.1917929649353027344, PT ;  /* 0x4086232b0300780b */ /* 0x000fe20003f2e200 */
[----:B------:R-:W-:Y:S02]  /*1c510*/  DFMA R8, R48, R36, R20 ;  /* 0x000000243008722b */ /* 0x000fe40000000014 */
[----:B------:R0:W1:Y:S01]  /*1c520*/  F2F.F64.F32 R36, R41 ;  /* 0x0000002900247310 */ /* 0x0000620000201800 */
[----:B------:R-:W-:-:S04]  /*1c530*/  @!P0 DMUL R20, R34, R10 ;  /* 0x0000000a22148228 */ /* 0x000fc80000000000 */
[----:B------:R-:W-:Y:S01]  /*1c540*/  LEA R7, R18, R31, 0x14 ;  /* 0x0000001f12077211 */ /* 0x000fe200078ea0ff */
[----:B------:R-:W-:-:S04]  /*1c550*/  IMAD.MOV.U32 R6, RZ, RZ, R30 ;  /* 0x000000ffff067224 */ /* 0x000fc800078e001e */
[----:B------:R-:W-:Y:S05]  /*1c560*/  @!P1 BRA `(.L_x_322) ;  /* 0x0000000000349947 */ /* 0x000fea0003800000 */
        /* <DEDUP_REMOVED lines=13> */
.L_x_322:
[----:B------:R-:W-:Y:S05]  /*1c640*/  BSYNC.RECONVERGENT B1 ;  /* 0x0000000000017941 */ /* 0x000fea0003800200 */
.L_x_321:
        /* <DEDUP_REMOVED lines=10> */
[----:B------:R-:W-:Y:S01]  /*1c6f0*/  MOV R18, R16 ;  /* 0x0000001000127202 */ /* 0x000fe20000000f00 */
[----:B------:R-:W-:Y:S01]  /*1c700*/  IMAD.MOV.U32 R19, RZ, RZ, R17 ;  /* 0x000000ffff137224 */ /* 0x000fe200078e0011 */
[----:B------:R-:W-:-:S07]  /*1c710*/  MOV R6, 0x1c730 ;  /* 0x0001c73000067802 */ /* 0x000fce0000000f00 */
[----:B0----5:R-:W-:Y:S05]  /*1c720*/  CALL.REL.NOINC `($__internal_1_$__cuda_sm20_div_rn_f64_full) ;  /* 0x000000a000287944 */ /* 0x021fea0003c00000 */
[----:B------:R-:W-:-:S07]  /*1c730*/  IMAD.MOV.U32 R9, RZ, RZ, R7 ;  /* 0x000000ffff097224 */ /* 0x000fce00078e0007 */
.L_x_324:
[----:B------:R-:W-:Y:S05]  /*1c740*/  BSYNC.RECONVERGENT B1 ;  /* 0x0000000000017941 */ /* 0x000fea0003800200 */
.L_x_323:
[----:B------:R-:W1:Y:S01]  /*1c750*/  MUFU.RCP64H R3, 365 ;  /* 0x4076d00000037908 */ /* 0x000e620000001800 */
[----:B------:R-:W-:Y:S01]  /*1c760*/  MOV R6, 0x0 ;  /* 0x0000000000067802 */ /* 0x000fe20000000f00 */
[----:B------:R-:W-:Y:S01]  /*1c770*/  IMAD.MOV.U32 R7, RZ, RZ, 0x4076d000 ;  /* 0x4076d000ff077424 */ /* 0x000fe200078e00ff */
[----:B------:R-:W-:Y:S01]  /*1c780*/  IADD3 R46, PT, PT, R40, 0x1, RZ ;  /* 0x00000001282e7810 */ /* 0x000fe20007ffe0ff */
[----:B------:R-:W-:Y:S01]  /*1c790*/  IMAD.MOV.U32 R2, RZ, RZ, 0x1 ;  /* 0x00000001ff027424 */ /* 0x000fe200078e00ff */
[----:B------:R-:W-:Y:S01]  /*1c7a0*/  BSSY.RECONVERGENT B1, `(.L_x_325) ;  /* 0x0000015000017945 */ /* 0x000fe20003800200 */
[----:B------:R-:W-:-:S03]  /*1c7b0*/  DADD R38, R8, 58 ;  /* 0x404d000008267429 */ /* 0x000fc60000000000 */
[----:B------:R-:W2:Y:S01]  /*1c7c0*/  I2F.F64 R46, R46 ;  /* 0x0000002e002e7312 */ /* 0x000ea20000201c00 */
[----:B-1----:R-:W-:Y:S01]  /*1c7d0*/  DFMA R10, R2, -R6, 1 ;  /* 0x3ff00000020a742b */ /* 0x002fe20000000806 */
        /* <DEDUP_REMOVED lines=14> */
[----:B0----5:R-:W-:Y:S05]  /*1c8c0*/  CALL.REL.NOINC `($__internal_1_$__cuda_sm20_div_rn_f64_full) ;  /* 0x0000009c00c07944 */ /* 0x021fea0003c00000 */
[----:B------:R-:W-:Y:S01]  /*1c8d0*/  MOV R2, R8 ;  /* 0x0000000800027202 */ /* 0x000fe20000000f00 */
[----:B------:R-:W-:-:S07]  /*1c8e0*/  IMAD.MOV.U32 R3, RZ, RZ, R7 ;  /* 0x000000ffff037224 */ /* 0x000fce00078e0007 */
.L_x_326:
[----:B------:R-:W-:Y:S05]  /*1c8f0*/  BSYNC.RECONVERGENT B1 ;  /* 0x0000000000017941 */ /* 0x000fea0003800200 */
.L_x_325:
[----:B------:R-:W1:Y:S01]  /*1c900*/  MUFU.RCP64H R7, 65 ;  /* 0x4050400000077908 */ /* 0x000e620000001800 */
[----:B------:R-:W-:Y:S02]  /*1c910*/  HFMA2 R9, -RZ, RZ, 2.15625, 2 ;  /* 0x40504000ff097431 */ /* 0x000fe400000001ff */
[----:B------:R-:W-:Y:S01]  /*1c920*/  IMAD.MOV.U32 R8, RZ, RZ, 0x0 ;  /* 0x00000000ff087424 */ /* 0x000fe200078e00ff */
[----:B------:R-:W-:Y:S01]  /*1c930*/  FSETP.GEU.AND P1, PT, |R39|, 6.5827683646048100446e-37, PT ;  /* 0x036000002700780b */ /* 0x000fe20003f2e200 */
[----:B------:R-:W-:Y:S01]  /*1c940*/  IMAD.MOV.U32 R6, RZ, RZ, 0x1 ;  /* 0x00000001ff067424 */ /* 0x000fe200078e00ff */
[----:B------:R-:W-:Y:S05]  /*1c950*/  BSSY.RECONVERGENT B1, `(.L_x_327) ;  /* 0x0000013000017945 */ /* 0x000fea0003800200 */
[----:B-1----:R-:W-:-:S08]  /*1c960*/  DFMA R10, R6, -R8, 1 ;  /* 0x3ff00000060a742b */ /* 0x002fd00000000808 */
        /* <DEDUP_REMOVED lines=15> */
[----:B0----5:R-:W-:Y:S05]  /*1ca60*/  CALL.REL.NOINC `($__internal_1_$__cuda_sm20_div_rn_f64_full) ;  /* 0x0000009c00587944 */ /* 0x021fea0003c00000 */
[----:B------:R-:W-:-:S07]  /*1ca70*/  MOV R6, R8 ;  /* 0x0000000800067202 */ /* 0x000fce0000000f00 */
.L_x_328:
[----:B------:R-:W-:Y:S05]  /*1ca80*/  BSYNC.RECONVERGENT B1 ;  /* 0x0000000000017941 */ /* 0x000fea0003800200 */
.L_x_327:
[----:B------:R-:W1:Y:S01]  /*1ca90*/  MUFU.RSQ64H R9, R3 ;  /* 0x0000000300097308 */ /* 0x000e620000001c00 */
[----:B------:R-:W-:Y:S01]  /*1caa0*/  ISETP.GT.AND P0, PT, R7, 0xfffff, PT ;  /* 0x000fffff0700780c */ /* 0x000fe20003f04270 */
[----:B------:R-:W-:Y:S01]  /*1cab0*/  IMAD.MOV.U32 R44, RZ, RZ, R6 ;  /* 0x000000ffff2c7224 */ /* 0x000fe200078e0006 */
[----:B------:R-:W-:Y:S01]  /*1cac0*/  IADD3 R8, PT, PT, R3, -0x3500000, RZ ;  /* 0xfcb0000003087810 */ /* 0x000fe20007ffe0ff */
[--C-:B------:R-:W-:Y:S01]  /*1cad0*/  IMAD.MOV.U32 R45, RZ, RZ, R7.reuse ;  /* 0x000000ffff2d7224 */ /* 0x100fe200078e0007 */
[----:B------:R-:W-:Y:S01]  /*1cae0*/  MOV R20, 0x0 ;  /* 0x0000000000147802 */ /* 0x000fe20000000f00 */
[----:B0-----:R-:W-:Y:S01]  /*1caf0*/  IMAD.MOV.U32 R41, RZ, RZ, R7 ;  /* 0x000000ffff297224 */ /* 0x001fe200078e0007 */
[----:B------:R-:W-:Y:S01]  /*1cb00*/  BSSY.RECONVERGENT B1, `(.L_x_329) ;  /* 0x000005a000017945 */ /* 0x000fe20003800200 */
[----:B------:R-:W-:Y:S02]  /*1cb10*/  IMAD.MOV.U32 R21, RZ, RZ, 0x3fd80000 ;  /* 0x3fd80000ff157424 */ /* 0x000fe400078e00ff */
[----:B------:R-:W-:-:S04]  /*1cb20*/  IMAD.MOV.U32 R52, RZ, RZ, -0x3ff ;  /* 0xfffffc01ff347424 */ /* 0x000fc800078e00ff */
[----:B------:R-:W-:Y:S01]  /*1cb30*/  @!P0 DMUL R44, R44, 1.80143985094819840000e+16 ;  /* 0x435000002c2c8828 */ /* 0x000fe20000000000 */
[----:B------:R-:W-:Y:S01]  /*1cb40*/  @!P0 IMAD.MOV.U32 R52, RZ, RZ, -0x435 ;  /* 0xfffffbcbff348424 */ /* 0x000fe200078e00ff */
[----:B-1----:R-:W-:-:S08]  /*1cb50*/  DMUL R10, R8, R8 ;  /* 0x00000008080a7228 */ /* 0x002fd00000000000 */
        /* <DEDUP_REMOVED lines=22> */
[C---:B------:R-:W-:Y:S01]  /*1ccc0*/  LOP3.LUT R36, R41.reuse, 0xfffff, RZ, 0xc0, !PT ;  /* 0x000fffff29247812 */ /* 0x040fe200078ec0ff */
[----:B------:R-:W-:Y:S01]  /*1ccd0*/  IMAD.MOV.U32 R48, RZ, RZ, RZ ;  /* 0x000000ffff307224 */ /* 0x000fe200078e00ff */
[----:B------:R-:W-:Y:S01]  /*1cce0*/  UMOV UR4, 0x3ae80f1e ;  /* 0x3ae80f1e00047882 */ /* 0x000fe20000000000 */
[----:B------:R-:W-:Y:S01]  /*1ccf0*/  UMOV UR5, 0x3eb1380b ;  /* 0x3eb1380b00057882 */ /* 0x000fe20000000000 */
[----:B------:R-:W-:Y:S01]  /*1cd00*/  LOP3.LUT R37, R36, 0x3ff00000, RZ, 0xfc, !PT ;  /* 0x3ff0000024257812 */ /* 0x000fe200078efcff */
[----:B------:R-:W-:Y:S01]  /*1cd10*/  IMAD.MOV.U32 R36, RZ, RZ, R45 ;  /* 0x000000ffff247224 */ /* 0x000fe200078e002d */
[----:B------:R-:W-:Y:S02]  /*1cd20*/  LEA.HI R41, R41, R52, RZ, 0xc ;  /* 0x0000003429297211 */ /* 0x000fe400078f60ff */
[----:B------:R-:W-:-:S13]  /*1cd30*/  ISETP.GE.U32.AND P0, PT, R37, 0x3ff6a09f, PT ;  /* 0x3ff6a09f2500780c */ /* 0x000fda0003f06070 */
[----:B------:R-:W-:Y:S01]  /*1cd40*/  @P0 IADD3 R45, PT, PT, R37, -0x100000, RZ ;  /* 0xfff00000252d0810 */ /* 0x000fe20007ffe0ff */
[----:B------:R-:W-:-:S04]  /*1cd50*/  @P0 VIADD R41, R41, 0x1 ;  /* 0x0000000129290836 */ /* 0x000fc80000000000 */
[----:B------:R-:W-:-:S06]  /*1cd60*/  @P0 IMAD.MOV.U32 R37, RZ, RZ, R45 ;  /* 0x000000ffff250224 */ /* 0x000fcc00078e002d */
[----:B------:R-:W-:-:S06]  /*1cd70*/  DADD R46, R36, 1 ;  /* 0x3ff00000242e7429 */ /* 0x000fcc0000000000 */
[----:B------:R-:W0:Y:S02]  /*1cd80*/  MUFU.RCP64H R49, R47 ;  /* 0x0000002f00317308 */ /* 0x000e240000001800 */
[----:B0-----:R-:W-:Y:S01]  /*1cd90*/  DFMA R44, -R46, R48, 1 ;  /* 0x3ff000002e2c742b */ /* 0x001fe20000000130 */
[----:B------:R-:W-:Y:S01]  /*1cda0*/  MOV R46, 0x8b7a8b04 ;  /* 0x8b7a8b04002e7802 */ /* 0x000fe20000000f00 */
[----:B------:R-:W-:-:S06]  /*1cdb0*/  IMAD.MOV.U32 R47, RZ, RZ, 0x3ed0ee25 ;  /* 0x3ed0ee25ff2f7424 */ /* 0x000fcc00078e00ff */
        /* <DEDUP_REMOVED lines=46> */
.L_x_330:
[----:B------:R-:W-:Y:S05]  /*1d0a0*/  BSYNC.RECONVERGENT B1 ;  /* 0x0000000000017941 */ /* 0x000fea0003800200 */
.L_x_329:
        /* <DEDUP_REMOVED lines=9> */
.L_x_332:
[----:B------:R-:W-:Y:S05]  /*1d140*/  BSYNC.RECONVERGENT B1 ;  /* 0x0000000000017941 */ /* 0x000fea0003800200 */
.L_x_331:
        /* <DEDUP_REMOVED lines=24> */
.L_x_334:
[----:B------:R-:W-:Y:S05]  /*1d2d0*/  BSYNC.RECONVERGENT B1 ;  /* 0x0000000000017941 */ /* 0x000fea0003800200 */
.L_x_333:
[----:B------:R-:W0:Y:S01]  /*1d2e0*/  F2F.F32.F64 R36, R6 ;  /* 0x0000000600247310 */ /* 0x000e220000301000 */
[----:B------:R-:W-:Y:S01]  /*1d2f0*/  IMAD.MOV.U32 R20, RZ, RZ, 0x1871100e ;  /* 0x1871100eff147424 */ /* 0x000fe200078e00ff */
[----:B------:R-:W-:Y:S01]  /*1d300*/  UMOV UR4, 0x0 ;  /* 0x0000000000047882 */ /* 0x000fe20000000000 */
[----:B------:R-:W-:Y:S01]  /*1d310*/  IMAD.MOV.U32 R21, RZ, RZ, 0x3fcda671 ;  /* 0x3fcda671ff157424 */ /* 0x000fe200078e00ff */
[----:B------:R-:W-:Y:S01]  /*1d320*/  UMOV UR5, 0x3ff00000 ;  /* 0x3ff0000000057882 */ /* 0x000fe20000000000 */
[----:B------:R-:W-:Y:S01]  /*1d330*/  BSSY.RECONVERGENT B1, `(.L_x_335) ;  /* 0x0000015000017945 */ /* 0x000fe20003800200 */
[----:B------:R-:W-:Y:S02]  /*1d340*/  DADD R34, -R34, R6 ;  /* 0x0000000022227229 */ /* 0x000fe40000000106 */
        /* <DEDUP_REMOVED lines=19> */
.L_x_336:
[----:B------:R-:W-:Y:S05]  /*1d480*/  BSYNC.RECONVERGENT B1 ;  /* 0x0000000000017941 */ /* 0x000fea0003800200 */
.L_x_335:
[----:B------:R-:W0:Y:S01]  /*1d490*/  F2F.F64.F32 R6, R36 ;  /* 0x0000002400067310 */ /* 0x000e220000201800 */
[----:B------:R-:W-:Y:S01]  /*1d4a0*/  UMOV UR4, 0xfefa39ef ;  /* 0xfefa39ef00047882 */ /* 0x000fe20000000000 */
[----:B------:R-:W-:Y:S01]  /*1d4b0*/  UMOV UR5, 0x3fe62e42 ;  /* 0x3fe62e4200057882 */ /* 0x000fe20000000000 */
[----:B------:R-:W-:Y:S01]  /*1d4c0*/  IMAD.MOV.U32 R37, RZ, RZ, 0x3faa466f ;  /* 0x3faa466fff257424 */ /* 0x000fe200078e00ff */
[----:B------:R-:W-:Y:S01]  /*1d4d0*/  BSSY.RECONVERGENT B1, `(.L_x_337) ;  /* 0x0000042000017945 */ /* 0x000fe20003800200 */
[----:B------:R-:W-:Y:S01]  /*1d4e0*/  MOV R44, 0x1871100e ;  /* 0x1871100e002c7802 */ /* 0x000fe20000000f00 */
[----:B------:R-:W-:Y:S02]  /*1d4f0*/  IMAD.MOV.U32 R45, RZ, RZ, 0x3fcda671 ;  /* 0x3fcda671ff2d7424 */ /* 0x000fe400078e00ff */
[----:B------:R-:W-:Y:S01]  /*1d500*/  F2F.F32.F64 R41, R34 ;  /* 0x0000002200297310 */ /* 0x000fe20000301000 */
[----:B0-----:R-:W-:-:S07]  /*1d510*/  DMUL R8, R6, -0.5 ;  /* 0xbfe0000006087828 */ /* 0x001fce0000000000 */
[----:B------:R-:W0:Y:S01]  /*1d520*/  F2F.F32.F64 R10, R10 ;  /* 0x0000000a000a7310 */ /* 0x000e220000301000 */
[----:B------:R-:W-:Y:S01]  /*1d530*/  DMUL R6, R6, R8 ;  /* 0x0000000806067228 */ /* 0x000fe20000000000 */
[----:B------:R-:W-:Y:S01]  /*1d540*/  MOV R8, 0x652b82fe ;  /* 0x652b82fe00087802 */ /* 0x000fe20000000f00 */
[----:B------:R-:W-:Y:S02]  /*1d550*/  IMAD.MOV.U32 R9, RZ, RZ, 0x3ff71547 ;  /* 0x3ff71547ff097424 */ /* 0x000fe400078e00ff */
[----:B0-----:R-:W-:-:S04]  /*1d560*/  FFMA R37, R10, R37, -1.8212559223175048828 ;  /* 0xbfe91eea0a257423 */ /* 0x001fc80000000025 */
        /* <DEDUP_REMOVED lines=40> */
[----:B------:R-:W-:-:S02]  /*1d7f0*/  IMAD R19, R8, 0x100000, R43 ;  /* 0x0010000008137824 */ /* 0x000fc400078e022b */
[----:B------:R-:W-:Y:S01]  /*1d800*/  IMAD.MOV.U32 R18, RZ, RZ, R42 ;  /* 0x000000ffff127224 */ /* 0x000fe200078e002a */
[----:B0-----:R-:W-:Y:S06]  /*1d810*/  @!P0 BRA `(.L_x_338) ;  /* 0x0000000000348947 */ /* 0x001fec0003800000 */
        /* <DEDUP_REMOVED lines=10> */
[----:B------:R-:W-:Y:S02]  /*1d8c0*/  @!P1 LEA R9, R8, 0x3ff00000, 0x14 ;  /* 0x3ff0000008099811 */ /* 0x000fe400078ea0ff */
[----:B------:R-:W-:-:S06]  /*1d8d0*/  @!P1 MOV R8, RZ ;  /* 0x000000ff00089202 */ /* 0x000fcc0000000f00 */
[----:B------:R-:W-:-:S11]  /*1d8e0*/  @!P1 DMUL R18, R6, R8 ;  /* 0x0000000806129228 */ /* 0x000fd60000000000 */
.L_x_338:
[----:B------:R-:W-:Y:S05]  /*1d8f0*/  BSYNC.RECONVERGENT B1 ;  /* 0x0000000000017941 */ /* 0x000fea0003800200 */
.L_x_337:
        /* <DEDUP_REMOVED lines=31> */
.L_x_340:
[----:B------:R-:W-:Y:S05]  /*1daf0*/  BSYNC.RECONVERGENT B1 ;  /* 0x0000000000017941 */ /* 0x000fea0003800200 */
.L_x_339:
        /* <DEDUP_REMOVED lines=60> */
[----:B------:R-:W-:Y:S03]  /*1dec0*/  BSSY.RECONVERGENT B1, `(.L_x_341) ;  /* 0x0000024000017945 */ /* 0x000fe60003800200 */
[----:B------:R-:W-:-:S02]  /*1ded0*/  DFMA R20, R48, R50, 6.75539944105574400000e+15 ;  /* 0x433800003014742b */ /* 0x000fc40000000032 */
[----:B------:R-:W-:-:S06]  /*1dee0*/  FSETP.GEU.AND P0, PT, |R49|, 4.1917929649353027344, PT ;  /* 0x4086232b3100780b */ /* 0x000fcc0003f0e200 */
[----:B------:R-:W-:-:S08]  /*1def0*/  DADD R8, R20, -6.75539944105574400000e+15 ;  /* 0xc338000014087429 */ /* 0x000fd00000000000 */
[----:B------:R-:W-:-:S08]  /*1df00*/  DFMA R18, R8, -UR4, R48 ;  /* 0x8000000408127c2b */ /* 0x000fd00008000030 */
[----:B------:R-:W-:Y:S01]  /*1df10*/  DFMA R18, R8, -UR8, R18 ;  /* 0x8000000808127c2b */ /* 0x000fe20008000012 */
[----:B------:R-:W-:Y:S01]  /*1df20*/  IMAD.MOV.U32 R8, RZ, RZ, -0x35dec16 ;  /* 0xfca213eaff087424 */ /* 0x000fe200078e00ff */
[----:B------:R-:W-:-:S06]  /*1df30*/  MOV R9, 0x3e928af3 ;  /* 0x3e928af300097802 */ /* 0x000fcc0000000f00 */
        /* <DEDUP_REMOVED lines=8> */
[----:B------:R-:W-:-:S08]  /*1dfc0*/  DFMA R46, R18, R46, UR26 ;  /* 0x0000001a122e7e2b */ /* 0x000fd0000800002e */
[----:B------:R-:W-:-:S08]  /*1dfd0*/  DFMA R46, R18, R46, 1 ;  /* 0x3ff00000122e742b */ /* 0x000fd0000000002e */
[----:B------:R-:W-:Y:S02]  /*1dfe0*/  DFMA R46, R18, R46, 1 ;  /* 0x3ff00000122e742b */ /* 0x000fe4000000002e */
[----:B------:R-:W-:-:S08]  /*1dff0*/  DFMA R18, R2, R50, 6.75539944105574400000e+15 ;  /* 0x433800000212742b */ /* 0x000fd00000000032 */
[----:B------:R-:W-:Y:S02]  /*1e000*/  IMAD R33, R20, 0x100000, R47 ;  /* 0x0010000014217824 */ /* 0x000fe400078e022f */
[----:B------:R-:W-:Y:S01]  /*1e010*/  IMAD.MOV.U32 R32, RZ, RZ, R46 ;  /* 0x000000ffff207224 */ /* 0x000fe200078e002e */
[----:B------:R-:W-:Y:S06]  /*1e020*/  @!P0 BRA `(.L_x_342) ;  /* 0x0000000000348947 */ /* 0x000fec0003800000 */
[----:B------:R-:W-:Y:S01]  /*1e030*/  FSETP.GEU.AND P1, PT, |R49|, 4.2275390625, PT ;  /* 0x408748003100780b */ /* 0x000fe20003f2e200 */
[C---:B------:R-:W-:Y:S02]  /*1e040*/  DADD R32, R48.reuse, +INF ;  /* 0x7ff0000030207429 */ /* 0x040fe40000000000 */
[----:B------:R-:W-:-:S08]  /*1e050*/  DSETP.GEU.AND P0, PT, R48, RZ, PT ;  /* 0x000000ff3000722a */ /* 0x000fd00003f0e000 */
[----:B------:R-:W-:Y:S02]  /*1e060*/  FSEL R32, R32, RZ, P0 ;  /* 0x000000ff20207208 */ /* 0x000fe40000000000 */
[----:B------:R-:W-:Y:S02]  /*1e070*/  @!P1 LEA.HI R21, R20, R20, RZ, 0x1 ;  /* 0x0000001414159211 */ /* 0x000fe400078f08ff */
[----:B------:R-:W-:Y:S02]  /*1e080*/  FSEL R33, R33, RZ, P0 ;  /* 0x000000ff21217208 */ /* 0x000fe40000000000 */
[----:B------:R-:W-:-:S04]  /*1e090*/  @!P1 SHF.R.S32.HI R21, RZ, 0x1, R21 ;  /* 0x00000001ff159819 */ /* 0x000fc80000011415 */
[----:B------:R-:W-:Y:S01]  /*1e0a0*/  @!P1 IADD3 R20, PT, PT, R20, -R21, RZ ;  /* 0x8000001514149210 */ /* 0x000fe20007ffe0ff */
[----:B------:R-:W-:-:S03]  /*1e0b0*/  @!P1 IMAD R21, R21, 0x100000, R47 ;  /* 0x0010000015159824 */ /* 0x000fc600078e022f */
[----:B------:R-:W-:Y:S01]  /*1e0c0*/  @!P1 LEA R47, R20, 0x3ff00000, 0x14 ;  /* 0x3ff00000142f9811 */ /* 0x000fe200078ea0ff */
[----:B------:R-:W-:Y:S01]  /*1e0d0*/  @!P1 IMAD.MOV.U32 R20, RZ, RZ, R46 ;  /* 0x000000ffff149224 */ /* 0x000fe200078e002e */
[----:B------:R-:W-:-:S06]  /*1e0e0*/  @!P1 MOV R46, RZ ;  /* 0x000000ff002e9202 */ /* 0x000fcc0000000f00 */
[----:B------:R-:W-:-:S11]  /*1e0f0*/  @!P1 DMUL R32, R20, R46 ;  /* 0x0000002e14209228 */ /* 0x000fd60000000000 */
.L_x_342:
[----:B------:R-:W-:Y:S05]  /*1e100*/  BSYNC.RECONVERGENT B1 ;  /* 0x0000000000017941 */ /* 0x000fea0003800200 */
.L_x_341:
[----:B------:R-:W-:Y:S01]  /*1e110*/  DADD R20, R18, -6.75539944105574400000e+15 ;  /* 0xc338000012147429 */ /* 0x000fe20000000000 */
[----:B------:R-:W1:Y:S01]  /*1e120*/  MUFU.RCP64H R49, R17 ;  /* 0x0000001100317308 */ /* 0x000e620000001800 */
[----:B------:R-:W-:Y:S01]  /*1e130*/  IMAD.MOV.U32 R48, RZ, RZ, 0x1 ;  /* 0x00000001ff307424 */ /* 0x000fe200078e00ff */
[----:B------:R-:W-:Y:S01]  /*1e140*/  IADD3 R10, PT, PT, -R10, RZ, RZ ;  /* 0x000000ff0a0a7210 */ /* 0x000fe20007ffe1ff */
[----:B------:R-:W-:Y:S01]  /*1e150*/  IMAD.MOV.U32 R43, RZ, RZ, 0x3faa466f ;  /* 0x3faa466fff2b7424 */ /* 0x000fe200078e00ff */
[----:B------:R-:W-:Y:S01]  /*1e160*/  FSETP.GT.AND P1, PT, R41, RZ, PT ;  /* 0x000000ff2900720b */ /* 0x000fe20003f24000 */
[----:B------:R-:W-:Y:S02]  /*1e170*/  BSSY.RECONVERGENT B1, `(.L_x_343) ;  /* 0x000003d000017945 */ /* 0x000fe40003800200 */
[----:B------:R-:W-:Y:S01]  /*1e180*/  DFMA R46, R20, -UR4, R2 ;  /* 0x80000004142e7c2b */ /* 0x000fe20008000002 */
[----:B------:R-:W2:Y:S01]  /*1e190*/  F2F.F32.F64 R6, R6 ;  /* 0x0000000600067310 */ /* 0x000ea20000301000 */
[----:B------:R-:W-:Y:S01]  /*1e1a0*/  UMOV UR4, 0x40000000 ;  /* 0x4000000000047882 */ /* 0x000fe20000000000 */
[----:B------:R-:W-:Y:S01]  /*1e1b0*/  UMOV UR5, 0x3fd98845 ;  /* 0x3fd9884500057882 */ /* 0x000fe20000000000 */
[----:B------:R-:W-:Y:S01]  /*1e1c0*/  IMAD R42, R11, R10, R42 ;  /* 0x0000000a0b2a7224 */ /* 0x000fe200078e022a */
[----:B------:R-:W-:-:S03]  /*1e1d0*/  DMUL R32, R32, UR4 ;  /* 0x0000000420207c28 */ /* 0x000fc60008000000 */
[----:B------:R-:W-:Y:S02]  /*1e1e0*/  DFMA R20, R20, -UR8, R46 ;  /* 0x8000000814147c2b */ /* 0x000fe4000800002e */
[----:B-1----:R-:W-:-:S06]  /*1e1f0*/  DFMA R46, -R16, R48, 1 ;  /* 0x3ff00000102e742b */ /* 0x002fcc0000000130 */
[----:B------:R-:W-:Y:S01]  /*1e200*/  DFMA R8, R20, UR10, R8 ;  /* 0x0000000a14087c2b */ /* 0x000fe20008000008 */
[----:B--2---:R-:W-:Y:S01]  /*1e210*/  FFMA R43, R6, R43, -1.8212559223175048828 ;  /* 0xbfe91eea062b7423 */ /* 0x004fe2000000002b */
[----:B------:R-:W-:-:S03]  /*1e220*/  DFMA R50, R46, R46, R46 ;  /* 0x0000002e2e32722b */ /* 0x000fc6000000002e */
[----:B------:R-:W-:-:S03]  /*1e230*/  FFMA R43, R6, R43, 1.7814779281616210938 ;  /* 0x3fe40778062b7423 */ /* 0x000fc6000000002b */
[----:B------:R-:W-:Y:S01]  /*1e240*/  DFMA R8, R20, R8, UR12 ;  /* 0x0000000c14087e2b */ /* 0x000fe20008000008 */
[----:B------:R-:W-:-:S04]  /*1e250*/  FFMA R43, R6, R43, -0.35656377673149108887 ;  /* 0xbeb68f87062b7423 */ /* 0x000fc8000000002b */
[----:B------:R-:W-:-:S03]  /*1e260*/  FFMA R43, R6, R43, 0.31938153505325317383 ;  /* 0x3ea385fa062b7423 */ /* 0x000fc6000000002b */
[----:B------:R-:W-:Y:S01]  /*1e270*/  DFMA R46, R20, R8, UR14 ;  /* 0x0000000e142e7e2b */ /* 0x000fe20008000008 */
[----:B------:R-:W-:Y:S01]  /*1e280*/  FMUL R43, R6, R43 ;  /* 0x0000002b062b7220 */ /* 0x000fe20000400000 */
[----:B------:R-:W-:Y:S01]  /*1e290*/  DFMA R8, R48, R50, R48 ;  /* 0x000000323008722b */ /* 0x000fe20000000030 */
[----:B------:R-:W-:Y:S02]  /*1e2a0*/  IMAD.MOV.U32 R49, RZ, RZ, 0x5 ;  /* 0x00000005ff317424 */ /* 0x000fe400078e00ff */
[----:B------:R-:W1:Y:S03]  /*1e2b0*/  F2F.F64.F32 R6, R43 ;  /* 0x0000002b00067310 */ /* 0x000e660000201800 */
[----:B------:R-:W-:-:S08]  /*1e2c0*/  DFMA R46, R20, R46, UR16 ;  /* 0x00000010142e7e2b */ /* 0x000fd0000800002e */
[----:B------:R-:W-:Y:S02]  /*1e2d0*/  DFMA R46, R20, R46, UR18 ;  /* 0x00000012142e7e2b */ /* 0x000fe4000800002e */
[----:B-1----:R-:W-:-:S06]  /*1e2e0*/  DMUL R6, R32, R6 ;  /* 0x0000000620067228 */ /* 0x002fcc0000000000 */
[----:B------:R-:W-:-:S08]  /*1e2f0*/  DFMA R46, R20, R46, UR20 ;  /* 0x00000014142e7e2b */ /* 0x000fd0000800002e */
[----:B------:R-:W-:Y:S01]  /*1e300*/  DFMA R10, R20, R46, UR22 ;  /* 0x00000016140a7e2b */ /* 0x000fe2000800002e */
[----:B------:R-:W-:Y:S01]  /*1e310*/  IMAD R46, R42, R49, 0x5 ;  /* 0x000000052a2e7424 */ /* 0x000fe200078e0231 */
[----:B------:R-:W-:-:S06]  /*1e320*/  DFMA R48, -R16, R8, 1 ;  /* 0x3ff000001030742b */ /* 0x000fcc0000000108 */
[----:B------:R-:W-:Y:S01]  /*1e330*/  DFMA R10, R20, R10, UR24 ;  /* 0x00000018140a7e2b */ /* 0x000fe2000800000a */
[----:B------:R-:W1:Y:S01]  /*1e340*/  I2F.F64 R46, R46 ;  /* 0x0000002e002e7312 */ /* 0x000e620000201c00 */
[----:B------:R-:W-:Y:S01]  /*1e350*/  DFMA R50, R8, R48, R8 ;  /* 0x000000300832722b */ /* 0x000fe20000000008 */
[----:B------:R-:W-:-:S05]  /*1e360*/  LOP3.LUT R8, R40, 0x1, RZ, 0xc0, !PT ;  /* 0x0000000128087812 */ /* 0x000fca00078ec0ff */
[----:B------:R-:W-:Y:S01]  /*1e370*/  DFMA R10, R20, R10, UR26 ;  /* 0x0000001a140a7e2b */ /* 0x000fe2000800000a */
[----:B------:R-:W2:Y:S01]  /*1e380*/  F2F.F32.F64 R40, R6 ;  /* 0x0000000600287310 */ /* 0x000ea20000301000 */
[----:B------:R-:W-:-:S06]  /*1e390*/  ISETP.NE.U32.AND P0, PT, R8, 0x1, PT ;  /* 0x000000010800780c */ /* 0x000fcc0003f05070 */
[----:B------:R-:W-:Y:S02]  /*1e3a0*/  DFMA R10, R20, R10, 1 ;  /* 0x3ff00000140a742b */ /* 0x000fe4000000000a */
[----:B-1----:R-:W-:Y:S01]  /*1e3b0*/  DMUL R8, R50, R46 ;  /* 0x0000002e32087228 */ /* 0x002fe20000000000 */
[----:B--2---:R-:W-:Y:S01]  /*1e3c0*/  @P1 FADD R40, -R40, 1 ;  /* 0x3f80000028281421 */ /* 0x004fe20000000100 */
[----:B------:R-:W-:-:S04]  /*1e3d0*/  FSETP.GEU.AND P1, PT, |R3|, 4.1917929649353027344, PT ;  /* 0x4086232b0300780b */ /* 0x000fc80003f2e200 */
[----:B------:R-:W-:Y:S02]  /*1e3e0*/  DFMA R48, R20, R10, 1 ;  /* 0x3ff000001430742b */ /* 0x000fe4000000000a */
[----:B------:R-:W-:Y:S01]  /*1e3f0*/  DFMA R32, -R16, R8, R46 ;  /* 0x000000081020722b */ /* 0x000fe2000000012e */
[----:B------:R-:W1:Y:S01]  /*1e400*/  F2F.F64.F32 R40, R40 ;  /* 0x0000002800287310 */ /* 0x000e620000201800 */
[----:B0-----:R-:W-:-:S06]  /*1e410*/  @!P0 DADD R10, -R44, 1 ;  /* 0x3ff000002c0a8429 */ /* 0x001fcc0000000100 */
[----:B------:R-:W-:Y:S01]  /*1e420*/  DFMA R8, R50, R32, R8 ;  /* 0x000000203208722b */ /* 0x000fe20000000008 */
[----:B------:R-:W-:Y:S01]  /*1e430*/  IMAD R7, R18, 0x100000, R49 ;  /* 0x0010000012077824 */ /* 0x000fe200078e0231 */
[----:B------:R-:W-:Y:S01]  /*1e440*/  MOV R6, R48 ;  /* 0x0000003000067202 */ /* 0x000fe20000000f00 */
[----:B------:R-:W-:Y:S01]  /*1e450*/  @!P0 DMUL R20, R38, R10 ;  /* 0x0000000a26148228 */ /* 0x000fe20000000000 */
[----:B------:R-:W-:Y:S10]  /*1e460*/  @!P1 BRA `(.L_x_344) ;  /* 0x0000000000349947 */ /* 0x000ff40003800000 */
        /* <DEDUP_REMOVED lines=13> */
.L_x_344:
[----:B------:R-:W-:Y:S05]  /*1e540*/  BSYNC.RECONVERGENT B1 ;  /* 0x0000000000017941 */ /* 0x000fea0003800200 */
.L_x_343:
        /* <DEDUP_REMOVED lines=15> */
.L_x_346:
[----:B------:R-:W-:Y:S05]  /*1e640*/  BSYNC.RECONVERGENT B1 ;  /* 0x0000000000017941 */ /* 0x000fea0003800200 */
.L_x_345:
        /* <DEDUP_REMOVED lines=24> */
[----:B------:R-:W-:Y:S01]  /*1e7d0*/  IMAD.MOV.U32 R2, RZ, RZ, R8 ;  /* 0x000000ffff027224 */ /* 0x000fe200078e0008 */
[----:B------:R-:W-:-:S07]  /*1e7e0*/  MOV R3, R7 ;  /* 0x0000000700037202 */ /* 0x000fce0000000f00 */
.L_x_348:
[----:B------:R-:W-:Y:S05]  /*1e7f0*/  BSYNC.RECONVERGENT B1 ;  /* 0x0000000000017941 */ /* 0x000fea0003800200 */
.L_x_347:
        /* <DEDUP_REMOVED lines=24> */
.L_x_350:
[----:B------:R-:W-:Y:S05]  /*1e980*/  BSYNC.RECONVERGENT B1 ;  /* 0x0000000000017941 */ /* 0x000fea0003800200 */
.L_x_349:
[----:B------:R-:W0:Y:S01]  /*1e990*/  MUFU.RSQ64H R9, R3 ;  /* 0x0000000300097308 */ /* 0x000e220000001c00 */
[----:B------:R-:W-:Y:S01]  /*1e9a0*/  ISETP.GT.AND P0, PT, R7, 0xfffff, PT ;  /* 0x000fffff0700780c */ /* 0x000fe20003f04270 */
[----:B------:R-:W-:Y:S01]  /*1e9b0*/  IMAD.MOV.U32 R45, RZ, RZ, R7 ;  /* 0x000000ffff2d7224 */ /* 0x000fe200078e0007 */
[----:B------:R-:W-:Y:S01]  /*1e9c0*/  MOV R44, R6 ;  /* 0x00000006002c7202 */ /* 0x000fe20000000f00 */
[----:B------:R-:W-:Y:S01]  /*1e9d0*/  VIADD R8, R3, 0xfcb00000 ;  /* 0xfcb0000003087836 */ /* 0x000fe20000000000 */
[----:B------:R-:W-:Y:S01]  /*1e9e0*/  MOV R43, R7 ;  /* 0x00000007002b7202 */ /* 0x000fe20000000f00 */
[----:B------:R-:W-:Y:S01]  /*1e9f0*/  IMAD.MOV.U32 R20, RZ, RZ, 0x0 ;  /* 0x00000000ff147424 */ /* 0x000fe200078e00ff */
[----:B------:R-:W-:Y:S01]  /*1ea00*/  MOV R21, 0x3fd80000 ;  /* 0x3fd8000000157802 */ /* 0x000fe20000000f00 */
[----:B------:R-:W-:Y:S01]  /*1ea10*/  IMAD.MOV.U32 R49, RZ, RZ, R6 ;  /* 0x000000ffff317224 */ /* 0x000fe200078e0006 */
[----:B------:R-:W-:Y:S01]  /*1ea20*/  BSSY.RECONVERGENT B1, `(.L_x_351) ;  /* 0x0000058000017945 */ /* 0x000fe20003800200 */
[----:B------:R-:W-:-:S04]  /*1ea30*/  IMAD.MOV.U32 R48, RZ, RZ, -0x3ff ;  /* 0xfffffc01ff307424 */ /* 0x000fc800078e00ff */
[----:B------:R-:W-:Y:S01]  /*1ea40*/  @!P0 DMUL R44, R44, 1.80143985094819840000e+16 ;  /* 0x435000002c2c8828 */ /* 0x000fe20000000000 */
[----:B------:R-:W-:Y:S01]  /*1ea50*/  @!P0 MOV R48, 0xfffffbcb ;  /* 0xfffffbcb00308802 */ /* 0x000fe20000000f00 */
[----:B0-----:R-:W-:-:S08]  /*1ea60*/  DMUL R10, R8, R8 ;  /* 0x00000008080a7228 */ /* 0x001fd00000000000 */
[----:B------:R-:W-:Y:S01]  /*1ea70*/  @!P0 IMAD.MOV.U32 R43, RZ, RZ, R45 ;  /* 0x000000ffff2b8224 */ /* 0x000fe200078e002d */
[----:B------:R-:W-:Y:S01]  /*1ea80*/  DFMA R10, -R10, R2, 1 ;  /* 0x3ff000000a0a742b */ /* 0x000fe20000000102 */
[----:B------:R-:W-:Y:S02]  /*1ea90*/  @!P0 IMAD.MOV.U32 R49, RZ, RZ, R44 ;  /* 0x000000ffff318224 */ /* 0x000fe400078e002c */
        /* <DEDUP_REMOVED lines=11> */
[----:B------:R-:W-:-:S04]  /*1eb50*/  MOV R6, R20 ;  /* 0x0000001400067202 */ /* 0x000fc80000000f00 */
        /* <DEDUP_REMOVED lines=14> */
[----:B------:R-:W-:Y:S02]  /*1ec40*/  @P0 VIADD R47, R45, 0xfff00000 ;  /* 0xfff000002d2f0836 */ /* 0x000fe40000000000 */
[----:B------:R-:W-:-:S03]  /*1ec50*/  @P0 VIADD R43, R43, 0x1 ;  /* 0x000000012b2b0836 */ /* 0x000fc60000000000 */
[----:B------:R-:W-:-:S06]  /*1ec60*/  @P0 MOV R45, R47 ;  /* 0x0000002f002d0202 */ /* 0x000fcc0000000f00 */
[----:B------:R-:W-:-:S06]  /*1ec70*/  DADD R50, R44, 1 ;  /* 0x3ff000002c327429 */ /* 0x000fcc0000000000 */
[----:B------:R-:W0:Y:S02]  /*1ec80*/  MUFU.RCP64H R47, R51 ;  /* 0x00000033002f7308 */ /* 0x000e240000001800 */
[----:B0-----:R-:W-:Y:S01]  /*1ec90*/  DFMA R52, -R50, R46, 1 ;  /* 0x3ff000003234742b */ /* 0x001fe2000000012e */
[----:B------:R-:W-:Y:S01]  /*1eca0*/  IMAD.MOV.U32 R50, RZ, RZ, -0x748574fc ;  /* 0x8b7a8b04ff327424 */ /* 0x000fe200078e00ff */
[----:B------:R-:W-:-:S06]  /*1ecb0*/  MOV R51, 0x3ed0ee25 ;  /* 0x3ed0ee2500337802 */ /* 0x000fcc0000000f00 */
        /* <DEDUP_REMOVED lines=31> */
[----:B------:R-:W-:Y:S01]  /*1eeb0*/  DMUL R50, R46, R50 ;  /* 0x000000322e327228 */ /* 0x000fe20000000000 */
[----:B------:R-:W-:Y:S01]  /*1eec0*/  LOP3.LUT R46, R43, 0x80000000, RZ, 0x3c, !PT ;  /* 0x800000002b2e7812 */ /* 0x000fe200078e3cff */
[----:B------:R-:W-:-:S06]  /*1eed0*/  IMAD.MOV.U32 R47, RZ, RZ, 0x43300000 ;  /* 0x43300000ff2f7424 */ /* 0x000fcc00078e00ff */
[----:B------:R-:W-:Y:S02]  /*1eee0*/  DFMA R50, R44, R50, R54 ;  /* 0x000000322c32722b */ /* 0x000fe40000000036 */
[----:B------:R-:W-:Y:S01]  /*1eef0*/  DADD R46, R46, -UR4 ;  /* 0x800000042e2e7e29 */ /* 0x000fe20008000000 */
[----:B------:R-:W-:Y:S01]  /*1ef00*/  UMOV UR4, 0xfefa39ef ;  /* 0xfefa39ef00047882 */ /* 0x000fe20000000000 */
[----:B------:R-:W-:-:S06]  /*1ef10*/  UMOV UR5, 0x3fe62e42 ;  /* 0x3fe62e4200057882 */ /* 0x000fcc0000000000 */
[----:B------:R-:W-:-:S08]  /*1ef20*/  DFMA R48, R46, UR4, R44 ;  /* 0x000000042e307c2b */ /* 0x000fd0000800002c */
[----:B------:R-:W-:Y:S01]  /*1ef30*/  DFMA R52, R46, -UR4, R48 ;  /* 0x800000042e347c2b */ /* 0x000fe20008000030 */
[----:B------:R-:W-:Y:S01]  /*1ef40*/  UMOV UR4, 0x3b39803f ;  /* 0x3b39803f00047882 */ /* 0x000fe20000000000 */
[----:B------:R-:W-:-:S06]  /*1ef50*/  UMOV UR5, 0x3c7abc9e ;  /* 0x3c7abc9e00057882 */ /* 0x000fcc0000000000 */
[----:B------:R-:W-:-:S08]  /*1ef60*/  DADD R52, -R44, R52 ;  /* 0x000000002c347229 */ /* 0x000fd00000000134 */
[----:B------:R-:W-:-:S08]  /*1ef70*/  DADD R50, R50, -R52 ;  /* 0x0000000032327229 */ /* 0x000fd00000000834 */
[----:B------:R-:W-:-:S08]  /*1ef80*/  DFMA R46, R46, UR4, R50 ;  /* 0x000000042e2e7c2b */ /* 0x000fd00008000032 */
[----:B------:R-:W-:-:S11]  /*1ef90*/  DADD R46, R48, R46 ;  /* 0x00000000302e7229 */ /* 0x000fd6000000002e */
.L_x_352:
[----:B------:R-:W-:Y:S05]  /*1efa0*/  BSYNC.RECONVERGENT B1 ;  /* 0x0000000000017941 */ /* 0x000fea0003800200 */
.L_x_351:
[----:B------:R-:W-:Y:S04]  /*1efb0*/  BSSY.RECONVERGENT B1, `(.L_x_353) ;  /* 0x0000009000017945 */ /* 0x000fe80003800200 */
[----:B------:R-:W-:Y:S05]  /*1efc0*/  @!P2 BRA `(.L_x_354) ;  /* 0x00000000001ca947 */ /* 0x000fea0003800000 */
[----:B------:R-:W-:Y:S01]  /*1efd0*/  MOV R9, R7 ;  /* 0x0000000700097202 */ /* 0x000fe20000000f00 */
[----:B------:R-:W-:Y:S01]  /*1efe0*/  IMAD.MOV.U32 R6, RZ, RZ, R2 ;  /* 0x000000ffff067224 */ /* 0x000fe200078e0002 */
[----:B------:R-:W-:Y:S01]  /*1eff0*/  MOV R44, 0x1f020 ;  /* 0x0001f020002c7802 */ /* 0x000fe20000000f00 */
[----:B------:R-:W-:-:S07]  /*1f000*/  IMAD.MOV.U32 R7, RZ, RZ, R3 ;  /* 0x000000ffff077224 */ /* 0x000fce00078e0003 */
[----:B-----5:R-:W-:Y:S05]  /*1f010*/  CALL.REL.NOINC `($__internal_2_$__cuda_sm20_dsqrt_rn_f64_mediumpath_v1) ;  /* 0x0000007c00747944 */ /* 0x020fea0003c00000 */
[----:B------:R-:W-:Y:S01]  /*1f020*/  MOV R38, R6 ;  /* 0x0000000600267202 */ /* 0x000fe20000000f00 */
[----:B------:R-:W-:-:S07]  /*1f030*/  IMAD.MOV.U32 R39, RZ, RZ, R7 ;  /* 0x000000ffff277224 */ /* 0x000fce00078e0007 */
.L_x_354:
[----:B------:R-:W-:Y:S05]  /*1f040*/  BSYNC.RECONVERGENT B1 ;  /* 0x0000000000017941 */ /* 0x000fea0003800200 */
.L_x_353:
        /* <DEDUP_REMOVED lines=24> */
.L_x_356:
[----:B------:R-:W-:Y:S05]  /*1f1d0*/  BSYNC.RECONVERGENT B1 ;  /* 0x0000000000017941 */ /* 0x000fea0003800200 */
.L_x_355:
[----:B------:R-:W0:Y:S01]  /*1f1e0*/  F2F.F32.F64 R36, R6 ;  /* 0x0000000600247310 */ /* 0x000e220000301000 */
[----:B------:R-:W-:Y:S01]  /*1f1f0*/  MOV R20, 0x1871100e ;  /* 0x1871100e00147802 */ /* 0x000fe20000000f00 */
[----:B------:R-:W-:Y:S01]  /*1f200*/  IMAD.MOV.U32 R21, RZ, RZ, 0x3fcda671 ;  /* 0x3fcda671ff157424 */ /* 0x000fe200078e00ff */
        /* <DEDUP_REMOVED lines=21> */
[----:B------:R-:W-:Y:S01]  /*1f360*/  MOV R10, R6 ;  /* 0x00000006000a7202 */ /* 0x000fe20000000f00 */
[----:B------:R-:W-:-:S07]  /*1f370*/  IMAD.MOV.U32 R11, RZ, RZ, R7 ;  /* 0x000000ffff0b7224 */ /* 0x000fce00078e0007 */
.L_x_358:
[----:B------:R-:W-:Y:S05]  /*1f380*/  BSYNC.RECONVERGENT B1 ;  /* 0x0000000000017941 */ /* 0x000fea0003800200 */
.L_x_357:
[----:B------:R-:W0:Y:S01]  /*1f390*/  F2F.F64.F32 R6, R36 ;  /* 0x0000002400067310 */ /* 0x000e220000201800 */
[----:B------:R-:W-:Y:S01]  /*1f3a0*/  UMOV UR4, 0xfefa39ef ;  /* 0xfefa39ef00047882 */ /* 0x000fe20000000000 */
[----:B------:R-:W-:Y:S01]  /*1f3b0*/  UMOV UR5, 0x3fe62e42 ;  /* 0x3fe62e4200057882 */ /* 0x000fe20000000000 */
[----:B------:R-:W-:Y:S01]  /*1f3c0*/  MOV R37, 0x3faa466f ;  /* 0x3faa466f00257802 */ /* 0x000fe20000000f00 */
[----:B------:R-:W-:Y:S01]  /*1f3d0*/  BSSY.RECONVERGENT B1, `(.L_x_359) ;  /* 0x0000042000017945 */ /* 0x000fe20003800200 */
[----:B------:R-:W-:Y:S02]  /*1f3e0*/  HFMA2 R47, -RZ, RZ, 1.9501953125, -0.0251617431640625 ;  /* 0x3fcda671ff2f7431 */ /* 0x000fe400000001ff */
        /* <DEDUP_REMOVED lines=64> */
.L_x_360:
[----:B------:R-:W-:Y:S05]  /*1f7f0*/  BSYNC.RECONVERGENT B1 ;  /* 0x0000000000017941 */ /* 0x000fea0003800200 */
.L_x_359:
        /* <DEDUP_REMOVED lines=31> */
.L_x_362:
[----:B------:R-:W-:Y:S05]  /*1f9f0*/  BSYNC.RECONVERGENT B1 ;  /* 0x0000000000017941 */ /* 0x000fea0003800200 */
.L_x_361:
[----:B------:R-:W1:Y:S01]  /*1fa00*/  F2F.F64.F32 R36, R43 ;  /* 0x0000002b00247310 */ /* 0x000e620000201800 */
[----:B------:R-:W-:Y:S01]  /*1fa10*/  IMAD.MOV.U32 R10, RZ, RZ, 0x652b82fe ;  /* 0x652b82feff0a7424 */ /* 0x000fe200078e00ff */
[----:B------:R-:W2:Y:S01]  /*1fa20*/  LDC R50, c[0x0][0x398] ;  /* 0x0000e600ff327b82 */ /* 0x000ea20000000800 */
        /* <DEDUP_REMOVED lines=23> */
[----:B--2---:R-:W-:Y:S01]  /*1fba0*/  IABS R49, R50 ;  /* 0x0000003200317213 */ /* 0x004fe20000000000 */
[----:B------:R-:W-:Y:S01]  /*1fbb0*/  UMOV UR26, 0xb ;  /* 0x0000000b001a7882 */ /* 0x000fe20000000000 */
[----:B------:R-:W-:Y:S01]  /*1fbc0*/  UMOV UR27, 0x3fe00000 ;  /* 0x3fe00000001b7882 */ /* 0x000fe20000000000 */
[----:B------:R-:W-:Y:S01]  /*1fbd0*/  BSSY.RECONVERGENT B1, `(.L_x_363) ;  /* 0x0000031000017945 */ /* 0x000fe20003800200 */
[----:B------:R-:W1:Y:S01]  /*1fbe0*/  I2F.RP R48, R49 ;  /* 0x0000003100307306 */ /* 0x000e620000209400 */
[----:B------:R-:W-:-:S02]  /*1fbf0*/  DFMA R18, R36, R10, 6.75539944105574400000e+15 ;  /* 0x433800002412742b */ /* 0x000fc4000000000a */
[----:B------:R-:W-:-:S06]  /*1fc00*/  FSETP.GEU.AND P1, PT, |R37|, 4.1917929649353027344, PT ;  /* 0x4086232b2500780b */ /* 0x000fcc0003f2e200 */
[----:B------:R-:W-:Y:S01]  /*1fc10*/  DADD R20, R18, -6.75539944105574400000e+15 ;  /* 0xc338000012147429 */ /* 0x000fe20000000000 */
[----:B-1----:R-:W1:Y:S07]  /*1fc20*/  MUFU.RCP R48, R48 ;  /* 0x0000003000307308 */ /* 0x002e6e0000001000 */
[----:B------:R-:W-:-:S08]  /*1fc30*/  DFMA R8, R20, -UR4, R36 ;  /* 0x8000000414087c2b */ /* 0x000fd00008000024 */
[----:B------:R-:W-:Y:S01]  /*1fc40*/  DFMA R20, R20, -UR8, R8 ;  /* 0x8000000814147c2b */ /* 0x000fe20008000008 */
[----:B------:R-:W-:Y:S01]  /*1fc50*/  MOV R8, 0xfca213ea ;  /* 0xfca213ea00087802 */ /* 0x000fe20000000f00 */
[----:B------:R-:W-:Y:S02]  /*1fc60*/  IMAD.MOV.U32 R9, RZ, RZ, 0x3e928af3 ;  /* 0x3e928af3ff097424 */ /* 0x000fe400078e00ff */
[----:B-1----:R-:W-:-:S04]  /*1fc70*/  VIADD R46, R48, 0xffffffe ;  /* 0x0ffffffe302e7836 */ /* 0x002fc80000000000 */
[C---:B------:R-:W-:Y:S01]  /*1fc80*/  DFMA R38, R20.reuse, UR10, R8 ;  /* 0x0000000a14267c2b */ /* 0x040fe20008000008 */
[----:B------:R1:W2:Y:S07]  /*1fc90*/  F2I.FTZ.U32.TRUNC.NTZ R47, R46 ;  /* 0x0000002e002f7305 */ /* 0x0002ae000021f000 */
[----:B------:R-:W-:Y:S01]  /*1fca0*/  DFMA R38, R20, R38, UR12 ;  /* 0x0000000c14267e2b */ /* 0x000fe20008000026 */
[----:B-1----:R-:W-:-:S07]  /*1fcb0*/  IMAD.MOV.U32 R46, RZ, RZ, RZ ;  /* 0x000000ffff2e7224 */ /* 0x002fce00078e00ff */
[----:B------:R-:W-:Y:S01]  /*1fcc0*/  DFMA R38, R20, R38, UR14 ;  /* 0x0000000e14267e2b */ /* 0x000fe20008000026 */
[----:B--2---:R-:W-:-:S05]  /*1fcd0*/  IADD3 R48, PT, PT, RZ, -R47, RZ ;  /* 0x8000002fff307210 */ /* 0x004fca0007ffe0ff */
[----:B------:R-:W-:Y:S02]  /*1fce0*/  IMAD R51, R48, R49, RZ ;  /* 0x0000003130337224 */ /* 0x000fe400078e02ff */
[----:B------:R-:W-:Y:S02]  /*1fcf0*/  DFMA R38, R20, R38, UR16 ;  /* 0x0000001014267e2b */ /* 0x000fe40008000026 */
[----:B------:R-:W-:-:S04]  /*1fd00*/  IMAD.HI.U32 R51, R47, R51, R46 ;  /* 0x000000332f337227 */ /* 0x000fc800078e002e */
[----:B------:R-:W-:Y:S02]  /*1fd10*/  VIADD R47, R14, 0xf00 ;  /* 0x00000f000e2f7836 */ /* 0x000fe40000000000 */
[----:B------:R-:W-:-:S03]  /*1fd20*/  DFMA R38, R20, R38, UR18 ;  /* 0x0000001214267e2b */ /* 0x000fc60008000026 */
[----:B------:R-:W-:-:S05]  /*1fd30*/  IABS R48, R47 ;  /* 0x0000002f00307213 */ /* 0x000fca0000000000 */
[----:B------:R-:W-:Y:S01]  /*1fd40*/  DFMA R38, R20, R38, UR20 ;  /* 0x0000001414267e2b */ /* 0x000fe20008000026 */
[----:B------:R-:W-:-:S07]  /*1fd50*/  IMAD.HI.U32 R46, R51, R48, RZ ;  /* 0x00000030332e7227 */ /* 0x000fce00078e00ff */
[----:B------:R-:W-:-:S08]  /*1fd60*/  DFMA R38, R20, R38, UR22 ;  /* 0x0000001614267e2b */ /* 0x000fd00008000026 */
[----:B------:R-:W-:-:S08]  /*1fd70*/  DFMA R38, R20, R38, UR24 ;  /* 0x0000001814267e2b */ /* 0x000fd00008000026 */
[----:B------:R-:W-:-:S08]  /*1fd80*/  DFMA R38, R20, R38, UR26 ;  /* 0x0000001a14267e2b */ /* 0x000fd00008000026 */
[----:B------:R-:W-:-:S08]  /*1fd90*/  DFMA R38, R20, R38, 1 ;  /* 0x3ff000001426742b */ /* 0x000fd00000000026 */
[----:B------:R-:W-:Y:S01]  /*1fda0*/  DFMA R38, R20, R38, 1 ;  /* 0x3ff000001426742b */ /* 0x000fe20000000026 */
[----:B------:R-:W-:-:S05]  /*1fdb0*/  IADD3 R21, PT, PT, -R46, RZ, RZ ;  /* 0x000000ff2e157210 */ /* 0x000fca0007ffe1ff */
[----:B------:R-:W-:-:S04]  /*1fdc0*/  IMAD R48, R49, R21, R48 ;  /* 0x0000001531307224 */ /* 0x000fc800078e0230 */
[----:B------:R-:W-:Y:S01]  /*1fdd0*/  IMAD R21, R18, 0x100000, R39 ;  /* 0x0010000012157824 */ /* 0x000fe200078e0227 */
[----:B------:R-:W-:Y:S01]  /*1fde0*/  ISETP.GT.U32.AND P0, PT, R49, R48, PT ;  /* 0x000000303100720c */ /* 0x000fe20003f04070 */
[----:B------:R-:W-:Y:S01]  /*1fdf0*/  IMAD.MOV.U32 R20, RZ, RZ, R38 ;  /* 0x000000ffff147224 */ /* 0x000fe200078e0026 */
[----:B------:R-:W-:Y:S11]  /*1fe00*/  @!P1 BRA `(.L_x_364) ;  /* 0x0000000000349947 */ /* 0x000ff60003800000 */
[----:B------:R-:W-:Y:S01]  /*1fe10*/  FSETP.GEU.AND P2, PT, |R37|, 4.2275390625, PT ;  /* 0x408748002500780b */ /* 0x000fe20003f4e200 */
[C---:B------:R-:W-:Y:S02]  /*1fe20*/  DSETP.GEU.AND P1, PT, R36.reuse, RZ, PT ;  /* 0x000000ff2400722a */ /* 0x040fe40003f2e000 */
[----:B------:R-:W-:-:S10]  /*1fe30*/  DADD R36, R36, +INF ;  /* 0x7ff0000024247429 */ /* 0x000fd40000000000 */
[----:B------:R-:W-:Y:S02]  /*1fe40*/  @!P2 LEA.HI R19, R18, R18, RZ, 0x1 ;  /* 0x000000121213a211 */ /* 0x000fe400078f08ff */
[----:B------:R-:W-:Y:S02]  /*1fe50*/  FSEL R21, R37, RZ, P1 ;  /* 0x000000ff25157208 */ /* 0x000fe40000800000 */
[----:B------:R-:W-:Y:S02]  /*1fe60*/  @!P2 SHF.R.S32.HI R19, RZ, 0x1, R19 ;  /* 0x00000001ff13a819 */ /* 0x000fe40000011413 */
[----:B------:R-:W-:Y:S02]  /*1fe70*/  FSEL R20, R36, RZ, P1 ;  /* 0x000000ff24147208 */ /* 0x000fe40000800000 */
[----:B------:R-:W-:Y:S01]  /*1fe80*/  @!P2 IADD3 R18, PT, PT, R18, -R19, RZ ;  /* 0x800000131212a210 */ /* 0x000fe20007ffe0ff */
[----:B------:R-:W-:Y:S01]  /*1fe90*/  @!P2 IMAD R19, R19, 0x100000, R39 ;  /* 0x001000001313a824 */ /* 0x000fe200078e0227 */
[----:B------:R-:W-:-:S02]  /*1fea0*/  @!P2 MOV R36, RZ ;  /* 0x000000ff0024a202 */ /* 0x000fc40000000f00 */
[----:B------:R-:W-:Y:S01]  /*1feb0*/  @!P2 LEA R37, R18, 0x3ff00000, 0x14 ;  /* 0x3ff000001225a811 */ /* 0x000fe200078ea0ff */
[----:B------:R-:W-:-:S06]  /*1fec0*/  @!P2 IMAD.MOV.U32 R18, RZ, RZ, R38 ;  /* 0x000000ffff12a224 */ /* 0x000fcc00078e0026 */
[----:B------:R-:W-:-:S11]  /*1fed0*/  @!P2 DMUL R20, R18, R36 ;  /* 0x000000241214a228 */ /* 0x000fd60000000000 */
.L_x_364:
[----:B------:R-:W-:Y:S05]  /*1fee0*/  BSYNC.RECONVERGENT B1 ;  /* 0x0000000000017941 */ /* 0x000fea0003800200 */
.L_x_363:
[----:B------:R-:W-:Y:S01]  /*1fef0*/  @!P0 IMAD.IADD R48, R48, 0x1, -R49 ;  /* 0x0000000130308824 */ /* 0x000fe200078e0a31 */
[----:B------:R-:W1:Y:S01]  /*1ff00*/  LDC.64 R36, c[0x0][0x388] ;  /* 0x0000e200ff247b82 */ /* 0x000e620000000a00 */
[----:B------:R-:W-:Y:S01]  /*1ff10*/  LOP3.LUT R18, R47, R50, RZ, 0x3c, !PT ;  /* 0x000000322f127212 */ /* 0x000fe200078e3cff */
[----:B------:R-:W-:Y:S01]  /*1ff20*/  @!P0 VIADD R46, R46, 0x1 ;  /* 0x000000012e2e8836 */ /* 0x000fe20000000000 */
[----:B------:R-:W-:Y:S02]  /*1ff30*/  ISETP.NE.AND P0, PT, R50, RZ, PT ;  /* 0x000000ff3200720c */ /* 0x000fe40003f05270 */
[----:B------:R-:W-:Y:S02]  /*1ff40*/  ISETP.GE.U32.AND P1, PT, R48, R49, PT ;  /* 0x000000313000720c */ /* 0x000fe40003f26070 */
[----:B------:R-:W-:Y:S01]  /*1ff50*/  ISETP.GE.AND P2, PT, R18, RZ, PT ;  /* 0x000000ff1200720c */ /* 0x000fe20003f46270 */
[----:B------:R-:W2:Y:S10]  /*1ff60*/  LDC.64 R38, c[0x0][0x390] ;  /* 0x0000e400ff267b82 */ /* 0x000eb40000000a00 */
[----:B------:R-:W-:-:S05]  /*1ff70*/  @P1 IADD3 R46, PT, PT, R46, 0x1, RZ ;  /* 0x000000012e2e1810 */ /* 0x000fca0007ffe0ff */
[----:B------:R-:W-:Y:S01]  /*1ff80*/  @!P2 IMAD.MOV R46, RZ, RZ, -R46 ;  /* 0x000000ffff2ea224 */ /* 0x000fe200078e0a2e */
[----:B------:R-:W-:-:S05]  /*1ff90*/  @!P0 LOP3.LUT R46, RZ, R50, RZ, 0x33, !PT ;  /* 0x00000032ff2e8212 */ /* 0x000fca00078e33ff */
[----:B-1----:R-:W-:-:S04]  /*1ffa0*/  IMAD.WIDE R36, R46, 0x8, R36 ;  /* 0x000000082e247825 */ /* 0x002fc800078e0224 */
[----:B--2---:R-:W-:Y:S02]  /*1ffb0*/  IMAD.WIDE R38, R46, 0x8, R38 ;  /* 0x000000082e267825 */ /* 0x004fe400078e0226 */
[----:B------:R-:W5:Y:S04]  /*1ffc0*/  LDG.E.64 R36, desc[UR6][R36.64] ;  /* 0x0000000624247981 */ /* 0x000f68000c1e1b00 */
[----:B------:R-:W5:Y:S01]  /*1ffd0*/  LDG.E.64 R38, desc[UR6][R38.64] ;  /* 0x0000000626267981 */ /* 0x000f62000c1e1b00 */
[----:B------:R-:W-:Y:S01]  /*1ffe0*/  DMUL R2, R34, -R2 ;  /* 0x8000000222027228 */ /* 0x000fe20000000000 */
[----:B------:R-:W1:Y:S01]  /*1fff0*/  MUFU.RCP64H R49, R17 ;  /* 0x0000001100317308 */ /* 0x000e620000001800 */
[----:B------:R-:W-:Y:S01]  /*20000*/  IMAD.MOV.U32 R48, RZ, RZ, 0x1 ;  /* 0x00000001ff307424 */ /* 0x000fe200078e00ff */
[----:B------:R-:W-:Y:S01]  /*20010*/  FSETP.GT.AND P1, PT, R43, RZ, PT ;  /* 0x000000ff2b00720b */ /* 0x000fe20003f24000 */
[----:B------:R-:W-:Y:S01]  /*20020*/  IMAD.MOV R46, RZ, RZ, -R46 ;  /* 0x000000ffff2e7224 */ /* 0x000fe200078e0a2e */
[----:B------:R-:W-:Y:S01]  /*20030*/  LOP3.LUT R42, R42, 0x1, RZ, 0xc0, !PT ;  /* 0x000000012a2a7812 */ /* 0x000fe200078ec0ff */
[----:B------:R-:W-:Y:S02]  /*20040*/  BSSY.RECONVERGENT B1, `(.L_x_365) ;  /* 0x000003f000017945 */ /* 0x000fe40003800200 */
[----:B------:R-:W-:Y:S01]  /*20050*/  DFMA R10, R2, R10, 6.75539944105574400000e+15 ;  /* 0x43380000020a742b */ /* 0x000fe2000000000a */
[----:B------:R-:W2:Y:S01]  /*20060*/  F2F.F32.F64 R6, R6 ;  /* 0x0000000600067310 */ /* 0x000ea20000301000 */
[----:B------:R-:W-:Y:S01]  /*20070*/  IMAD R50, R50, R46, R47 ;  /* 0x0000002e32327224 */ /* 0x000fe200078e022f */
[----:B------:R-:W-:-:S05]  /*20080*/  ISETP.NE.U32.AND P0, PT, R42, 0x1, PT ;  /* 0x000000012a00780c */ /* 0x000fca0003f05070 */
[----:B------:R-:W-:-:S08]  /*20090*/  DADD R18, R10, -6.75539944105574400000e+15 ;  /* 0xc33800000a127429 */ /* 0x000fd00000000000 */
[----:B------:R-:W-:Y:S01]  /*200a0*/  DFMA R34, R18, -UR4, R2 ;  /* 0x8000000412227c2b */ /* 0x000fe20008000002 */
[----:B------:R-:W-:Y:S01]  /*200b0*/  UMOV UR4, 0x40000000 ;  /* 0x4000000000047882 */ /* 0x000fe20000000000 */
[----:B------:R-:W-:Y:S02]  /*200c0*/  UMOV UR5, 0x3fd98845 ;  /* 0x3fd9884500057882 */ /* 0x000fe40000000000 */
[----:B------:R-:W-:-:S04]  /*200d0*/  DMUL R20, R20, UR4 ;  /* 0x0000000414147c28 */ /* 0x000fc80008000000 */
[----:B------:R-:W-:Y:S02]  /*200e0*/  DFMA R18, R18, -UR8, R34 ;  /* 0x8000000812127c2b */ /* 0x000fe40008000022 */
[----:B-1----:R-:W-:-:S06]  /*200f0*/  DFMA R34, -R16, R48, 1 ;  /* 0x3ff000001022742b */ /* 0x002fcc0000000130 */
[----:B------:R-:W-:Y:S02]  /*20100*/  DFMA R8, R18, UR10, R8 ;  /* 0x0000000a12087c2b */ /* 0x000fe40008000008 */
[----:B------:R-:W-:-:S06]  /*20110*/  DFMA R34, R34, R34, R34 ;  /* 0x000000222222722b */ /* 0x000fcc0000000022 */
[----:B------:R-:W-:Y:S02]  /*20120*/  DFMA R8, R18, R8, UR12 ;  /* 0x0000000c12087e2b */ /* 0x000fe40008000008 */
[----:B------:R-:W-:Y:S01]  /*20130*/  DFMA R34, R48, R34, R48 ;  /* 0x000000223022722b */ /* 0x000fe20000000030 */
[----:B------:R-:W-:-:S05]  /*20140*/  MOV R49, 0x3faa466f ;  /* 0x3faa466f00317802 */ /* 0x000fca0000000f00 */
[----:B------:R-:W-:Y:S01]  /*20150*/  DFMA R8, R18, R8, UR14 ;  /* 0x0000000e12087e2b */ /* 0x000fe20008000008 */
[----:B--2---:R-:W-:-:S04]  /*20160*/  FFMA R49, R6, R49, -1.8212559223175048828 ;  /* 0xbfe91eea06317423 */ /* 0x004fc80000000031 */
[----:B------:R-:W-:-:S03]  /*20170*/  FFMA R49, R6, R49, 1.7814779281616210938 ;  /* 0x3fe4077806317423 */ /* 0x000fc60000000031 */
[----:B------:R-:W-:Y:S01]  /*20180*/  DFMA R8, R18, R8, UR16 ;  /* 0x0000001012087e2b */ /* 0x000fe20008000008 */
[----:B------:R-:W-:-:S04]  /*20190*/  FFMA R49, R6, R49, -0.35656377673149108887 ;  /* 0xbeb68f8706317423 */ /* 0x000fc80000000031 */
[----:B------:R-:W-:-:S03]  /*201a0*/  FFMA R49, R6, R49, 0.31938153505325317383 ;  /* 0x3ea385fa06317423 */ /* 0x000fc60000000031 */
[----:B------:R-:W-:Y:S01]  /*201b0*/  DFMA R8, R18, R8, UR18 ;  /* 0x0000001212087e2b */ /* 0x000fe20008000008 */
[----:B------:R-:W-:-:S04]  /*201c0*/  FMUL R49, R6, R49 ;  /* 0x0000003106317220 */ /* 0x000fc80000400000 */
[----:B------:R-:W1:Y:S03]  /*201d0*/  F2F.F64.F32 R6, R49 ;  /* 0x0000003100067310 */ /* 0x000e660000201800 */
[----:B------:R-:W-:-:S08]  /*201e0*/  DFMA R8, R18, R8, UR20 ;  /* 0x0000001412087e2b */ /* 0x000fd00008000008 */
[----:B------:R-:W-:Y:S02]  /*201f0*/  DFMA R8, R18, R8, UR22 ;  /* 0x0000001612087e2b */ /* 0x000fe40008000008 */
[----:B-1----:R-:W-:Y:S01]  /*20200*/  DMUL R6, R20, R6 ;  /* 0x0000000614067228 */ /* 0x002fe20000000000 */
[----:B------:R-:W-:-:S05]  /*20210*/  IMAD.MOV.U32 R21, RZ, RZ, 0x5 ;  /* 0x00000005ff157424 */ /* 0x000fca00078e00ff */
[----:B------:R-:W-:Y:S01]  /*20220*/  DFMA R8, R18, R8, UR24 ;  /* 0x0000001812087e2b */ /* 0x000fe20008000008 */
[----:B------:R-:W-:Y:S01]  /*20230*/  IMAD R46, R50, R21, 0x5 ;  /* 0x00000005322e7424 */ /* 0x000fe200078e0215 */
[----:B------:R-:W-:Y:S01]  /*20240*/  DFMA R20, -R16, R34, 1 ;  /* 0x3ff000001014742b */ /* 0x000fe20000000122 */
[----:B------:R-:W1:Y:S05]  /*20250*/  F2F.F32.F64 R51, R6 ;  /* 0x0000000600337310 */ /* 0x000e6a0000301000 */
[----:B------:R-:W-:Y:S02]  /*20260*/  DFMA R8, R18, R8, UR26 ;  /* 0x0000001a12087e2b */ /* 0x000fe40008000008 */
[----:B------:R-:W-:Y:S01]  /*20270*/  DFMA R48, R34, R20, R34 ;  /* 0x000000142230722b */ /* 0x000fe20000000022 */
[----:B------:R-:W2:Y:S05]  /*20280*/  I2F.F64 R46, R46 ;  /* 0x0000002e002e7312 */ /* 0x000eaa0000201c00 */
[----:B------:R-:W-:Y:S01]  /*20290*/  DFMA R8, R18, R8, 1 ;  /* 0x3ff000001208742b */ /* 0x000fe20000000008 */
[----:B-1----:R-:W-:Y:S01]  /*202a0*/  @P1 FADD R51, -R51, 1 ;  /* 0x3f80000033331421 */ /* 0x002fe20000000100 */
[----:B------:R-:W-:-:S06]  /*202b0*/  FSETP.GEU.AND P1, PT, |R3|, 4.1917929649353027344, PT ;  /* 0x4086232b0300780b */ /* 0x000fcc0003f2e200 */
[----:B------:R-:W-:Y:S02]  /*202c0*/  DFMA R42, R18, R8, 1 ;  /* 0x3ff00000122a742b */ /* 0x000fe40000000008 */
[----:B0-----:R-:W-:Y:S02]  /*202d0*/  @!P0 DADD R18, -R44, 1 ;  /* 0x3ff000002c128429 */ /* 0x001fe40000000100 */
[----:B--2---:R-:W-:-:S06]  /*202e0*/  DMUL R20, R48, R46 ;  /* 0x0000002e30147228 */ /* 0x004fcc0000000000 */
[----:B------:R-:W-:Y:S01]  /*202f0*/  @!P0 DMUL R18, R40, R18 ;  /* 0x0000001228128228 */ /* 0x000fe20000000000 */
[----:B------:R-:W-:Y:S01]  /*20300*/  LEA R7, R10, R43, 0x14 ;  /* 0x0000002b0a077211 */ /* 0x000fe200078ea0ff */
[----:B------:R-:W-:Y:S01]  /*20310*/  DFMA R34, -R16, R20, R46 ;  /* 0x000000141022722b */ /* 0x000fe2000000012e */
[----:B------:R-:W-:-:S07]  /*20320*/  IMAD.MOV.U32 R6, RZ, RZ, R42 ;  /* 0x000000ffff067224 */ /* 0x000fce00078e002a */
[----:B------:R-:W-:Y:S01]  /*20330*/  DFMA R8, R48, R34, R20 ;  /* 0x000000223008722b */ /* 0x000fe20000000014 */
[----:B------:R0:W1:Y:S01]  /*20340*/  F2F.F64.F32 R20, R51 ;  /* 0x0000003300147310 */ /* 0x0000620000201800 */
[----:B------:R-:W-:Y:S09]  /*20350*/  @!P1 BRA `(.L_x_366) ;  /* 0x0000000000349947 */ /* 0x000ff20003800000 */
        /* <DEDUP_REMOVED lines=13> */
.L_x_366:
[----:B------:R-:W-:Y:S05]  /*20430*/  BSYNC.RECONVERGENT B1 ;  /* 0x0000000000017941 */ /* 0x000fea0003800200 */
.L_x_365:
        /* <DEDUP_REMOVED lines=15> */
.L_x_368:
[----:B------:R-:W-:Y:S05]  /*20530*/  BSYNC.RECONVERGENT B1 ;  /* 0x0000000000017941 */ /* 0x000fea0003800200 */
.L_x_367:
        /* <DEDUP_REMOVED lines=26> */
.L_x_370:
[----:B------:R-:W-:Y:S05]  /*206e0*/  BSYNC.RECONVERGENT B1 ;  /* 0x0000000000017941 */ /* 0x000fea0003800200 */
.L_x_369:
        /* <DEDUP_REMOVED lines=24> */
.L_x_372:
[----:B------:R-:W-:Y:S05]  /*20870*/  BSYNC.RECONVERGENT B1 ;  /* 0x0000000000017941 */ /* 0x000fea0003800200 */
.L_x_371:
[----:B------:R-:W-:Y:S01]  /*20880*/  ISETP.GT.AND P0, PT, R7, 0xfffff, PT ;  /* 0x000fffff0700780c */ /* 0x000fe20003f04270 */
[----:B------:R-:W1:Y:S01]  /*20890*/  MUFU.RSQ64H R9, R3 ;  /* 0x0000000300097308 */ /* 0x000e620000001c00 */
[----:B------:R-:W-:Y:S01]  /*208a0*/  IMAD.MOV.U32 R42, RZ, RZ, R6 ;  /* 0x000000ffff2a7224 */ /* 0x000fe200078e0006 */
[----:B------:R-:W-:Y:S01]  /*208b0*/  IADD3 R8, PT, PT, R3, -0x3500000, RZ ;  /* 0xfcb0000003087810 */ /* 0x000fe20007ffe0ff */
[--C-:B------:R-:W-:Y:S01]  /*208c0*/  IMAD.MOV.U32 R43, RZ, RZ, R7.reuse ;  /* 0x000000ffff2b7224 */ /* 0x100fe200078e0007 */
[----:B------:R-:W-:Y:S01]  /*208d0*/  BSSY.RECONVERGENT B1, `(.L_x_373) ;  /* 0x0000058000017945 */ /* 0x000fe20003800200 */
[----:B------:R-:W-:Y:S02]  /*208e0*/  IMAD.MOV.U32 R44, RZ, RZ, R7 ;  /* 0x000000ffff2c7224 */ /* 0x000fe400078e0007 */
[----:B------:R-:W-:Y:S02]  /*208f0*/  IMAD.MOV.U32 R20, RZ, RZ, 0x0 ;  /* 0x00000000ff147424 */ /* 0x000fe400078e00ff */
[----:B------:R-:W-:-:S02]  /*20900*/  IMAD.MOV.U32 R21, RZ, RZ, 0x3fd80000 ;  /* 0x3fd80000ff157424 */ /* 0x000fc400078e00ff */
[----:B------:R-:W-:Y:S01]  /*20910*/  IMAD.MOV.U32 R45, RZ, RZ, -0x3ff ;  /* 0xfffffc01ff2d7424 */ /* 0x000fe200078e00ff */
[----:B------:R-:W-:Y:S01]  /*20920*/  @!P0 DMUL R42, R42, 1.80143985094819840000e+16 ;  /* 0x435000002a2a8828 */ /* 0x000fe20000000000 */
[----:B------:R-:W-:Y:S01]  /*20930*/  @!P0 IMAD.MOV.U32 R45, RZ, RZ, -0x435 ;  /* 0xfffffbcbff2d8424 */ /* 0x000fe200078e00ff */
[----:B-1----:R-:W-:-:S08]  /*20940*/  DMUL R10, R8, R8 ;  /* 0x00000008080a7228 */ /* 0x002fd00000000000 */
[----:B------:R-:W-:Y:S01]  /*20950*/  @!P0 IMAD.MOV.U32 R44, RZ, RZ, R43 ;  /* 0x000000ffff2c8224 */ /* 0x000fe200078e002b */
[----:B------:R-:W-:Y:S01]  /*20960*/  @!P0 MOV R6, R42 ;  /* 0x0000002a00068202 */ /* 0x000fe20000000f00 */
[----:B------:R-:W-:-:S03]  /*20970*/  DFMA R10, -R10, R2, 1 ;  /* 0x3ff000000a0a742b */ /* 0x000fc60000000102 */
[----:B------:R-:W-:-:S04]  /*20980*/  IADD3 R7, PT, PT, R44, -0x1, RZ ;  /* 0xffffffff2c077810 */ /* 0x000fc80007ffe0ff */
[----:B------:R-:W-:Y:S01]  /*20990*/  ISETP.GE.U32.AND P1, PT, R7, 0x7fefffff, PT ;  /* 0x7fefffff0700780c */ /* 0x000fe20003f26070 */
[----:B------:R-:W-:Y:S02]  /*209a0*/  DFMA R20, R10, R20, 0.5 ;  /* 0x3fe000000a14742b */ /* 0x000fe40000000014 */
[----:B------:R-:W-:-:S08]  /*209b0*/  DMUL R10, R8, R10 ;  /* 0x0000000a080a7228 */ /* 0x000fd00000000000 */
[----:B------:R-:W-:Y:S02]  /*209c0*/  DFMA R20, R20, R10, R8 ;  /* 0x0000000a1414722b */ /* 0x000fe40000000008 */
[----:B------:R-:W-:Y:S01]  /*209d0*/  @P1 MOV R18, 0x0 ;  /* 0x0000000000121802 */ /* 0x000fe20000000f00 */
[----:B------:R-:W-:Y:S01]  /*209e0*/  @P1 IMAD.MOV.U32 R19, RZ, RZ, 0x7ff00000 ;  /* 0x7ff00000ff131424 */ /* 0x000fe200078e00ff */
[----:B------:R-:W-:-:S05]  /*209f0*/  @P1 LOP3.LUT P2, RZ, R43, 0x7fffffff, RZ, 0xc0, !PT ;  /* 0x7fffffff2bff1812 */ /* 0x000fca000784c0ff */
[----:B------:R-:W-:Y:S02]  /*20a00*/  @P1 DFMA R18, R42, R18, +INF ;  /* 0x7ff000002a12142b */ /* 0x000fe40000000012 */
[----:B------:R-:W-:Y:S01]  /*20a10*/  DMUL R10, R20, R2 ;  /* 0x00000002140a7228 */ /* 0x000fe20000000000 */
[----:B------:R-:W-:-:S07]  /*20a20*/  VIADD R7, R21, 0xfff00000 ;  /* 0xfff0000015077836 */ /* 0x000fce0000000000 */
[----:B------:R-:W-:Y:S02]  /*20a30*/  @P1 FSEL R46, R18, RZ, P2 ;  /* 0x000000ff122e1208 */ /* 0x000fe40001000000 */
[----:B------:R-:W-:Y:S01]  /*20a40*/  @P1 FSEL R47, R19, -QNAN , P2 ;  /* 0xfff00000132f1808 */ /* 0x000fe20001000000 */
[----:B------:R-:W-:Y:S01]  /*20a50*/  DFMA R18, R10, -R10, R2 ;  /* 0x8000000a0a12722b */ /* 0x000fe20000000002 */
[----:B------:R-:W-:Y:S10]  /*20a60*/  @P1 BRA `(.L_x_374) ;  /* 0x0000000000f81947 */ /* 0x000ff40003800000 */
[----:B------:R-:W-:Y:S01]  /*20a70*/  LOP3.LUT R42, R44, 0xfffff, RZ, 0xc0, !PT ;  /* 0x000fffff2c2a7812 */ /* 0x000fe200078ec0ff */
[----:B------:R-:W-:Y:S01]  /*20a80*/  UMOV UR4, 0x3ae80f1e ;  /* 0x3ae80f1e00047882 */ /* 0x000fe20000000000 */
[----:B------:R-:W-:Y:S01]  /*20a90*/  MOV R46, RZ ;  /* 0x000000ff002e7202 */ /* 0x000fe20000000f00 */
[----:B------:R-:W-:Y:S01]  /*20aa0*/  UMOV UR5, 0x3eb1380b ;  /* 0x3eb1380b00057882 */ /* 0x000fe20000000000 */
[----:B------:R-:W-:Y:S02]  /*20ab0*/  LOP3.LUT R43, R42, 0x3ff00000, RZ, 0xfc, !PT ;  /* 0x3ff000002a2b7812 */ /* 0x000fe400078efcff */
[----:B------:R-:W-:Y:S02]  /*20ac0*/  MOV R42, R6 ;  /* 0x00000006002a7202 */ /* 0x000fe40000000f00 */
[----:B------:R-:W-:Y:S02]  /*20ad0*/  ISETP.GE.U32.AND P0, PT, R43, 0x3ff6a09f, PT ;  /* 0x3ff6a09f2b00780c */ /* 0x000fe40003f06070 */
[----:B------:R-:W-:Y:S01]  /*20ae0*/  LEA.HI R44, R44, R45, RZ, 0xc ;  /* 0x0000002d2c2c7211 */ /* 0x000fe200078f60ff */
[----:B------:R-:W-:-:S10]  /*20af0*/  IMAD.MOV.U32 R45, RZ, RZ, 0x43300000 ;  /* 0x43300000ff2d7424 */ /* 0x000fd400078e00ff */
[----:B------:R-:W-:Y:S01]  /*20b00*/  @P0 VIADD R47, R43, 0xfff00000 ;  /* 0xfff000002b2f0836 */ /* 0x000fe20000000000 */
[----:B------:R-:W-:-:S03]  /*20b10*/  @P0 IADD3 R44, PT, PT, R44, 0x1, RZ ;  /* 0x000000012c2c0810 */ /* 0x000fc60007ffe0ff */
[----:B------:R-:W-:Y:S01]  /*20b20*/  @P0 IMAD.MOV.U32 R43, RZ, RZ, R47 ;  /* 0x000000ffff2b0224 */ /* 0x000fe200078e002f */
[----:B------:R-:W-:-:S05]  /*20b30*/  LOP3.LUT R44, R44, 0x80000000, RZ, 0x3c, !PT ;  /* 0x800000002c2c7812 */ /* 0x000fca00078e3cff */
[----:B------:R-:W-:-:S06]  /*20b40*/  DADD R48, R42, 1 ;  /* 0x3ff000002a307429 */ /* 0x000fcc0000000000 */
[----:B------:R-:W1:Y:S02]  /*20b50*/  MUFU.RCP64H R47, R49 ;  /* 0x00000031002f7308 */ /* 0x000e640000001800 */
[----:B-1----:R-:W-:Y:S01]  /*20b60*/  DFMA R52, -R48, R46, 1 ;  /* 0x3ff000003034742b */ /* 0x002fe2000000012e */
        /* <DEDUP_REMOVED lines=46> */
.L_x_374:
[----:B------:R-:W-:Y:S05]  /*20e50*/  BSYNC.RECONVERGENT B1 ;  /* 0x0000000000017941 */ /* 0x000fea0003800200 */
.L_x_373:
[----:B------:R-:W-:Y:S01]  /*20e60*/  ISETP.GE.U32.AND P0, PT, R8, 0x7ca00000, PT ;  /* 0x7ca000000800780c */ /* 0x000fe20003f06070 */
[----:B------:R-:W-:Y:S01]  /*20e70*/  IMAD.MOV.U32 R6, RZ, RZ, R20 ;  /* 0x000000ffff067224 */ /* 0x000fe200078e0014 */
[----:B------:R-:W-:Y:S05]  /*20e80*/  BSSY.RECONVERGENT B1, `(.L_x_375) ;  /* 0x000000a000017945 */ /* 0x000fea0003800200 */
[----:B------:R-:W-:-:S06]  /*20e90*/  DFMA R42, R18, R6, R10 ;  /* 0x00000006122a722b */ /* 0x000fcc000000000a */
[----:B------:R-:W-:Y:S05]  /*20ea0*/  @!P0 BRA `(.L_x_376) ;  /* 0x00000000001c8947 */ /* 0x000fea0003800000 */
[----:B------:R-:W-:Y:S01]  /*20eb0*/  MOV R9, R7 ;  /* 0x0000000700097202 */ /* 0x000fe20000000f00 */
[----:B------:R-:W-:Y:S01]  /*20ec0*/  IMAD.MOV.U32 R6, RZ, RZ, R2 ;  /* 0x000000ffff067224 */ /* 0x000fe200078e0002 */
[----:B------:R-:W-:Y:S01]  /*20ed0*/  MOV R44, 0x20f00 ;  /* 0x00020f00002c7802 */ /* 0x000fe20000000f00 */
[----:B------:R-:W-:-:S07]  /*20ee0*/  IMAD.MOV.U32 R7, RZ, RZ, R3 ;  /* 0x000000ffff077224 */ /* 0x000fce00078e0003 */
[----:B0----5:R-:W-:Y:S05]  /*20ef0*/  CALL.REL.NOINC `($__internal_2_$__cuda_sm20_dsqrt_rn_f64_mediumpath_v1) ;  /* 0x0000005c00bc7944 */ /* 0x021fea0003c00000 */
[----:B------:R-:W-:Y:S01]  /*20f00*/  MOV R42, R6 ;  /* 0x00000006002a7202 */ /* 0x000fe20000000f00 */
[----:B------:R-:W-:-:S07]  /*20f10*/  IMAD.MOV.U32 R43, RZ, RZ, R7 ;  /* 0x000000ffff2b7224 */ /* 0x000fce00078e0007 */
.L_x_376:
[----:B------:R-:W-:Y:S05]  /*20f20*/  BSYNC.RECONVERGENT B1 ;  /* 0x0000000000017941 */ /* 0x000fea0003800200 */
.L_x_375:
[----:B-----5:R-:W-:Y:S01]  /*20f30*/  DMUL R42, R38, R42 ;  /* 0x0000002a262a7228 */ /* 0x020fe20000000000 */
[----:B------:R-:W-:Y:S01]  /*20f40*/  IMAD.MOV.U32 R8, RZ, RZ, 0x1 ;  /* 0x00000001ff087424 */ /* 0x000fe200078e00ff */
[----:B------:R-:W-:Y:S04]  /*20f50*/  BSSY.RECONVERGENT B1, `(.L_x_377) ;  /* 0x0000016000017945 */ /* 0x000fe80003800200 */
[----:B------:R-:W1:Y:S02]  /*20f60*/  MUFU.RCP64H R9, R43 ;  /* 0x0000002b00097308 */ /* 0x000e640000001800 */
[----:B-1----:R-:W-:-:S08]  /*20f70*/  DFMA R6, -R42, R8, 1 ;  /* 0x3ff000002a06742b */ /* 0x002fd00000000108 */
        /* <DEDUP_REMOVED lines=17> */
[----:B0-----:R-:W-:Y:S05]  /*21090*/  CALL.REL.NOINC `($__internal_1_$__cuda_sm20_div_rn_f64_full) ;  /* 0x0000005400cc7944 */ /* 0x001fea0003c00000 */
[----:B------:R-:W-:-:S07]  /*210a0*/  IMAD.MOV.U32 R6, RZ, RZ, R8 ;  /* 0x000000ffff067224 */ /* 0x000fce00078e0008 */
.L_x_378:
[----:B------:R-:W-:Y:S05]  /*210b0*/  BSYNC.RECONVERGENT B1 ;  /* 0x0000000000017941 */ /* 0x000fea0003800200 */
.L_x_377:
[----:B------:R-:W1:Y:S01]  /*210c0*/  F2F.F32.F64 R38, R6 ;  /* 0x0000000600267310 */ /* 0x000e620000301000 */
[----:B------:R-:W-:Y:S01]  /*210d0*/  MOV R20, 0x1871100e ;  /* 0x1871100e00147802 */ /* 0x000fe20000000f00 */
[----:B------:R-:W-:Y:S01]  /*210e0*/  IMAD.MOV.U32 R21, RZ, RZ, 0x3fcda671 ;  /* 0x3fcda671ff157424 */ /* 0x000fe200078e00ff */
[----:B------:R-:W-:Y:S01]  /*210f0*/  UMOV UR4, 0x0 ;  /* 0x0000000000047882 */ /* 0x000fe20000000000 */
[----:B------:R-:W-:Y:S01]  /*21100*/  UMOV UR5, 0x3ff00000 ;  /* 0x3ff0000000057882 */ /* 0x000fe20000000000 */
[----:B------:R-:W-:Y:S01]  /*21110*/  BSSY.RECONVERGENT B1, `(.L_x_379) ;  /* 0x0000015000017945 */ /* 0x000fe20003800200 */
[----:B------:R-:W-:Y:S02]  /*21120*/  DADD R42, -R42, R6 ;  /* 0x000000002a2a7229 */ /* 0x000fe40000000106 */
[----:B-1----:R-:W1:Y:S02]  /*21130*/  F2F.F64.F32 R8, |R38| ;  /* 0x4000002600087310 */ /* 0x002e640000201800 */
[----:B-1----:R-:W-:-:S06]  /*21140*/  DFMA R20, R8, R20, UR4 ;  /* 0x0000000408147e2b */ /* 0x002fcc0008000014 */
[----:B------:R-:W1:Y:S04]  /*21150*/  MUFU.RCP64H R9, R21 ;  /* 0x0000001500097308 */ /* 0x000e680000001800 */
[----:B------:R-:W-:-:S05]  /*21160*/  VIADD R8, R21, 0x300402 ;  /* 0x0030040215087836 */ /* 0x000fca0000000000 */
[----:B------:R-:W-:Y:S01]  /*21170*/  FSETP.GEU.AND P0, PT, |R8|, 5.8789094863358348022e-39, PT ;  /* 0x004004020800780b */ /* 0x000fe20003f0e200 */
[----:B-1----:R-:W-:-:S08]  /*21180*/  DFMA R10, -R20, R8, 1 ;  /* 0x3ff00000140a742b */ /* 0x002fd00000000108 */
        /* <DEDUP_REMOVED lines=13> */
.L_x_380:
[----:B------:R-:W-:Y:S05]  /*21260*/  BSYNC.RECONVERGENT B1 ;  /* 0x0000000000017941 */ /* 0x000fea0003800200 */
.L_x_379:
[----:B------:R-:W1:Y:S01]  /*21270*/  F2F.F64.F32 R6, R38 ;  /* 0x0000002600067310 */ /* 0x000e620000201800 */
[----:B------:R-:W-:Y:S01]  /*21280*/  UMOV UR4, 0xfefa39ef ;  /* 0xfefa39ef00047882 */ /* 0x000fe20000000000 */
[----:B------:R-:W-:Y:S01]  /*21290*/  UMOV UR5, 0x3fe62e42 ;  /* 0x3fe62e4200057882 */ /* 0x000fe20000000000 */
[----:B------:R-:W-:Y:S01]  /*212a0*/  MOV R39, 0x3faa466f ;  /* 0x3faa466f00277802 */ /* 0x000fe20000000f00 */
[----:B------:R-:W-:Y:S01]  /*212b0*/  BSSY.RECONVERGENT B1, `(.L_x_381) ;  /* 0x0000042000017945 */ /* 0x000fe20003800200 */
[----:B------:R-:W-:Y:S02]  /*212c0*/  HFMA2 R49, -RZ, RZ, 1.9501953125, -0.0251617431640625 ;  /* 0x3fcda671ff317431 */ /* 0x000fe400000001ff */
[----:B------:R-:W-:Y:S01]  /*212d0*/  IMAD.MOV.U32 R48, RZ, RZ, 0x1871100e ;  /* 0x1871100eff307424 */ /* 0x000fe200078e00ff */
[----:B------:R-:W-:Y:S01]  /*212e0*/  F2F.F32.F64 R46, R42 ;  /* 0x0000002a002e7310 */ /* 0x000fe20000301000 */
[----:B-1----:R-:W-:-:S07]  /*212f0*/  DMUL R8, R6, -0.5 ;  /* 0xbfe0000006087828 */ /* 0x002fce0000000000 */
[----:B------:R-:W1:Y:S01]  /*21300*/  F2F.F32.F64 R10, R10 ;  /* 0x0000000a000a7310 */ /* 0x000e620000301000 */
[----:B------:R-:W-:Y:S01]  /*21310*/  DMUL R6, R6, R8 ;  /* 0x0000000806067228 */ /* 0x000fe20000000000 */
[----:B------:R-:W-:Y:S01]  /*21320*/  IMAD.MOV.U32 R8, RZ, RZ, 0x652b82fe ;  /* 0x652b82feff087424 */ /* 0x000fe200078e00ff */
[----:B------:R-:W-:Y:S01]  /*21330*/  MOV R9, 0x3ff71547 ;  /* 0x3ff7154700097802 */ /* 0x000fe20000000f00 */
[----:B-1----:R-:W-:-:S05]  /*21340*/  FFMA R39, R10, R39, -1.8212559223175048828 ;  /* 0xbfe91eea0a277423 */ /* 0x002fca0000000027 */
        /* <DEDUP_REMOVED lines=39> */
[----:B------:R1:W2:Y:S09]  /*215c0*/  F2F.F64.F32 R20, |R46| ;  /* 0x4000002e00147310 */ /* 0x0002b20000201800 */
[----:B------:R-:W-:-:S02]  /*215d0*/  IMAD R19, R8, 0x100000, R45 ;  /* 0x0010000008137824 */ /* 0x000fc400078e022d */
        /* <DEDUP_REMOVED lines=15> */
.L_x_382:
[----:B------:R-:W-:Y:S05]  /*216d0*/  BSYNC.RECONVERGENT B1 ;  /* 0x0000000000017941 */ /* 0x000fea0003800200 */
.L_x_381:
[----:B------:R-:W-:Y:S01]  /*216e0*/  FFMA R39, R10, R39, -0.35656377673149108887 ;  /* 0xbeb68f870a277423 */ /* 0x000fe20000000027 */
[----:B------:R-:W-:Y:S01]  /*216f0*/  UMOV UR4, 0x0 ;  /* 0x0000000000047882 */ /* 0x000fe20000000000 */
[----:B------:R-:W-:Y:S01]  /*21700*/  UMOV UR5, 0x3ff00000 ;  /* 0x3ff0000000057882 */ /* 0x000fe20000000000 */
[----:B------:R-:W-:Y:S01]  /*21710*/  FSETP.GT.AND P0, PT, R38, RZ, PT ;  /* 0x000000ff2600720b */ /* 0x000fe20003f04000 */
[C---:B------:R-:W-:Y:S01]  /*21720*/  FFMA R39, R10.reuse, R39, 0.31938153505325317383 ;  /* 0x3ea385fa0a277423 */ /* 0x040fe20000000027 */
[----:B--2---:R-:W-:Y:S01]  /*21730*/  DFMA R20, R20, R48, UR4 ;  /* 0x0000000414147e2b */ /* 0x004fe20008000030 */
[----:B------:R-:W-:Y:S01]  /*21740*/  UMOV UR4, 0x40000000 ;  /* 0x4000000000047882 */ /* 0x000fe20000000000 */
[----:B------:R-:W-:Y:S01]  /*21750*/  UMOV UR5, 0x3fd98845 ;  /* 0x3fd9884500057882 */ /* 0x000fe20000000000 */
[----:B------:R-:W-:Y:S01]  /*21760*/  FMUL R6, R10, R39 ;  /* 0x000000270a067220 */ /* 0x000fe20000400000 */
[----:B------:R-:W-:Y:S01]  /*21770*/  DMUL R18, R18, UR4 ;  /* 0x0000000412127c28 */ /* 0x000fe20008000000 */
[----:B------:R-:W-:Y:S01]  /*21780*/  BSSY.RECONVERGENT B1, `(.L_x_383) ;  /* 0x0000015000017945 */ /* 0x000fe20003800200 */
[----:B------:R-:W1:Y:S04]  /*21790*/  MUFU.RCP64H R9, R21 ;  /* 0x0000001500097308 */ /* 0x000e680000001800 */
[----:B------:R-:W-:-:S04]  /*217a0*/  IADD3 R8, PT, PT, R21, 0x300402, RZ ;  /* 0x0030040215087810 */ /* 0x000fc80007ffe0ff */
[----:B------:R-:W2:Y:S02]  /*217b0*/  F2F.F64.F32 R6, R6 ;  /* 0x0000000600067310 */ /* 0x000ea40000201800 */
[----:B-1----:R-:W-:Y:S02]  /*217c0*/  DFMA R10, -R20, R8, 1 ;  /* 0x3ff00000140a742b */ /* 0x002fe40000000108 */
[----:B--2---:R-:W-:-:S06]  /*217d0*/  DMUL R18, R18, R6 ;  /* 0x0000000612127228 */ /* 0x004fcc0000000000 */
[----:B------:R-:W-:Y:S01]  /*217e0*/  DFMA R10, R10, R10, R10 ;  /* 0x0000000a0a0a722b */ /* 0x000fe2000000000a */
[----:B------:R-:W1:Y:S07]  /*217f0*/  F2F.F32.F64 R44, R18 ;  /* 0x00000012002c7310 */ /* 0x000e6e0000301000 */
[----:B------:R-:W-:-:S08]  /*21800*/  DFMA R10, R8, R10, R8 ;  /* 0x0000000a080a722b */ /* 0x000fd00000000008 */
[----:B------:R-:W-:Y:S01]  /*21810*/  DFMA R6, -R20, R10, 1 ;  /* 0x3ff000001406742b */ /* 0x000fe2000000010a */
[----:B-1----:R-:W-:Y:S01]  /*21820*/  @P0 FADD R44, -R44, 1 ;  /* 0x3f8000002c2c0421 */ /* 0x002fe20000000100 */
[----:B------:R-:W-:-:S06]  /*21830*/  FSETP.GEU.AND P0, PT, |R8|, 5.8789094863358348022e-39, PT ;  /* 0x004004020800780b */ /* 0x000fcc0003f0e200 */
[----:B------:R-:W-:Y:S01]  /*21840*/  DFMA R6, R10, R6, R10 ;  /* 0x000000060a06722b */ /* 0x000fe2000000000a */
[----:B------:R-:W1:Y:S06]  /*21850*/  F2F.F64.F32 R44, R44 ;  /* 0x0000002c002c7310 */ /* 0x000e6c0000201800 */
[----:B------:R-:W-:Y:S05]  /*21860*/  @P0 BRA `(.L_x_384) ;  /* 0x0000000000180947 */ /* 0x000fea0003800000 */
[----:B------:R-:W-:Y:S01]  /*21870*/  LOP3.LUT R6, R21, 0x7fffffff, RZ, 0xc0, !PT ;  /* 0x7fffffff15067812 */ /* 0x000fe200078ec0ff */
[----:B------:R-:W-:Y:S01]  /*21880*/  IMAD.MOV.U32 R10, RZ, RZ, R20 ;  /* 0x000000ffff0a7224 */ /* 0x000fe200078e0014 */
[----:B------:R-:W-:Y:S01]  /*21890*/  MOV R8, 0x218d0 ;  /* 0x000218d000087802 */ /* 0x000fe20000000f00 */
[----:B------:R-:W-:Y:S01]  /*218a0*/  IMAD.MOV.U32 R11, RZ, RZ, R21 ;  /* 0x000000ffff0b7224 */ /* 0x000fe200078e0015 */
[----:B------:R-:W-:-:S07]  /*218b0*/  IADD3 R6, PT, PT, R6, -0x100000, RZ ;  /* 0xfff0000006067810 */ /* 0x000fce0007ffe0ff */
[----:B01----:R-:W-:Y:S05]  /*218c0*/  CALL.REL.NOINC `($__internal_0_$__cuda_sm20_dblrcp_rn_slowpath_v3) ;  /* 0x0000004c00207944 */ /* 0x003fea0003c00000 */
.L_x_384:
[----:B------:R-:W-:Y:S05]  /*218d0*/  BSYNC.RECONVERGENT B1 ;  /* 0x0000000000017941 */ /* 0x000fea0003800200 */
.L_x_383:
[----:B------:R-:W2:Y:S01]  /*218e0*/  F2F.F64.F32 R42, R46 ;  /* 0x0000002e002a7310 */ /* 0x000ea20000201800 */
        /* <DEDUP_REMOVED lines=14> */
[C---:B--2---:R-:W-:Y:S01]  /*219d0*/  DMUL R8, R42.reuse, -0.5 ;  /* 0xbfe000002a087828 */ /* 0x044fe20000000000 */
        /* <DEDUP_REMOVED lines=9> */
[----:B------:R-:W-:Y:S01]  /*21a70*/  IMAD.MOV.U32 R8, RZ, RZ, 0x652b82fe ;  /* 0x652b82feff087424 */ /* 0x000fe200078e00ff */
[----:B------:R-:W-:Y:S01]  /*21a80*/  BSSY.RECONVERGENT B1, `(.L_x_385) ;  /* 0x000002a000017945 */ /* 0x000fe20003800200 */
[----:B------:R-:W-:-:S06]  /*21a90*/  IMAD.MOV.U32 R9, RZ, RZ, 0x3ff71547 ;  /* 0x3ff71547ff097424 */ /* 0x000fcc00078e00ff */
[----:B------:R-:W-:Y:S01]  /*21aa0*/  DFMA R38, R42, R8, 6.75539944105574400000e+15 ;  /* 0x433800002a26742b */ /* 0x000fe20000000008 */
[----:B------:R-:W-:-:S07]  /*21ab0*/  FSETP.GEU.AND P0, PT, |R43|, 4.1917929649353027344, PT ;  /* 0x4086232b2b00780b */ /* 0x000fce0003f0e200 */
[----:B------:R-:W-:-:S08]  /*21ac0*/  DADD R10, R38, -6.75539944105574400000e+15 ;  /* 0xc3380000260a7429 */ /* 0x000fd00000000000 */
[----:B------:R-:W-:-:S08]  /*21ad0*/  DFMA R18, R10, -UR4, R42 ;  /* 0x800000040a127c2b */ /* 0x000fd0000800002a */
[----:B------:R-:W-:Y:S01]  /*21ae0*/  DFMA R20, R10, -UR8, R18 ;  /* 0x800000080a147c2b */ /* 0x000fe20008000012 */
[----:B------:R-:W-:Y:S01]  /*21af0*/  MOV R10, 0xfca213ea ;  /* 0xfca213ea000a7802 */ /* 0x000fe20000000f00 */
[----:B------:R-:W-:-:S06]  /*21b00*/  IMAD.MOV.U32 R11, RZ, RZ, 0x3e928af3 ;  /* 0x3e928af3ff0b7424 */ /* 0x000fcc00078e00ff */
[----:B------:R-:W-:-:S08]  /*21b10*/  DFMA R18, R20, UR10, R10 ;  /* 0x0000000a14127c2b */ /* 0x000fd0000800000a */
[----:B------:R-:W-:-:S08]  /*21b20*/  DFMA R18, R20, R18, UR12 ;  /* 0x0000000c14127e2b */ /* 0x000fd00008000012 */
[C---:B------:R-:W-:Y:S02]  /*21b30*/  DFMA R48, R20.reuse, R18, UR14 ;  /* 0x0000000e14307e2b */ /* 0x040fe40008000012 */
[----:B------:R-:W2:Y:S06]  /*21b40*/  LDC R18, c[0x0][0x398] ;  /* 0x0000e600ff127b82 */ /* 0x000eac0000000800 */
[----:B------:R-:W-:-:S08]  /*21b50*/  DFMA R48, R20, R48, UR16 ;  /* 0x0000001014307e2b */ /* 0x000fd00008000030 */
[----:B------:R-:W-:-:S08]  /*21b60*/  DFMA R48, R20, R48, UR18 ;  /* 0x0000001214307e2b */ /* 0x000fd00008000030 */
[----:B------:R-:W-:Y:S01]  /*21b70*/  DFMA R48, R20, R48, UR20 ;  /* 0x0000001414307e2b */ /* 0x000fe20008000030 */
[----:B--2---:R-:W-:-:S04]  /*21b80*/  IABS R47, R18 ;  /* 0x00000012002f7213 */ /* 0x004fc80000000000 */
[----:B------:R-:W2:Y:S03]  /*21b90*/  I2F.RP R19, R47 ;  /* 0x0000002f00137306 */ /* 0x000ea60000209400 */
[----:B------:R-:W-:-:S08]  /*21ba0*/  DFMA R48, R20, R48, UR22 ;  /* 0x0000001614307e2b */ /* 0x000fd00008000030 */
[C---:B------:R-:W-:Y:S01]  /*21bb0*/  DFMA R48, R20.reuse, R48, UR24 ;  /* 0x0000001814307e2b */ /* 0x040fe20008000030 */
[----:B--2---:R-:W0:Y:S07]  /*21bc0*/  MUFU.RCP R19, R19 ;  /* 0x0000001300137308 */ /* 0x004e2e0000001000 */
[----:B------:R-:W-:-:S08]  /*21bd0*/  DFMA R48, R20, R48, UR26 ;  /* 0x0000001a14307e2b */ /* 0x000fd00008000030 */
[----:B------:R-:W-:Y:S01]  /*21be0*/  DFMA R48, R20, R48, 1 ;  /* 0x3ff000001430742b */ /* 0x000fe20000000030 */
[----:B0-----:R-:W-:-:S07]  /*21bf0*/  VIADD R51, R19, 0xffffffe ;  /* 0x0ffffffe13337836 */ /* 0x001fce0000000000 */
[----:B------:R-:W-:Y:S01]  /*21c00*/  DFMA R48, R20, R48, 1 ;  /* 0x3ff000001430742b */ /* 0x000fe20000000030 */
[----:B------:R-:W0:Y:S09]  /*21c10*/  F2I.FTZ.U32.TRUNC.NTZ R51, R51 ;  /* 0x0000003300337305 */ /* 0x000e32000021f000 */
[----:B------:R-:W-:Y:S01]  /*21c20*/  LEA R21, R38, R49, 0x14 ;  /* 0x0000003126157211 */ /* 0x000fe200078ea0ff */
        /* <DEDUP_REMOVED lines=8> */
[----:B------:R-:W-:Y:S01]  /*21cb0*/  FSEL R20, R42, RZ, P0 ;  /* 0x000000ff2a147208 */ /* 0x000fe20000000000 */
[----:B------:R-:W-:Y:S01]  /*21cc0*/  @!P1 IMAD.MOV.U32 R42, RZ, RZ, RZ ;  /* 0x000000ffff2a9224 */ /* 0x000fe200078e00ff */
[----:B------:R-:W-:Y:S01]  /*21cd0*/  @!P1 LEA R39, R19, R49, 0x14 ;  /* 0x0000003113279211 */ /* 0x000fe200078ea0ff */
[----:B------:R-:W-:-:S05]  /*21ce0*/  @!P1 IMAD.IADD R38, R38, 0x1, -R19 ;  /* 0x0000000126269824 */ /* 0x000fca00078e0a13 */
[----:B------:R-:W-:Y:S01]  /*21cf0*/  @!P1 LEA R43, R38, 0x3ff00000, 0x14 ;  /* 0x3ff00000262b9811 */ /* 0x000fe200078ea0ff */
[----:B------:R-:W-:-:S06]  /*21d00*/  @!P1 IMAD.MOV.U32 R38, RZ, RZ, R48 ;  /* 0x000000ffff269224 */ /* 0x000fcc00078e0030 */
[----:B------:R-:W-:-:S11]  /*21d10*/  @!P1 DMUL R20, R38, R42 ;  /* 0x0000002a26149228 */ /* 0x000fd60000000000 */
.L_x_386:
[----:B------:R-:W-:Y:S05]  /*21d20*/  BSYNC.RECONVERGENT B1 ;  /* 0x0000000000017941 */ /* 0x000fea0003800200 */
.L_x_385:
[-C--:B0-----:R-:W-:Y:S01]  /*21d30*/  IADD3 R42, PT, PT, RZ, -R51.reuse, RZ ;  /* 0x80000033ff2a7210 */ /* 0x081fe20007ffe0ff */
[----:B------:R-:W-:Y:S01]  /*21d40*/  VIADD R19, R14, 0x1180 ;  /* 0x000011800e137836 */ /* 0x000fe20000000000 */
[----:B------:R-:W-:Y:S01]  /*21d50*/  MOV R39, R51 ;  /* 0x0000003300277202 */ /* 0x000fe20000000f00 */
[----:B------:R-:W-:Y:S02]  /*21d60*/  IMAD.MOV.U32 R38, RZ, RZ, RZ ;  /* 0x000000ffff267224 */ /* 0x000fe400078e00ff */
[----:B------:R-:W-:-:S04]  /*21d70*/  IMAD R42, R42, R47, RZ ;  /* 0x0000002f2a2a7224 */ /* 0x000fc800078e02ff */
[----:B------:R-:W-:Y:S01]  /*21d80*/  IMAD.HI.U32 R51, R51, R42, R38 ;  /* 0x0000002a33337227 */ /* 0x000fe200078e0026 */
[----:B------:R-:W-:Y:S01]  /*21d90*/  IABS R38, R19 ;  /* 0x0000001300267213 */ /* 0x000fe20000000000 */
[----:B------:R-:W0:Y:S04]  /*21da0*/  LDC.64 R42, c[0x0][0x388] ;  /* 0x0000e200ff2a7b82 */ /* 0x000e280000000a00 */
        /* <DEDUP_REMOVED lines=9> */
[----:B------:R-:W-:Y:S02]  /*21e40*/  ISETP.GE.AND P2, PT, R38, RZ, PT ;  /* 0x000000ff2600720c */ /* 0x000fe40003f46270 */
[----:B------:R-:W2:Y:S05]  /*21e50*/  LDC.64 R38, c[0x0][0x390] ;  /* 0x0000e400ff267b82 */ /* 0x000eaa0000000a00 */
[----:B------:R-:W-:-:S06]  /*21e60*/  @P0 VIADD R14, R14, 0x1 ;  /* 0x000000010e0e0836 */ /* 0x000fcc0000000000 */
[----:B------:R-:W-:Y:S01]  /*21e70*/  @!P2 IMAD.MOV R14, RZ, RZ, -R14 ;  /* 0x000000ffff0ea224 */ /* 0x000fe200078e0a0e */
[----:B------:R-:W-:-:S05]  /*21e80*/  @!P1 LOP3.LUT R14, RZ, R18, RZ, 0x33, !PT ;  /* 0x00000012ff0e9212 */ /* 0x000fca00078e33ff */
[----:B0-----:R-:W-:-:S06]  /*21e90*/  IMAD.WIDE R42, R14, 0x8, R42 ;  /* 0x000000080e2a7825 */ /* 0x001fcc00078e022a */
[----:B------:R-:W5:Y:S01]  /*21ea0*/  LDG.E.64 R42, desc[UR6][R42.64] ;  /* 0x000000062a2a7981 */ /* 0x000f62000c1e1b00 */
[----:B--2---:R-:W-:-:S06]  /*21eb0*/  IMAD.WIDE R38, R14, 0x8, R38 ;  /* 0x000000080e267825 */ /* 0x004fcc00078e0226 */
[----:B------:R-:W5:Y:S01]  /*21ec0*/  LDG.E.64 R38, desc[UR6][R38.64] ;  /* 0x0000000626267981 */ /* 0x000f62000c1e1b00 */
[----:B------:R-:W-:-:S08]  /*21ed0*/  DMUL R2, R36, -R2 ;  /* 0x8000000224027228 */ /* 0x000fd00000000000 */
[----:B------:R-:W-:-:S08]  /*21ee0*/  DFMA R8, R2, R8, 6.75539944105574400000e+15 ;  /* 0x433800000208742b */ /* 0x000fd00000000008 */
[----:B------:R-:W-:Y:S01]  /*21ef0*/  DADD R36, R8, -6.75539944105574400000e+15 ;  /* 0xc338000008247429 */ /* 0x000fe20000000000 */
[----:B------:R-:W0:Y:S07]  /*21f00*/  F2F.F32.F64 R6, R6 ;  /* 0x0000000600067310 */ /* 0x000e2e0000301000 */
[----:B------:R-:W-:Y:S01]  /*21f10*/  DFMA R48, R36, -UR4, R2 ;  /* 0x8000000424307c2b */ /* 0x000fe20008000002 */
[----:B------:R-:W-:-:S07]  /*21f20*/  MOV R47, 0x3faa466f ;  /* 0x3faa466f002f7802 */ /* 0x000fce0000000f00 */
[----:B------:R-:W-:Y:S01]  /*21f30*/  DFMA R36, R36, -UR8, R48 ;  /* 0x8000000824247c2b */ /* 0x000fe20008000030 */
[C---:B0-----:R-:W-:Y:S01]  /*21f40*/  FFMA R47, R6.reuse, R47, -1.8212559223175048828 ;  /* 0xbfe91eea062f7423 */ /* 0x041fe2000000002f */
[----:B------:R-:W0:Y:S06]  /*21f50*/  MUFU.RCP64H R49, R17 ;  /* 0x0000001100317308 */ /* 0x000e2c0000001800 */
[----:B------:R-:W-:Y:S01]  /*21f60*/  DFMA R10, R36, UR10, R10 ;  /* 0x0000000a240a7c2b */ /* 0x000fe2000800000a */
[----:B------:R-:W-:Y:S01]  /*21f70*/  FFMA R47, R6, R47, 1.7814779281616210938 ;  /* 0x3fe40778062f7423 */ /* 0x000fe2000000002f */
[----:B------:R-:W-:-:S03]  /*21f80*/  IMAD.MOV.U32 R48, RZ, RZ, 0x1 ;  /* 0x00000001ff307424 */ /* 0x000fc600078e00ff */
[----:B------:R-:W-:-:S03]  /*21f90*/  FFMA R47, R6, R47, -0.35656377673149108887 ;  /* 0xbeb68f87062f7423 */ /* 0x000fc6000000002f */
[----:B------:R-:W-:Y:S01]  /*21fa0*/  DFMA R10, R36, R10, UR12 ;  /* 0x0000000c240a7e2b */ /* 0x000fe2000800000a */
[----:B------:R-:W-:-:S04]  /*21fb0*/  FFMA R47, R6, R47, 0.31938153505325317383 ;  /* 0x3ea385fa062f7423 */ /* 0x000fc8000000002f */
[----:B------:R-:W-:-:S03]  /*21fc0*/  FMUL R47, R6, R47 ;  /* 0x0000002f062f7220 */ /* 0x000fc60000400000 */
[----:B------:R-:W-:Y:S02]  /*21fd0*/  DFMA R10, R36, R10, UR14 ;  /* 0x0000000e240a7e2b */ /* 0x000fe4000800000a */
[----:B0-----:R-:W-:-:S06]  /*21fe0*/  DFMA R6, -R16, R48, 1 ;  /* 0x3ff000001006742b */ /* 0x001fcc0000000130 */
[----:B------:R-:W-:Y:S02]  /*21ff0*/  DFMA R10, R36, R10, UR16 ;  /* 0x00000010240a7e2b */ /* 0x000fe4000800000a */
[----:B------:R-:W-:-:S06]  /*22000*/  DFMA R6, R6, R6, R6 ;  /* 0x000000060606722b */ /* 0x000fcc0000000006 */
[----:B------:R-:W-:Y:S02]  /*22010*/  DFMA R10, R36, R10, UR18 ;  /* 0x00000012240a7e2b */ /* 0x000fe4000800000a */
[----:B------:R-:W-:Y:S02]  /*22020*/  DFMA R48, R48, R6, R48 ;  /* 0x000000063030722b */ /* 0x000fe40000000030 */
[----:B------:R-:W0:Y:S01]  /*22030*/  F2F.F64.F32 R6, R47 ;  /* 0x0000002f00067310 */ /* 0x000e220000201800 */
[----:B------:R-:W-:-:S03]  /*22040*/  UMOV UR4, 0x40000000 ;  /* 0x4000000000047882 */ /* 0x000fc60000000000 */
[----:B------:R-:W-:Y:S01]  /*22050*/  DFMA R10, R36, R10, UR20 ;  /* 0x00000014240a7e2b */ /* 0x000fe2000800000a */
[----:B------:R-:W-:Y:S02]  /*22060*/  UMOV UR5, 0x3fd98845 ;  /* 0x3fd9884500057882 */ /* 0x000fe40000000000 */
[----:B------:R-:W-:-:S05]  /*22070*/  DMUL R20, R20, UR4 ;  /* 0x0000000414147c28 */ /* 0x000fca0008000000 */
[----:B------:R-:W-:-:S03]  /*22080*/  DFMA R10, R36, R10, UR22 ;  /* 0x00000016240a7e2b */ /* 0x000fc6000800000a */
[----:B0-----:R-:W-:Y:S01]  /*22090*/  DMUL R6, R20, R6 ;  /* 0x0000000614067228 */ /* 0x001fe20000000000 */
[----:B------:R-:W-:-:S04]  /*220a0*/  IMAD.MOV R14, RZ, RZ, -R14 ;  /* 0x000000ffff0e7224 */ /* 0x000fc800078e0a0e */
[----:B------:R-:W-:Y:S01]  /*220b0*/  DFMA R10, R36, R10, UR24 ;  /* 0x00000018240a7e2b */ /* 0x000fe2000800000a */
[----:B------:R-:W0:Y:S01]  /*220c0*/  F2F.F32.F64 R20, R6 ;  /* 0x0000000600147310 */ /* 0x000e220000301000 */
[----:B------:R-:W-:Y:S01]  /*220d0*/  IMAD R14, R18, R14, R19 ;  /* 0x0000000e120e7224 */ /* 0x000fe200078e0213 */
[----:B------:R-:W-:Y:S02]  /*220e0*/  FSETP.GT.AND P0, PT, R46, RZ, PT ;  /* 0x000000ff2e00720b */ /* 0x000fe40003f04000 */
[----:B------:R-:W-:-:S03]  /*220f0*/  MOV R19, 0x5 ;  /* 0x0000000500137802 */ /* 0x000fc60000000f00 */
[----:B------:R-:W-:Y:S02]  /*22100*/  DFMA R10, R36, R10, UR26 ;  /* 0x0000001a240a7e2b */ /* 0x000fe4000800000a */
[----:B------:R-:W-:Y:S01]  /*22110*/  IMAD R46, R14, R19, 0x5 ;  /* 0x000000050e2e7424 */ /* 0x000fe200078e0213 */
[----:B------:R-:W-:Y:S01]  /*22120*/  DFMA R18, -R16, R48, 1 ;  /* 0x3ff000001012742b */ /* 0x000fe20000000130 */
[----:B------:R-:W-:-:S04]  /*22130*/  FSETP.GEU.AND P1, PT, |R3|, 4.1917929649353027344, PT ;  /* 0x4086232b0300780b */ /* 0x000fc80003f2e200 */
[----:B------:R-:W-:Y:S01]  /*22140*/  DFMA R10, R36, R10, 1 ;  /* 0x3ff00000240a742b */ /* 0x000fe2000000000a */
[----:B------:R-:W2:Y:S01]  /*22150*/  I2F.F64 R46, R46 ;  /* 0x0000002e002e7312 */ /* 0x000ea20000201c00 */
[----:B0-----:R-:W-:Y:S01]  /*22160*/  @P0 FADD R20, -R20, 1 ;  /* 0x3f80000014140421 */ /* 0x001fe20000000100 */
[----:B------:R-:W-:-:S06]  /*22170*/  DFMA R48, R48, R18, R48 ;  /* 0x000000123030722b */ /* 0x000fcc0000000030 */
[----:B------:R0:W3:Y:S01]  /*22180*/  F2F.F64.F32 R18, R20 ;  /* 0x0000001400127310 */ /* 0x0000e20000201800 */
[----:B------:R-:W-:Y:S01]  /*22190*/  DFMA R36, R36, R10, 1 ;  /* 0x3ff000002424742b */ /* 0x000fe2000000000a */
[----:B------:R-:W-:Y:S01]  /*221a0*/  LOP3.LUT R50, R50, 0x1, RZ, 0xc0, !PT ;  /* 0x0000000132327812 */ /* 0x000fe200078ec0ff */
[----:B------:R-:W-:Y:S01]  /*221b0*/  BSSY.RECONVERGENT B1, `(.L_x_387) ;  /* 0x0000013000017945 */ /* 0x000fe20003800200 */
[----:B--2---:R-:W-:Y:S02]  /*221c0*/  DMUL R10, R48, R46 ;  /* 0x0000002e300a7228 */ /* 0x004fe40000000000 */
[----:B------:R-:W-:-:S05]  /*221d0*/  ISETP.NE.U32.AND P0, PT, R50, 0x1, PT ;  /* 0x000000013200780c */ /* 0x000fca0003f05070 */
[----:B------:R-:W-:Y:S02]  /*221e0*/  IMAD R7, R8, 0x100000, R37 ;  /* 0x0010000008077824 */ /* 0x000fe400078e0225 */
[----:B------:R-:W-:Y:S01]  /*221f0*/  IMAD.MOV.U32 R6, RZ, RZ, R36 ;  /* 0x000000ffff067224 */ /* 0x000fe200078e0024 */
[----:B0-----:R-:W-:Y:S06]  /*22200*/  @!P1 BRA `(.L_x_388) ;  /* 0x0000000000349947 */ /* 0x001fec0003800000 */
[----:B------:R-:W-:Y:S01]  /*22210*/  FSETP.GEU.AND P2, PT, |R3|, 4.2275390625, PT ;  /* 0x408748000300780b */ /* 0x000fe20003f4e200 */
[C---:B------:R-:W-:Y:S02]  /*22220*/  DSETP.GEU.AND P1, PT, R2.reuse, RZ, PT ;  /* 0x000000ff0200722a */ /* 0x040fe40003f2e000 */
[----:B------:R-:W-:-:S10]  /*22230*/  DADD R2, R2, +INF ;  /* 0x7ff0000002027429 */ /* 0x000fd40000000000 */
[----:B------:R-:W-:Y:S02]  /*22240*/  @!P2 LEA.HI R6, R8, R8, RZ, 0x1 ;  /* 0x000000080806a211 */ /* 0x000fe400078f08ff */
[----:B------:R-:W-:Y:S02]  /*22250*/  FSEL R7, R3, RZ, P1 ;  /* 0x000000ff03077208 */ /* 0x000fe40000800000 */
[----:B------:R-:W-:Y:S02]  /*22260*/  @!P2 SHF.R.S32.HI R9, RZ, 0x1, R6 ;  /* 0x00000001ff09a819 */ /* 0x000fe40000011406 */
[----:B------:R-:W-:Y:S01]  /*22270*/  FSEL R6, R2, RZ, P1 ;  /* 0x000000ff02067208 */ /* 0x000fe20000800000 */
[----:B------:R-:W-:Y:S01]  /*22280*/  @!P2 IMAD.MOV.U32 R2, RZ, RZ, R36 ;  /* 0x000000ffff02a224 */ /* 0x000fe200078e0024 */
[----:B------:R-:W-:Y:S01]  /*22290*/  @!P2 IADD3 R8, PT, PT, R8, -R9, RZ ;  /* 0x800000090808a210 */ /* 0x000fe20007ffe0ff */
[----:B------:R-:W-:-:S03]  /*222a0*/  @!P2 IMAD R3, R9, 0x100000, R37 ;  /* 0x001000000903a824 */ /* 0x000fc600078e0225 */
[----:B------:R-:W-:Y:S02]  /*222b0*/  @!P2 LEA R9, R8, 0x3ff00000, 0x14 ;  /* 0x3ff000000809a811 */ /* 0x000fe400078ea0ff */
[----:B------:R-:W-:-:S06]  /*222c0*/  @!P2 MOV R8, RZ ;  /* 0x000000ff0008a202 */ /* 0x000fcc0000000f00 */
[----:B------:R-:W-:-:S11]  /*222d0*/  @!P2 DMUL R6, R2, R8 ;  /* 0x000000080206a228 */ /* 0x000fd60000000000 */
.L_x_388:
[----:B------:R-:W-:Y:S05]  /*222e0*/  BSYNC.RECONVERGENT B1 ;  /* 0x0000000000017941 */ /* 0x000fea0003800200 */
.L_x_387:
[----:B------:R-:W-:Y:S01]  /*222f0*/  DFMA R8, -R16, R10, R46 ;  /* 0x0000000a1008722b */ /* 0x000fe2000000012e */
[----:B------:R-:W-:Y:S01]  /*22300*/  FSETP.GEU.AND P2, PT, |R47|, 6.5827683646048100446e-37, PT ;  /* 0x036000002f00780b */ /* 0x000fe20003f4e200 */
[----:B-1----:R-:W-:Y:S01]  /*22310*/  @!P0 DADD R2, -R44, 1 ;  /* 0x3ff000002c028429 */ /* 0x002fe20000000100 */
[----:B------:R-:W-:Y:S01]  /*22320*/  BSSY.RECONVERGENT B1, `(.L_x_389) ;  /* 0x0000010000017945 */ /* 0x000fe20003800200 */
[----:B---3--:R-:W-:-:S04]  /*22330*/  @!P0 DADD R36, -R18, 1 ;  /* 0x3ff0000012248429 */ /* 0x008fc80000000100 */
[----:B------:R-:W-:Y:S02]  /*22340*/  DFMA R8, R48, R8, R10 ;  /* 0x000000083008722b */ /* 0x000fe4000000000a */
[----:B------:R-:W-:Y:S02]  /*22350*/  @!P0 DMUL R2, R40, R2 ;  /* 0x0000000228028228 */ /* 0x000fe40000000000 */
[----:B------:R-:W-:-:S08]  /*22360*/  DMUL R10, R6, 65 ;  /* 0x40504000060a7828 */ /* 0x000fd00000000000 */
[----:B------:R-:W-:Y:S01]  /*22370*/  @!P0 DFMA R36, R10, R36, -R2 ;  /* 0x000000240a24822b */ /* 0x000fe20000000802 */
[----:B------:R-:W-:Y:S01]  /*22380*/  FFMA R2, RZ, R17, R9 ;  /* 0x00000011ff027223 */ /* 0x000fe20000000009 */
[----:B------:R-:W-:-:S04]  /*22390*/  @P0 DMUL R6, R18, R10 ;  /* 0x0000000a12060228 */ /* 0x000fc80000000000 */
[----:B------:R-:W-:-:S04]  /*223a0*/  FSETP.GT.AND P1, PT, |R2|, 1.469367938527859385e-39, PT ;  /* 0x001000000200780b */ /* 0x000fc80003f24200 */
[----:B------:R-:W-:-:S09]  /*223b0*/  @P0 DFMA R36, R40, R44, -R6 ;  /* 0x0000002c2824022b */ /* 0x000fd20000000806 */
[----:B------:R-:W-:Y:S05]  /*223c0*/  @P1 BRA P2, `(.L_x_390) ;  /* 0x0000000000141947 */ /* 0x000fea0001000000 */
[----:B------:R-:W-:Y:S01]  /*223d0*/  IMAD.MOV.U32 R18, RZ, RZ, R16 ;  /* 0x000000ffff127224 */ /* 0x000fe200078e0010 */
[----:B------:R-:W-:Y:S01]  /*223e0*/  MOV R6, 0x22410 ;  /* 0x0002241000067802 */ /* 0x000fe20000000f00 */
[----:B------:R-:W-:-:S07]  /*223f0*/  IMAD.MOV.U32 R19, RZ, RZ, R17 ;  /* 0x000000ffff137224 */ /* 0x000fce00078e0011 */
[----:B-----5:R-:W-:Y:S05]  /*22400*/  CALL.REL.NOINC `($__internal_1_$__cuda_sm20_div_rn_f64_full) ;  /* 0x0000004000f07944 */ /* 0x020fea0003c00000 */
[----:B------:R-:W-:-:S07]  /*22410*/  MOV R9, R7 ;  /* 0x0000000700097202 */ /* 0x000fce0000000f00 */
.L_x_390:
[----:B------:R-:W-:Y:S05]  /*22420*/  BSYNC.RECONVERGENT B1 ;  /* 0x0000000000017941 */ /* 0x000fea0003800200 */
.L_x_389:
        /* <DEDUP_REMOVED lines=26> */
.L_x_392:
[----:B------:R-:W-:Y:S05]  /*225d0*/  BSYNC.RECONVERGENT B1 ;  /* 0x0000000000017941 */ /* 0x000fea0003800200 */
.L_x_391:
        /* <DEDUP_REMOVED lines=24> */
.L_x_394:
[----:B------:R-:W-:Y:S05]  /*22760*/  BSYNC.RECONVERGENT B1 ;  /* 0x0000000000017941 */ /* 0x000fea0003800200 */
.L_x_393:
[----:B------:R-:W-:Y:S01]  /*22770*/  ISETP.GT.AND P0, PT, R7, 0xfffff, PT ;  /* 0x000fffff0700780c */ /* 0x000fe20003f04270 */
[----:B------:R-:W0:Y:S01]  /*22780*/  MUFU.RSQ64H R9, R3 ;  /* 0x0000000300097308 */ /* 0x000e220000001c00 */
[----:B------:R-:W-:Y:S01]  /*22790*/  IMAD.MOV.U32 R48, RZ, RZ, R6 ;  /* 0x000000ffff307224 */ /* 0x000fe200078e0006 */
[----:B------:R-:W-:Y:S01]  /*227a0*/  MOV R49, R7 ;  /* 0x0000000700317202 */ /* 0x000fe20000000f00 */
[----:B------:R-:W-:Y:S01]  /*227b0*/  VIADD R8, R3, 0xfcb00000 ;  /* 0xfcb0000003087836 */ /* 0x000fe20000000000 */
[----:B------:R-:W-:Y:S01]  /*227c0*/  MOV R21, 0x3fd80000 ;  /* 0x3fd8000000157802 */ /* 0x000fe20000000f00 */
[----:B------:R-:W-:Y:S01]  /*227d0*/  IMAD.MOV.U32 R44, RZ, RZ, R7 ;  /* 0x000000ffff2c7224 */ /* 0x000fe200078e0007 */
[----:B------:R-:W-:Y:S01]  /*227e0*/  BSSY.RECONVERGENT B1, `(.L_x_395) ;  /* 0x0000054000017945 */ /* 0x000fe20003800200 */
[----:B------:R-:W-:Y:S01]  /*227f0*/  IMAD.MOV.U32 R20, RZ, RZ, 0x0 ;  /* 0x00000000ff147424 */ /* 0x000fe200078e00ff */
[----:B------:R-:W-:-:S04]  /*22800*/  MOV R45, 0xfffffc01 ;  /* 0xfffffc01002d7802 */ /* 0x000fc80000000f00 */
[----:B------:R-:W-:Y:S01]  /*22810*/  @!P0 DMUL R48, R48, 1.80143985094819840000e+16 ;  /* 0x4350000030308828 */ /* 0x000fe20000000000 */
[----:B------:R-:W-:Y:S01]  /*22820*/  @!P0 IMAD.MOV.U32 R45, RZ, RZ, -0x435 ;  /* 0xfffffbcbff2d8424 */ /* 0x000fe200078e00ff */
[----:B0-----:R-:W-:-:S08]  /*22830*/  DMUL R10, R8, R8 ;  /* 0x00000008080a7228 */ /* 0x001fd00000000000 */
[----:B------:R-:W-:Y:S01]  /*22840*/  @!P0 MOV R44, R49 ;  /* 0x00000031002c8202 */ /* 0x000fe20000000f00 */
[----:B------:R-:W-:Y:S01]  /*22850*/  @!P0 IMAD.MOV.U32 R6, RZ, RZ, R48 ;  /* 0x000000ffff068224 */ /* 0x000fe200078e0030 */
[----:B------:R-:W-:-:S03]  /*22860*/  DFMA R10, -R10, R2, 1 ;  /* 0x3ff000000a0a742b */ /* 0x000fc60000000102 */
[----:B------:R-:W-:-:S05]  /*22870*/  VIADD R7, R44, 0xffffffff ;  /* 0xffffffff2c077836 */ /* 0x000fca0000000000 */
        /* <DEDUP_REMOVED lines=8> */
[----:B------:R-:W-:-:S10]  /*22900*/  @P1 DFMA R18, R48, R18, +INF ;  /* 0x7ff000003012142b */ /* 0x000fd40000000012 */
[----:B------:R-:W-:Y:S02]  /*22910*/  @P1 FSEL R46, R18, RZ, P2 ;  /* 0x000000ff122e1208 */ /* 0x000fe40001000000 */
[----:B------:R-:W-:Y:S01]  /*22920*/  @P1 FSEL R47, R19, -QNAN , P2 ;  /* 0xfff00000132f1808 */ /* 0x000fe20001000000 */
[----:B------:R-:W-:Y:S01]  /*22930*/  DFMA R18, R10, -R10, R2 ;  /* 0x8000000a0a12722b */ /* 0x000fe20000000002 */
[----:B------:R-:W-:Y:S10]  /*22940*/  @P1 BRA `(.L_x_396) ;  /* 0x0000000000f41947 */ /* 0x000ff40003800000 */
[C---:B------:R-:W-:Y:S01]  /*22950*/  LOP3.LUT R7, R44.reuse, 0xfffff, RZ, 0xc0, !PT ;  /* 0x000fffff2c077812 */ /* 0x040fe200078ec0ff */
[----:B------:R-:W-:Y:S01]  /*22960*/  IMAD.MOV.U32 R46, RZ, RZ, RZ ;  /* 0x000000ffff2e7224 */ /* 0x000fe200078e00ff */
[----:B------:R-:W-:Y:S01]  /*22970*/  UMOV UR4, 0x3ae80f1e ;  /* 0x3ae80f1e00047882 */ /* 0x000fe20000000000 */
[----:B------:R-:W-:Y:S01]  /*22980*/  UMOV UR5, 0x3eb1380b ;  /* 0x3eb1380b00057882 */ /* 0x000fe20000000000 */
[----:B------:R-:W-:Y:S02]  /*22990*/  LOP3.LUT R7, R7, 0x3ff00000, RZ, 0xfc, !PT ;  /* 0x3ff0000007077812 */ /* 0x000fe400078efcff */
[----:B------:R-:W-:Y:S02]  /*229a0*/  LEA.HI R44, R44, R45, RZ, 0xc ;  /* 0x0000002d2c2c7211 */ /* 0x000fe400078f60ff */
[----:B------:R-:W-:Y:S02]  /*229b0*/  ISETP.GE.U32.AND P0, PT, R7, 0x3ff6a09f, PT ;  /* 0x3ff6a09f0700780c */ /* 0x000fe40003f06070 */
[----:B------:R-:W-:-:S11]  /*229c0*/  MOV R45, 0x43300000 ;  /* 0x43300000002d7802 */ /* 0x000fd60000000f00 */
[----:B------:R-:W-:Y:S01]  /*229d0*/  @P0 IADD3 R47, PT, PT, R7, -0x100000, RZ ;  /* 0xfff00000072f0810 */ /* 0x000fe20007ffe0ff */
[----:B------:R-:W-:-:S04]  /*229e0*/  @P0 VIADD R44, R44, 0x1 ;  /* 0x000000012c2c0836 */ /* 0x000fc80000000000 */
[----:B------:R-:W-:Y:S01]  /*229f0*/  @P0 IMAD.MOV.U32 R7, RZ, RZ, R47 ;  /* 0x000000ffff070224 */ /* 0x000fe200078e002f */
[----:B------:R-:W-:-:S05]  /*22a00*/  LOP3.LUT R44, R44, 0x80000000, RZ, 0x3c, !PT ;  /* 0x800000002c2c7812 */ /* 0x000fca00078e3cff */
[----:B------:R-:W-:-:S06]  /*22a10*/  DADD R48, R6, 1 ;  /* 0x3ff0000006307429 */ /* 0x000fcc0000000000 */
[----:B------:R-:W0:Y:S02]  /*22a20*/  MUFU.RCP64H R47, R49 ;  /* 0x00000031002f7308 */ /* 0x000e240000001800 */
[----:B0-----:R-:W-:Y:S01]  /*22a30*/  DFMA R50, -R48, R46, 1 ;  /* 0x3ff000003032742b */ /* 0x001fe2000000012e */
[----:B------:R-:W-:Y:S01]  /*22a40*/  MOV R48, 0x8b7a8b04 ;  /* 0x8b7a8b0400307802 */ /* 0x000fe20000000f00 */
[----:B------:R-:W-:-:S06]  /*22a50*/  IMAD.MOV.U32 R49, RZ, RZ, 0x3ed0ee25 ;  /* 0x3ed0ee25ff317424 */ /* 0x000fcc00078e00ff */
        /* <DEDUP_REMOVED lines=44> */
.L_x_396:
[----:B------:R-:W-:Y:S05]  /*22d20*/  BSYNC.RECONVERGENT B1 ;  /* 0x0000000000017941 */ /* 0x000fea0003800200 */
.L_x_395:
[----:B------:R-:W-:Y:S01]  /*22d30*/  ISETP.GE.U32.AND P0, PT, R8, 0x7ca00000, PT ;  /* 0x7ca000000800780c */ /* 0x000fe20003f06070 */
[----:B------:R-:W-:Y:S01]  /*22d40*/  VIADD R45, R21, 0xfff00000 ;  /* 0xfff00000152d7836 */ /* 0x000fe20000000000 */
[----:B------:R-:W-:Y:S01]  /*22d50*/  BSSY.RECONVERGENT B1, `(.L_x_397) ;  /* 0x0000009000017945 */ /* 0x000fe20003800200 */
[----:B------:R-:W-:-:S06]  /*22d60*/  IMAD.MOV.U32 R44, RZ, RZ, R20 ;  /* 0x000000ffff2c7224 */ /* 0x000fcc00078e0014 */
[----:B------:R-:W-:-:S04]  /*22d70*/  DFMA R6, R18, R44, R10 ;  /* 0x0000002c1206722b */ /* 0x000fc8000000000a */
[----:B------:R-:W-:Y:S07]  /*22d80*/  @!P0 BRA `(.L_x_398) ;  /* 0x0000000000148947 */ /* 0x000fee0003800000 */
[----:B------:R-:W-:Y:S01]  /*22d90*/  MOV R9, R45 ;  /* 0x0000002d00097202 */ /* 0x000fe20000000f00 */
[----:B------:R-:W-:Y:S01]  /*22da0*/  IMAD.MOV.U32 R6, RZ, RZ, R2 ;  /* 0x000000ffff067224 */ /* 0x000fe200078e0002 */
[----:B------:R-:W-:Y:S01]  /*22db0*/  MOV R44, 0x22de0 ;  /* 0x00022de0002c7802 */ /* 0x000fe20000000f00 */
[----:B------:R-:W-:-:S07]  /*22dc0*/  IMAD.MOV.U32 R7, RZ, RZ, R3 ;  /* 0x000000ffff077224 */ /* 0x000fce00078e0003 */
[----:B-----5:R-:W-:Y:S05]  /*22dd0*/  CALL.REL.NOINC `($__internal_2_$__cuda_sm20_dsqrt_rn_f64_mediumpath_v1) ;  /* 0x0000004000047944 */ /* 0x020fea0003c00000 */
.L_x_398:
[----:B------:R-:W-:Y:S05]  /*22de0*/  BSYNC.RECONVERGENT B1 ;  /* 0x0000000000017941 */ /* 0x000fea0003800200 */
.L_x_397:
        /* <DEDUP_REMOVED lines=24> */
.L_x_400:
[----:B------:R-:W-:Y:S05]  /*22f70*/  BSYNC.RECONVERGENT B1 ;  /* 0x0000000000017941 */ /* 0x000fea0003800200 */
.L_x_399:
        /* <DEDUP_REMOVED lines=26> */
.L_x_402:
[----:B------:R-:W-:Y:S05]  /*23120*/  BSYNC.RECONVERGENT B1 ;  /* 0x0000000000017941 */ /* 0x000fea0003800200 */
.L_x_401:
        /* <DEDUP_REMOVED lines=70> */
.L_x_404:
[----:B------:R-:W-:Y:S05]  /*23590*/  BSYNC.RECONVERGENT B1 ;  /* 0x0000000000017941 */ /* 0x000fea0003800200 */
.L_x_403:
        /* <DEDUP_REMOVED lines=33> */
.L_x_406:
[----:B------:R-:W-:Y:S05]  /*237b0*/  BSYNC.RECONVERGENT B1 ;  /* 0x0000000000017941 */ /* 0x000fea0003800200 */
.L_x_405:
        /* <DEDUP_REMOVED lines=18> */
[----:B------:R-:W-:Y:S01]  /*238e0*/  DMUL R2, R42, -R2 ;  /* 0x800000022a027228 */ /* 0x000fe20000000000 */
        /* <DEDUP_REMOVED lines=11> */
[----:B------:R-:W1:Y:S01]  /*239a0*/  F2F.F32.F64 R20, R20 ;  /* 0x0000001400147310 */ /* 0x000e620000301000 */
[----:B------:R-:W-:Y:S01]  /*239b0*/  DFMA R8, R6, R46, 6.75539944105574400000e+15 ;  /* 0x433800000608742b */ /* 0x000fe2000000002e */
[----:B------:R-:W-:Y:S01]  /*239c0*/  BSSY.RECONVERGENT B1, `(.L_x_407) ;  /* 0x0000033000017945 */ /* 0x000fe20003800200 */
[----:B------:R-:W-:Y:S01]  /*239d0*/  FSETP.GEU.AND P0, PT, |R7|, 4.1917929649353027344, PT ;  /* 0x4086232b0700780b */ /* 0x000fe20003f0e200 */
[----:B------:R-:W-:-:S05]  /*239e0*/  DADD R26, R24, R26 ;  /* 0x00000000181a7229 */ /* 0x000fca000000001a */
        /* <DEDUP_REMOVED lines=17> */
[----:B------:R-:W-:Y:S02]  /*23b00*/  DFMA R42, R44, R42, 1 ;  /* 0x3ff000002c2a742b */ /* 0x000fe4000000002a */
[----:B------:R-:W-:-:S06]  /*23b10*/  DFMA R46, R18, R46, UR12 ;  /* 0x0000000c122e7e2b */ /* 0x000fcc000800002e */
[----:B------:R-:W-:Y:S01]  /*23b20*/  DFMA R42, R44, R42, 1 ;  /* 0x3ff000002c2a742b */ /* 0x000fe2000000002a */
[----:B------:R-:W-:Y:S01]  /*23b30*/  IMAD.MOV.U32 R45, RZ, RZ, 0x3faa466f ;  /* 0x3faa466fff2d7424 */ /* 0x000fe200078e00ff */
[----:B------:R-:W-:-:S03]  /*23b40*/  DFMA R46, R18, R46, UR14 ;  /* 0x0000000e122e7e2b */ /* 0x000fc6000800002e */
[----:B-1----:R-:W-:-:S04]  /*23b50*/  FFMA R45, R20, R45, -1.8212559223175048828 ;  /* 0xbfe91eea142d7423 */ /* 0x002fc8000000002d */
[----:B------:R-:W-:Y:S01]  /*23b60*/  FFMA R45, R20, R45, 1.7814779281616210938 ;  /* 0x3fe40778142d7423 */ /* 0x000fe2000000002d */
[----:B------:R-:W-:Y:S01]  /*23b70*/  DFMA R46, R18, R46, UR16 ;  /* 0x00000010122e7e2b */ /* 0x000fe2000800002e */
[----:B------:R-:W-:Y:S02]  /*23b80*/  LEA R21, R8, R43, 0x14 ;  /* 0x0000002b08157211 */ /* 0x000fe400078ea0ff */
[----:B------:R-:W-:-:S04]  /*23b90*/  FFMA R45, R20, R45, -0.35656377673149108887 ;  /* 0xbeb68f87142d7423 */ /* 0x000fc8000000002d */
[----:B------:R-:W-:Y:S01]  /*23ba0*/  FFMA R45, R20, R45, 0.31938153505325317383 ;  /* 0x3ea385fa142d7423 */ /* 0x000fe2000000002d */
[----:B------:R-:W-:-:S03]  /*23bb0*/  DFMA R46, R18, R46, UR18 ;  /* 0x00000012122e7e2b */ /* 0x000fc6000800002e */
[----:B------:R-:W-:Y:S01]  /*23bc0*/  FMUL R45, R20, R45 ;  /* 0x0000002d142d7220 */ /* 0x000fe20000400000 */
[----:B------:R-:W-:-:S03]  /*23bd0*/  IMAD.MOV.U32 R20, RZ, RZ, R42 ;  /* 0x000000ffff147224 */ /* 0x000fc600078e002a */
[----:B------:R1:W2:Y:S01]  /*23be0*/  F2F.F64.F32 R24, R45 ;  /* 0x0000002d00187310 */ /* 0x0002a20000201800 */
[----:B------:R-:W-:-:S08]  /*23bf0*/  DFMA R46, R18, R46, UR20 ;  /* 0x00000014122e7e2b */ /* 0x000fd0000800002e */
[----:B------:R-:W-:Y:S01]  /*23c00*/  DFMA R46, R18, R46, UR22 ;  /* 0x00000016122e7e2b */ /* 0x000fe2000800002e */
[----:B-1----:R-:W-:Y:S10]  /*23c10*/  @!P0 BRA `(.L_x_408) ;  /* 0x0000000000348947 */ /* 0x002ff40003800000 */
        /* <DEDUP_REMOVED lines=13> */
.L_x_408:
[----:B------:R-:W-:Y:S05]  /*23cf0*/  BSYNC.RECONVERGENT B1 ;  /* 0x0000000000017941 */ /* 0x000fea0003800200 */
.L_x_407:
        /* <DEDUP_REMOVED lines=10> */
[----:B--2---:R-:W-:Y:S02]  /*23da0*/  DMUL R20, R20, R24 ;  /* 0x0000001814147228 */ /* 0x004fe40000000000 */
        /* <DEDUP_REMOVED lines=10> */
[----:B------:R-:W-:Y:S01]  /*23e50*/  LEA R7, R10, R47, 0x14 ;  /* 0x0000002f0a077211 */ /* 0x000fe200078ea0ff */
[----:B------:R-:W-:Y:S01]  /*23e60*/  IMAD.MOV.U32 R6, RZ, RZ, R46 ;  /* 0x000000ffff067224 */ /* 0x000fe200078e002e */
[----:B------:R-:W0:Y:S08]  /*23e70*/  F2F.F64.F32 R24, R24 ;  /* 0x0000001800187310 */ /* 0x000e300000201800 */
        /* <DEDUP_REMOVED lines=14> */
.L_x_410:
[----:B------:R-:W-:Y:S05]  /*23f60*/  BSYNC.RECONVERGENT B1 ;  /* 0x0000000000017941 */ /* 0x000fea0003800200 */
.L_x_409:
[----:B------:R-:W-:Y:S02]  /*23f70*/  DMUL R8, R6, 65 ;  /* 0x4050400006087828 */ /* 0x000fe40000000000 */
[----:B0-----:R-:W-:Y:S02]  /*23f80*/  @!P0 DADD R2, -R24, 1 ;  /* 0x3ff0000018028429 */ /* 0x001fe40000000100 */
[----:B------:R-:W-:-:S04]  /*23f90*/  DADD R22, R22, R34 ;  /* 0x0000000016167229 */ /* 0x000fc80000000022 */
[----:B------:R-:W-:Y:S02]  /*23fa0*/  @P0 DMUL R6, R24, R8 ;  /* 0x0000000818060228 */ /* 0x000fe40000000000 */
[----:B------:R-:W-:Y:S02]  /*23fb0*/  @!P0 DFMA R2, R8, R2, -R18 ;  /* 0x000000020802822b */ /* 0x000fe40000000812 */
[----:B------:R-:W-:-:S04]  /*23fc0*/  DADD R22, R22, R36 ;  /* 0x0000000016167229 */ /* 0x000fc80000000024 */
[----:B------:R-:W-:Y:S01]  /*23fd0*/  @P0 DFMA R2, R40, R38, -R6 ;  /* 0x000000262802022b */ /* 0x000fe20000000806 */
[----:B------:R-:W-:-:S04]  /*23fe0*/  IADD3 R6, PT, PT, R0, -R15, RZ ;  /* 0x8000000f00067210 */ /* 0x000fc80007ffe0ff */
[----:B------:R-:W-:-:S03]  /*23ff0*/  ISETP.GE.AND P0, PT, R6, 0x1400, PT ;  /* 0x000014000600780c */ /* 0x000fc60003f06270 */
[----:B------:R-:W-:-:S10]  /*24000*/  DADD R26, R22, R2 ;  /* 0x00000000161a7229 */ /* 0x000fd40000000002 */
[----:B------:R-:W-:Y:S05]  /*24010*/  @!P0 BRA `(.L_x_411) ;  /* 0x00000020000c8947 */ /* 0x000fea0003800000 */
[----:B------:R-:W-:Y:S02]  /*24020*/  VIADD R15, R15, 0x1400 ;  /* 0x000014000f0f7836 */ /* 0x000fe40000000000 */
[----:B------:R-:W-:-:S03]  /*24030*/  VIADD R5, R5, 0x1400 ;  /* 0x0000140005057836 */ /* 0x000fc60000000000 */
[----:B------:R-:W-:-:S13]  /*24040*/  ISETP.GT.AND P0, PT, R15, R13, PT ;  /* 0x0000000d0f00720c */ /* 0x000fda0003f04270 */
[----:B------:R-:W-:Y:S05]  /*24050*/  @!P0 BRA `(.L_x_412) ;  /* 0xffffff0400b48947 */ /* 0x000fea000383ffff */
.L_x_233:
[----:B------:R-:W-:-:S13]  /*24060*/  ISETP.GT.AND P0, PT, R0, R15, PT ;  /* 0x0000000f0000720c */ /* 0x000fda0003f04270 */
[----:B------:R-:W-:Y:S05]  /*24070*/  @!P0 BRA `(.L_x_411) ;  /* 0x0000001c00f48947 */ /* 0x000fea0003800000 */
[----:B------:R-:W-:Y:S01]  /*24080*/  IADD3 R15, PT, PT, R0, -R15, RZ ;  /* 0x8000000f000f7210 */ /* 0x000fe20007ffe0ff */
[----:B------:R-:W-:Y:S03]  /*24090*/  BSSY.RECONVERGENT B1, `(.L_x_411) ;  /* 0x00001fb000017945 */ /* 0x000fe60003800200 */
[----:B------:R-:W-:-:S13]  /*240a0*/  ISETP.GE.AND P0, PT, R4, R15, PT ;  /* 0x0000000f0400720c */ /* 0x000fda0003f06270 */
[----:B------:R-:W-:Y:S05]  /*240b0*/  @P0 BRA `(.L_x_413) ;  /* 0x0000001c00e00947 */ /* 0x000fea0003800000 */
[----:B------:R-:W-:-:S07]  /*240c0*/  LOP3.LUT R2, R4, 0x1400, RZ, 0xfc, !PT ;  /* 0x0000140004027812 */ /* 0x000fce00078efcff */
.L_x_437:
[----:B------:R-:W0:Y:S01]  /*240d0*/  LDC R10, c[0x0][0x398] ;  /* 0x0000e600ff0a7b82 */ /* 0x000e220000000800 */
[----:B------:R-:W-:Y:S01]  /*240e0*/  IADD3 R11, PT, PT, R5, 0x1400, RZ ;  /* 0x00001400050b7810 */ /* 0x000fe20007ffe0ff */
        /* <DEDUP_REMOVED lines=27> */
[C---:B--2---:R-:W-:Y:S02]  /*242a0*/  IMAD.WIDE R28, R0.reuse, 0x8, R28 ;  /* 0x00000008001c7825 */ /* 0x044fe400078e021c */
[----:B------:R-:W5:Y:S04]  /*242b0*/  LDG.E.64 R22, desc[UR6][R22.64] ;  /* 0x0000000616167981 */ /* 0x000f68000c1e1b00 */
[----:B------:R-:W5:Y:S01]  /*242c0*/  LDG.E.64 R28, desc[UR6][R28.64] ;  /* 0x000000061c1c7981 */ /* 0x000f62000c1e1b00 */
[----:B------:R-:W0:Y:S01]  /*242d0*/  MUFU.RCP64H R7, R17 ;  /* 0x0000001100077308 */ /* 0x000e220000001800 */
[----:B------:R-:W-:Y:S01]  /*242e0*/  IMAD.MOV.U32 R6, RZ, RZ, 0x1 ;  /* 0x00000001ff067424 */ /* 0x000fe200078e00ff */
[----:B------:R-:W-:Y:S01]  /*242f0*/  IADD3 R0, PT, PT, -R0, RZ, RZ ;  /* 0x000000ff00007210 */ /* 0x000fe20007ffe1ff */
[----:B------:R-:W-:Y:S01]  /*24300*/  IMAD.MOV.U32 R3, RZ, RZ, 0x5 ;  /* 0x00000005ff037424 */ /* 0x000fe200078e00ff */
[----:B------:R-:W-:Y:S03]  /*24310*/  BSSY.RECONVERGENT B3, `(.L_x_414) ;  /* 0x0000015000037945 */ /* 0x000fe60003800200 */
[----:B------:R-:W-:-:S04]  /*24320*/  IMAD R0, R10, R0, R11 ;  /* 0x000000000a007224 */ /* 0x000fc800078e020b */
[----:B------:R-:W-:Y:S01]  /*24330*/  IMAD R46, R0, R3, 0x5 ;  /* 0x00000005002e7424 */ /* 0x000fe200078e0203 */
[----:B0-----:R-:W-:-:S05]  /*24340*/  DFMA R8, -R16, R6, 1 ;  /* 0x3ff000001008742b */ /* 0x001fca0000000106 */
[----:B------:R-:W0:Y:S03]  /*24350*/  I2F.F64 R46, R46 ;  /* 0x0000002e002e7312 */ /* 0x000e260000201c00 */
[----:B------:R-:W-:-:S08]  /*24360*/  DFMA R8, R8, R8, R8 ;  /* 0x000000080808722b */ /* 0x000fd00000000008 */
[----:B------:R-:W-:Y:S01]  /*24370*/  DFMA R8, R6, R8, R6 ;  /* 0x000000080608722b */ /* 0x000fe20000000006 */
[----:B0-----:R-:W-:-:S07]  /*24380*/  FSETP.GEU.AND P1, PT, |R47|, 6.5827683646048100446e-37, PT ;  /* 0x036000002f00780b */ /* 0x001fce0003f2e200 */
        /* <DEDUP_REMOVED lines=11> */
[----:B-----5:R-:W-:Y:S05]  /*24440*/  CALL.REL.NOINC `($__internal_1_$__cuda_sm20_div_rn_f64_full) ;  /* 0x0000002000e07944 */ /* 0x020fea0003c00000 */
[----:B------:R-:W-:-:S07]  /*24450*/  IMAD.MOV.U32 R9, RZ, RZ, R7 ;  /* 0x000000ffff097224 */ /* 0x000fce00078e0007 */
.L_x_415:
[----:B------:R-:W-:Y:S05]  /*24460*/  BSYNC.RECONVERGENT B3 ;  /* 0x0000000000037941 */ /* 0x000fea0003800200 */
.L_x_414:
        /* <DEDUP_REMOVED lines=26> */
.L_x_417:
[----:B------:R-:W-:Y:S05]  /*24610*/  BSYNC.RECONVERGENT B3 ;  /* 0x0000000000037941 */ /* 0x000fea0003800200 */
.L_x_416:
        /* <DEDUP_REMOVED lines=24> */
.L_x_419:
[----:B------:R-:W-:Y:S05]  /*247a0*/  BSYNC.RECONVERGENT B3 ;  /* 0x0000000000037941 */ /* 0x000fea0003800200 */
.L_x_418:
        /* <DEDUP_REMOVED lines=77> */
.L_x_421:
[----:B------:R-:W-:Y:S01]  /*24c80*/  MOV R6, 0x0 ;  /* 0x0000000000067802 */ /* 0x000fe20000000f00 */
[----:B------:R-:W-:Y:S01]  /*24c90*/  IMAD.MOV.U32 R7, RZ, RZ, 0x7ff00000 ;  /* 0x7ff00000ff077424 */ /* 0x000fe200078e00ff */
[----:B------:R-:W-:-:S05]  /*24ca0*/  LOP3.LUT P0, RZ, R9, 0x7fffffff, RZ, 0xc0, !PT ;  /* 0x7fffffff09ff7812 */ /* 0x000fca000780c0ff */
[----:B------:R-:W-:-:S10]  /*24cb0*/  DFMA R6, R8, R6, +INF ;  /* 0x7ff000000806742b */ /* 0x000fd40000000006 */
[----:B------:R-:W-:Y:S02]  /*24cc0*/  FSEL R32, R6, RZ, P0 ;  /* 0x000000ff06207208 */ /* 0x000fe40000000000 */
[----:B------:R-:W-:-:S07]  /*24cd0*/  FSEL R33, R7, -QNAN , P0 ;  /* 0xfff0000007217808 */ /* 0x000fce0000000000 */
.L_x_422:
[----:B------:R-:W-:Y:S05]  /*24ce0*/  BSYNC.RECONVERGENT B2 ;  /* 0x0000000000027941 */ /* 0x000fea0003800200 */
.L_x_420:
        /* <DEDUP_REMOVED lines=25> */
.L_x_424:
[----:B------:R-:W-:Y:S05]  /*24e80*/  BSYNC.RECONVERGENT B3 ;  /* 0x0000000000037941 */ /* 0x000fea0003800200 */
.L_x_423:
        /* <DEDUP_REMOVED lines=24> */
.L_x_426:
[----:B------:R-:W-:Y:S05]  /*25010*/  BSYNC.RECONVERGENT B3 ;  /* 0x0000000000037941 */ /* 0x000fea0003800200 */
.L_x_425:
        /* <DEDUP_REMOVED lines=24> */
.L_x_428:
[----:B------:R-:W-:Y:S05]  /*251a0*/  BSYNC.RECONVERGENT B3 ;  /* 0x0000000000037941 */ /* 0x000fea0003800200 */
.L_x_427:
[----:B------:R-:W0:Y:S01]  /*251b0*/  F2F.F64.F32 R8, R14 ;  /* 0x0000000e00087310 */ /* 0x000e220000201800 */
[----:B------:R-:W-:Y:S01]  /*251c0*/  IMAD.MOV.U32 R28, RZ, RZ, 0x652b82fe ;  /* 0x652b82feff1c7424 */ /* 0x000fe200078e00ff */
[----:B------:R-:W-:Y:S01]  /*251d0*/  MOV R29, 0x3ff71547 ;  /* 0x3ff71547001d7802 */ /* 0x000fe20000000f00 */
[----:B------:R-:W-:Y:S01]  /*251e0*/  UMOV UR4, 0xfefa39ef ;  /* 0xfefa39ef00047882 */ /* 0x000fe20000000000 */
[----:B------:R-:W-:Y:S01]  /*251f0*/  UMOV UR5, 0x3fe62e42 ;  /* 0x3fe62e4200057882 */ /* 0x000fe20000000000 */
[----:B------:R-:W-:Y:S01]  /*25200*/  MOV R35, 0x3faa466f ;  /* 0x3faa466f00237802 */ /* 0x000fe20000000f00 */
[----:B------:R-:W-:Y:S01]  /*25210*/  BSSY.RECONVERGENT B2, `(.L_x_429) ;  /* 0x0000040000027945 */ /* 0x000fe20003800200 */
[----:B------:R-:W-:Y:S01]  /*25220*/  HFMA2 R33, -RZ, RZ, 1.9501953125, -0.0251617431640625 ;  /* 0x3fcda671ff217431 */ /* 0x000fe200000001ff */
        /* <DEDUP_REMOVED lines=62> */
.L_x_430:
[----:B------:R-:W-:Y:S05]  /*25610*/  BSYNC.RECONVERGENT B2 ;  /* 0x0000000000027941 */ /* 0x000fea0003800200 */
.L_x_429:
        /* <DEDUP_REMOVED lines=33> */
.L_x_432:
[----:B------:R-:W-:Y:S05]  /*25830*/  BSYNC.RECONVERGENT B3 ;  /* 0x0000000000037941 */ /* 0x000fea0003800200 */
.L_x_431:
[----:B------:R-:W1:Y:S01]  /*25840*/  F2F.F64.F32 R48, R3 ;  /* 0x0000000300307310 */ /* 0x000e620000201800 */
[----:B------:R-:W-:Y:S01]  /*25850*/  MOV R44, 0x652b82fe ;  /* 0x652b82fe002c7802 */ /* 0x000fe20000000f00 */
        /* <DEDUP_REMOVED lines=8> */
[----:B------:R-:W-:-:S02]  /*258e0*/  IMAD.MOV.U32 R40, RZ, RZ, 0x555502a1 ;  /* 0x555502a1ff287424 */ /* 0x000fc400078e00ff */
[----:B------:R-:W-:Y:S02]  /*258f0*/  IMAD.MOV.U32 R42, RZ, RZ, 0x55555511 ;  /* 0x55555511ff2a7424 */ /* 0x000fe400078e00ff */
[----:B------:R-:W-:Y:S01]  /*25900*/  IMAD.MOV.U32 R43, RZ, RZ, 0x3fc55555 ;  /* 0x3fc55555ff2b7424 */ /* 0x000fe200078e00ff */
[----:B-1----:R-:W-:-:S08]  /*25910*/  DMUL R6, R48, -0.5 ;  /* 0xbfe0000030067828 */ /* 0x002fd00000000000 */
[----:B------:R-:W-:Y:S01]  /*25920*/  DMUL R48, R48, R6 ;  /* 0x0000000630307228 */ /* 0x000fe20000000000 */
[----:B------:R-:W-:Y:S01]  /*25930*/  IMAD.MOV.U32 R6, RZ, RZ, -0x105c611 ;  /* 0xfefa39efff067424 */ /* 0x000fe200078e00ff */
[----:B------:R-:W-:-:S06]  /*25940*/  MOV R7, 0x3fe62e42 ;  /* 0x3fe62e4200077802 */ /* 0x000fcc0000000f00 */
[----:B------:R-:W-:Y:S02]  /*25950*/  DFMA R46, R48, R44, 6.75539944105574400000e+15 ;  /* 0x43380000302e742b */ /* 0x000fe4000000002c */
[----:B------:R-:W-:-:S06]  /*25960*/  FSETP.GEU.AND P0, PT, |R49|, 4.1917929649353027344, PT ;  /* 0x4086232b3100780b */ /* 0x000fcc0003f0e200 */
[----:B------:R-:W-:-:S08]  /*25970*/  DADD R10, R46, -6.75539944105574400000e+15 ;  /* 0xc33800002e0a7429 */ /* 0x000fd00000000000 */
[----:B------:R-:W-:-:S08]  /*25980*/  DFMA R18, R10, -R6, R48 ;  /* 0x800000060a12722b */ /* 0x000fd00000000030 */
[----:B------:R-:W-:Y:S01]  /*25990*/  DFMA R52, R10, -R8, R18 ;  /* 0x800000080a34722b */ /* 0x000fe20000000012 */
[----:B------:R-:W-:Y:S02]  /*259a0*/  HFMA2 R11, -RZ, RZ, 1.642578125, -0.00021207332611083984375 ;  /* 0x3e928af3ff0b7431 */ /* 0x000fe400000001ff */
[----:B------:R-:W-:Y:S02]  /*259b0*/  IMAD.MOV.U32 R10, RZ, RZ, -0x35dec16 ;  /* 0xfca213eaff0a7424 */ /* 0x000fe400078e00ff */
[----:B------:R-:W-:Y:S02]  /*259c0*/  IMAD.MOV.U32 R18, RZ, RZ, 0x62401315 ;  /* 0x62401315ff127424 */ /* 0x000fe400078e00ff */
[----:B------:R-:W-:Y:S02]  /*259d0*/  IMAD.MOV.U32 R19, RZ, RZ, 0x3ec71dee ;  /* 0x3ec71deeff137424 */ /* 0x000fe400078e00ff */
[----:B------:R-:W-:-:S08]  /*259e0*/  DFMA R30, R52, R20, R10 ;  /* 0x00000014341e722b */ /* 0x000fd0000000000a */
[----:B------:R-:W-:Y:S01]  /*259f0*/  DFMA R32, R52, R30, R18 ;  /* 0x0000001e3420722b */ /* 0x000fe20000000012 */
[----:B------:R-:W-:Y:S01]  /*25a00*/  MOV R30, 0x7c89eb71 ;  /* 0x7c89eb71001e7802 */ /* 0x000fe20000000f00 */
[----:B------:R-:W-:-:S06]  /*25a10*/  IMAD.MOV.U32 R31, RZ, RZ, 0x3efa0199 ;  /* 0x3efa0199ff1f7424 */ /* 0x000fcc00078e00ff */
[----:B------:R-:W-:Y:S01]  /*25a20*/  DFMA R34, R52, R32, R30 ;  /* 0x000000203422722b */ /* 0x000fe2000000001e */
[----:B------:R-:W-:Y:S01]  /*25a30*/  IMAD.MOV.U32 R32, RZ, RZ, 0x14761f65 ;  /* 0x14761f65ff207424 */ /* 0x000fe200078e00ff */
[----:B------:R-:W-:-:S06]  /*25a40*/  MOV R33, 0x3f2a01a0 ;  /* 0x3f2a01a000217802 */ /* 0x000fcc0000000f00 */
        /* <DEDUP_REMOVED lines=9> */
[----:B------:R-:W-:Y:S01]  /*25ae0*/  MOV R38, 0xb ;  /* 0x0000000b00267802 */ /* 0x000fe20000000f00 */
[----:B------:R-:W-:-:S06]  /*25af0*/  IMAD.MOV.U32 R39, RZ, RZ, 0x3fe00000 ;  /* 0x3fe00000ff277424 */ /* 0x000fcc00078e00ff */
[----:B------:R-:W-:-:S08]  /*25b00*/  DFMA R54, R52, R54, R38 ;  /* 0x000000363436722b */ /* 0x000fd00000000026 */
[----:B------:R-:W-:-:S08]  /*25b10*/  DFMA R54, R52, R54, 1 ;  /* 0x3ff000003436742b */ /* 0x000fd00000000036 */
[----:B------:R-:W-:Y:S01]  /*25b20*/  DFMA R52, R52, R54, 1 ;  /* 0x3ff000003434742b */ /* 0x000fe20000000036 */
[----:B------:R-:W-:-:S04]  /*25b30*/  IMAD.MOV.U32 R55, RZ, RZ, 0x3faa466f ;  /* 0x3faa466fff377424 */ /* 0x000fc800078e00ff */
[----:B--2---:R-:W-:-:S04]  /*25b40*/  FFMA R51, R50, R55, -1.8212559223175048828 ;  /* 0xbfe91eea32337423 */ /* 0x004fc80000000037 */
[----:B------:R-:W-:-:S04]  /*25b50*/  FFMA R51, R50, R51, 1.7814779281616210938 ;  /* 0x3fe4077832337423 */ /* 0x000fc80000000033 */
[----:B------:R-:W-:-:S04]  /*25b60*/  FFMA R51, R50, R51, -0.35656377673149108887 ;  /* 0xbeb68f8732337423 */ /* 0x000fc80000000033 */
[----:B------:R-:W-:-:S04]  /*25b70*/  FFMA R51, R50, R51, 0.31938153505325317383 ;  /* 0x3ea385fa32337423 */ /* 0x000fc80000000033 */
[----:B------:R-:W-:Y:S01]  /*25b80*/  FMUL R54, R50, R51 ;  /* 0x0000003332367220 */ /* 0x000fe20000400000 */
        /* <DEDUP_REMOVED lines=15> */
.L_x_434:
[----:B------:R-:W-:Y:S05]  /*25c80*/  BSYNC.RECONVERGENT B2 ;  /* 0x0000000000027941 */ /* 0x000fea0003800200 */
.L_x_433:
        /* <DEDUP_REMOVED lines=27> */
[----:B------:R-:W-:Y:S01]  /*25e40*/  IMAD R9, R44, 0x100000, R11 ;  /* 0x001000002c097824 */ /* 0x000fe200078e020b */
[----:B------:R-:W-:Y:S01]  /*25e50*/  MOV R8, R10 ;  /* 0x0000000a00087202 */ /* 0x000fe20000000f00 */
[----:B-1----:R-:W-:Y:S06]  /*25e60*/  @!P0 BRA `(.L_x_436) ;  /* 0x0000000000348947 */ /* 0x002fec0003800000 */
        /* <DEDUP_REMOVED lines=13> */
.L_x_436:
[----:B------:R-:W-:Y:S05]  /*25f40*/  BSYNC.RECONVERGENT B2 ;  /* 0x0000000000027941 */ /* 0x000fea0003800200 */
.L_x_435:
[----:B------:R-:W-:Y:S01]  /*25f50*/  LOP3.LUT R0, R0, 0x1, RZ, 0xc0, !PT ;  /* 0x0000000100007812 */ /* 0x000fe200078ec0ff */
[----:B------:R-:W-:Y:S01]  /*25f60*/  DMUL R20, R8, 65 ;  /* 0x4050400008147828 */ /* 0x000fe20000000000 */
[----:B------:R-:W-:Y:S02]  /*25f70*/  VIADD R5, R5, 0x280 ;  /* 0x0000028005057836 */ /* 0x000fe40000000000 */
[----:B------:R-:W-:Y:S01]  /*25f80*/  ISETP.NE.U32.AND P0, PT, R0, 0x1, PT ;  /* 0x000000010000780c */ /* 0x000fe20003f05070 */
[C---:B------:R-:W-:Y:S01]  /*25f90*/  VIADD R0, R2.reuse, 0xffffee80 ;  /* 0xffffee8002007836 */ /* 0x040fe20000000000 */
[----:B------:R-:W-:-:S11]  /*25fa0*/  IADD3 R2, PT, PT, R2, 0x280, RZ ;  /* 0x0000028002027810 */ /* 0x000fd60007ffe0ff */
        /* <DEDUP_REMOVED lines=9> */
.L_x_413:
[----:B------:R-:W-:Y:S05]  /*26040*/  BSYNC.RECONVERGENT B1 ;  /* 0x0000000000017941 */ /* 0x000fea0003800200 */
.L_x_411:
        /* <DEDUP_REMOVED lines=9> */
[----:B------:R-:W-:-:S02]  /*260e0*/  @!P1 MOV R5, 0x400 ;  /* 0x0000040000059802 */ /* 0x000fc40000000f00 */
[----:B------:R-:W-:-:S04]  /*260f0*/  @!P1 SHF.R.U32.HI R0, RZ, 0x2, R4 ;  /* 0x00000002ff009819 */ /* 0x000fc80000011604 */
[----:B------:R-:W-:Y:S01]  /*26100*/  @!P1 LOP3.LUT R0, R0, 0xf8, RZ, 0xc0, !PT ;  /* 0x000000f800009812 */ /* 0x000fe200078ec0ff */
[----:B0-----:R-:W-:-:S10]  /*26110*/  DADD R2, R2, R6 ;  /* 0x0000000002027229 */ /* 0x001fd40000000006 */
[----:B------:R-:W-:Y:S02]  /*26120*/  FSEL R8, R2, R6, P0 ;  /* 0x0000000602087208 */ /* 0x000fe40000000000 */
[----:B------:R-:W-:-:S03]  /*26130*/  FSEL R9, R3, R7, P0 ;  /* 0x0000000703097208 */ /* 0x000fc60000000000 */
[----:B------:R-:W-:Y:S04]  /*26140*/  SHFL.DOWN PT, R2, R8, 0x4, 0x1f ;  /* 0x08801f0008027f89 */ /* 0x000fe800000e0000 */
[----:B------:R-:W0:Y:S02]  /*26150*/  SHFL.DOWN P0, R3, R9, 0x4, 0x1f ;  /* 0x08801f0009037f89 */ /* 0x000e240000000000 */
[----:B0-----:R-:W-:-:S10]  /*26160*/  DADD R2, R2, R8 ;  /* 0x0000000002027229 */ /* 0x001fd40000000008 */
[----:B------:R-:W-:Y:S02]  /*26170*/  FSEL R10, R2, R8, P0 ;  /* 0x00000008020a7208 */ /* 0x000fe40000000000 */
[----:B------:R-:W-:Y:S01]  /*26180*/  FSEL R11, R3, R9, P0 ;  /* 0x00000009030b7208 */ /* 0x000fe20000000000 */
[----:B------:R-:W0:Y:S02]  /*26190*/  @!P1 S2R R8, SR_CgaCtaId ;  /* 0x0000000000089919 */ /* 0x000e240000008800 */
[----:B------:R-:W-:Y:S04]  /*261a0*/  SHFL.DOWN PT, R2, R10, 0x8, 0x1f ;  /* 0x09001f000a027f89 */ /* 0x000fe800000e0000 */
[----:B------:R-:W1:Y:S02]  /*261b0*/  SHFL.DOWN P0, R3, R11, 0x8, 0x1f ;  /* 0x09001f000b037f89 */ /* 0x000e640000000000 */
[----:B-1----:R-:W-:Y:S01]  /*261c0*/  DADD R2, R2, R10 ;  /* 0x0000000002027229 */ /* 0x002fe2000000000a */
[----:B0-----:R-:W-:-:S05]  /*261d0*/  @!P1 LEA R5, R8, R5, 0x18 ;  /* 0x0000000508059211 */ /* 0x001fca00078ec0ff */
[----:B------:R-:W-:-:S04]  /*261e0*/  @!P1 IMAD.IADD R5, R0, 0x1, R5 ;  /* 0x0000000100059824 */ /* 0x000fc800078e0205 */
[----:B------:R-:W-:Y:S02]  /*261f0*/  FSEL R6, R2, R10, P0 ;  /* 0x0000000a02067208 */ /* 0x000fe40000000000 */
[----:B------:R-:W-:-:S03]  /*26200*/  FSEL R7, R3, R11, P0 ;  /* 0x0000000b03077208 */ /* 0x000fc60000000000 */
[----:B------:R-:W-:Y:S04]  /*26210*/  SHFL.DOWN PT, R2, R6, 0x10, 0x1f ;  /* 0x0a001f0006027f89 */ /* 0x000fe800000e0000 */
[----:B------:R-:W0:Y:S02]  /*26220*/  SHFL.DOWN P0, R3, R7, 0x10, 0x1f ;  /* 0x0a001f0007037f89 */ /* 0x000e240000000000 */
[----:B0-----:R-:W-:-:S10]  /*26230*/  DADD R2, R2, R6 ;  /* 0x0000000002027229 */ /* 0x001fd40000000006 */
[----:B------:R-:W-:Y:S02]  /*26240*/  FSEL R6, R2, R6, P0 ;  /* 0x0000000602067208 */ /* 0x000fe40000000000 */
[----:B------:R-:W-:Y:S02]  /*26250*/  FSEL R7, R3, R7, P0 ;  /* 0x0000000703077208 */ /* 0x000fe40000000000 */
[----:B------:R-:W-:-:S03]  /*26260*/  ISETP.NE.AND P0, PT, R4, RZ, PT ;  /* 0x000000ff0400720c */ /* 0x000fc60003f05270 */
[----:B------:R0:W-:Y:S01]  /*26270*/  @!P1 STS.64 [R5+0x18], R6 ;  /* 0x0000180605009388 */ /* 0x0001e20000000a00 */
[----:B------:R-:W-:Y:S09]  /*26280*/  BAR.SYNC.DEFER_BLOCKING 0x0 ;  /* 0x0000000000007b1d */ /* 0x000ff20000010000 */
[----:B------:R-:W-:Y:S05]  /*26290*/  @P0 BRA `(.L_x_55) ;  /* 0x0000000000800947 */ /* 0x000fea0003800000 */
[----:B------:R-:W1:Y:S01]  /*262a0*/  S2UR UR5, SR_CgaCtaId ;  /* 0x00000000000579c3 */ /* 0x000e620000008800 */
[----:B------:R-:W-:Y:S02]  /*262b0*/  UMOV UR4, 0x400 ;  /* 0x0000040000047882 */ /* 0x000fe40000000000 */
[----:B-1----:R-:W-:-:S09]  /*262c0*/  ULEA UR4, UR5, UR4, 0x18 ;  /* 0x0000000405047291 */ /* 0x002fd2000f8ec0ff */
[----:B------:R-:W1:Y:S04]  /*262d0*/  LDS.128 R8, [UR4+0x20] ;  /* 0x00002004ff087984 */ /* 0x000e680008000c00 */
[----:B------:R-:W2:Y:S04]  /*262e0*/  LDS.128 R12, [UR4+0x30] ;  /* 0x00003004ff0c7984 */ /* 0x000ea80008000c00 */
[----:B------:R-:W3:Y:S01]  /*262f0*/  LDS.128 R16, [UR4+0x40] ;  /* 0x00004004ff107984 */ /* 0x000ee20008000c00 */
[----:B-1----:R-:W-:-:S03]  /*26300*/  DADD R8, R6, R8 ;  /* 0x0000000006087229 */ /* 0x002fc60000000008 */
[----:B0-----:R-:W0:Y:S05]  /*26310*/  LDS.128 R4, [UR4+0x50] ;  /* 0x00005004ff047984 */ /* 0x001e2a0008000c00 */
[----:B------:R-:W-:-:S08]  /*26320*/  DADD R8, R8, R10 ;  /* 0x0000000008087229 */ /* 0x000fd0000000000a */
[----:B--2---:R-:W-:-:S08]  /*26330*/  DADD R8, R8, R12 ;  /* 0x0000000008087229 */ /* 0x004fd0000000000c */
[----:B------:R-:W-:Y:S01]  /*26340*/  DADD R8, R8, R14 ;  /* 0x0000000008087229 */ /* 0x000fe2000000000e */
[----:B------:R-:W1:Y:S07]  /*26350*/  LDS.128 R12, [UR4+0x60] ;  /* 0x00006004ff0c7984 */ /* 0x000e6e0008000c00 */
[----:B---3--:R-:W-:-:S08]  /*26360*/  DADD R8, R8, R16 ;  /* 0x0000000008087229 */ /* 0x008fd00000000010 */
        /* <DEDUP_REMOVED lines=18> */
[----:B------:R-:W-:-:S11]  /*26490*/  DADD R6, R4, R6 ;  /* 0x0000000004067229 */ /* 0x000fd60000000006 */
.L_x_55:
[----:B------:R-:W-:Y:S05]  /*264a0*/  BSYNC.RECONVERGENT B0 ;  /* 0x0000000000007941 */ /* 0x000fea0003800200 */
.L_x_1:
[----:B------:R-:W-:Y:S05]  /*264b0*/  @P0 EXIT ;  /* 0x000000000000094d */ /* 0x000fea0003800000 */
[----:B------:R-:W3:Y:S01]  /*264c0*/  LDCU UR4, c[0x0][0x3bc] ;  /* 0x00007780ff0477ac */ /* 0x000ee20008000800 */
[----:B-12---:R-:W1:Y:S01]  /*264d0*/  S2R R9, SR_CTAID.X ;  /* 0x0000000000097919 */ /* 0x006e620000002500 */
[----:B0-----:R-:W1:Y:S01]  /*264e0*/  LDC.64 R4, c[0x0][0x3a0] ;  /* 0x0000e800ff047b82 */ /* 0x001e620000000a00 */
[----:B---3--:R-:W0:Y:S02]  /*264f0*/  I2F.F64 R2, UR4 ;  /* 0x0000000400027d12 */ /* 0x008e240008201c00 */
[----:B0-----:R-:W-:Y:S01]  /*26500*/  DADD R2, R2, R6 ;  /* 0x0000000002027229 */ /* 0x001fe20000000006 */
[----:B-1----:R-:W-:-:S09]  /*26510*/  IMAD.WIDE.U32 R4, R9, 0x4, R4 ;  /* 0x0000000409047825 */ /* 0x002fd200078e0004 */
[----:B------:R-:W0:Y:S02]  /*26520*/  F2I.F64.TRUNC R3, R2 ;  /* 0x0000000200037311 */ /* 0x000e24000030d100 */
[----:B0-----:R-:W-:Y:S01]  /*26530*/  STG.E desc[UR6][R4.64], R3 ;  /* 0x0000000304007986 */ /* 0x001fe2000c101906 */
[----:B------:R-:W-:Y:S05]  /*26540*/  EXIT ;  /* 0x000000000000794d */ /* 0x000fea0003800000 */
        .weak           $__internal_0_$__cuda_sm20_dblrcp_rn_slowpath_v3
        .type           $__internal_0_$__cuda_sm20_dblrcp_rn_slowpath_v3,@function
        .size           $__internal_0_$__cuda_sm20_dblrcp_rn_slowpath_v3,($__internal_1_$__cuda_sm20_div_rn_f64_full - $__internal_0_$__cuda_sm20_dblrcp_rn_slowpath_v3)
$__internal_0_$__cuda_sm20_dblrcp_rn_slowpath_v3:
[----:B------:R-:W-:Y:S01]  /*26550*/  DSETP.GTU.AND P0, PT, |R10|, +INF , PT ;  /* 0x7ff000000a00742a */ /* 0x000fe20003f0c200 */
[----:B------:R-:W-:-:S13]  /*26560*/  BSSY.RECONVERGENT B2, `(.L_x_438) ;  /* 0x0000022000027945 */ /* 0x000fda0003800200 */
[----:B------:R-:W-:Y:S05]  /*26570*/  @P0 BRA `(.L_x_439) ;  /* 0x0000000000780947 */ /* 0x000fea0003800000 */
[----:B------:R-:W-:-:S04]  /*26580*/  LOP3.LUT R7, R11, 0x7fffffff, RZ, 0xc0, !PT ;  /* 0x7fffffff0b077812 */ /* 0x000fc800078ec0ff */
[----:B------:R-:W-:-:S04]  /*26590*/  IADD3 R9, PT, PT, R7, -0x1, RZ ;  /* 0xffffffff07097810 */ /* 0x000fc80007ffe0ff */
[----:B------:R-:W-:-:S13]  /*265a0*/  ISETP.GE.U32.AND P0, PT, R9, 0x7fefffff, PT ;  /* 0x7fefffff0900780c */ /* 0x000fda0003f06070 */
[----:B------:R-:W-:Y:S01]  /*265b0*/  @P0 LOP3.LUT R19, R11, 0x7ff00000, RZ, 0x3c, !PT ;  /* 0x7ff000000b130812 */ /* 0x000fe200078e3cff */
[----:B------:R-:W-:Y:S01]  /*265c0*/  @P0 IMAD.MOV.U32 R18, RZ, RZ, RZ ;  /* 0x000000ffff120224 */ /* 0x000fe200078e00ff */
[----:B------:R-:W-:Y:S06]  /*265d0*/  @P0 BRA `(.L_x_440) ;  /* 0x0000000000680947 */ /* 0x000fec0003800000 */
[----:B------:R-:W-:-:S13]  /*265e0*/  ISETP.GE.U32.AND P0, PT, R7, 0x1000001, PT ;  /* 0x010000010700780c */ /* 0x000fda0003f06070 */
[----:B------:R-:W-:Y:S05]  /*265f0*/  @!P0 BRA `(.L_x_441) ;  /* 0x0000000000348947 */ /* 0x000fea0003800000 */
[----:B------:R-:W-:Y:S01]  /*26600*/  VIADD R19, R11, 0xc0200000 ;  /* 0xc02000000b137836 */ /* 0x000fe20000000000 */
[----:B------:R-:W-:-:S03]  /*26610*/  MOV R18, R10 ;  /* 0x0000000a00127202 */ /* 0x000fc60000000f00 */
[----:B------:R-:W0:Y:S03]  /*26620*/  MUFU.RCP64H R7, R19 ;  /* 0x0000001300077308 */ /* 0x000e260000001800 */
[----:B0-----:R-:W-:-:S08]  /*26630*/  DFMA R20, -R18, R6, 1 ;  /* 0x3ff000001214742b */ /* 0x001fd00000000106 */
[----:B------:R-:W-:-:S08]  /*26640*/  DFMA R20, R20, R20, R20 ;  /* 0x000000141414722b */ /* 0x000fd00000000014 */
[----:B------:R-:W-:-:S08]  /*26650*/  DFMA R20, R6, R20, R6 ;  /* 0x000000140614722b */ /* 0x000fd00000000006 */
[----:B------:R-:W-:-:S08]  /*26660*/  DFMA R6, -R18, R20, 1 ;  /* 0x3ff000001206742b */ /* 0x000fd00000000114 */
[----:B------:R-:W-:-:S08]  /*26670*/  DFMA R6, R20, R6, R20 ;  /* 0x000000061406722b */ /* 0x000fd00000000014 */
[----:B------:R-:W-:-:S08]  /*26680*/  DMUL R6, R6, 2.2250738585072013831e-308 ;  /* 0x0010000006067828 */ /* 0x000fd00000000000 */
[----:B------:R-:W-:-:S08]  /*26690*/  DFMA R10, -R10, R6, 1 ;  /* 0x3ff000000a0a742b */ /* 0x000fd00000000106 */
[----:B------:R-:W-:-:S08]  /*266a0*/  DFMA R10, R10, R10, R10 ;  /* 0x0000000a0a0a722b */ /* 0x000fd0000000000a */
[----:B------:R-:W-:Y:S01]  /*266b0*/  DFMA R18, R6, R10, R6 ;  /* 0x0000000a0612722b */ /* 0x000fe20000000006 */
[----:B------:R-:W-:Y:S10]  /*266c0*/  BRA `(.L_x_440) ;  /* 0x00000000002c7947 */ /* 0x000ff40003800000 */
.L_x_441:
[----:B------:R-:W-:-:S06]  /*266d0*/  DMUL R10, R10, 8.11296384146066816958e+31 ;  /* 0x469000000a0a7828 */ /* 0x000fcc0000000000 */
[----:B------:R-:W0:Y:S02]  /*266e0*/  MUFU.RCP64H R7, R11 ;  /* 0x0000000b00077308 */ /* 0x000e240000001800 */
[----:B0-----:R-:W-:-:S08]  /*266f0*/  DFMA R18, -R10, R6, 1 ;  /* 0x3ff000000a12742b */ /* 0x001fd00000000106 */
[----:B------:R-:W-:-:S08]  /*26700*/  DFMA R18, R18, R18, R18 ;  /* 0x000000121212722b */ /* 0x000fd00000000012 */
[----:B------:R-:W-:-:S08]  /*26710*/  DFMA R18, R6, R18, R6 ;  /* 0x000000120612722b */ /* 0x000fd00000000006 */
[----:B------:R-:W-:-:S08]  /*26720*/  DFMA R6, -R10, R18, 1 ;  /* 0x3ff000000a06742b */ /* 0x000fd00000000112 */
[----:B------:R-:W-:-:S08]  /*26730*/  DFMA R6, R18, R6, R18 ;  /* 0x000000061206722b */ /* 0x000fd00000000012 */
[----:B------:R-:W-:Y:S01]  /*26740*/  DMUL R18, R6, 8.11296384146066816958e+31 ;  /* 0x4690000006127828 */ /* 0x000fe20000000000 */
[----:B------:R-:W-:Y:S10]  /*26750*/  BRA `(.L_x_440) ;  /* 0x0000000000087947 */ /* 0x000ff40003800000 */
.L_x_439:
[----:B------:R-:W-:Y:S01]  /*26760*/  LOP3.LUT R19, R11, 0x80000, RZ, 0xfc, !PT ;  /* 0x000800000b137812 */ /* 0x000fe200078efcff */
[----:B------:R-:W-:-:S07]  /*26770*/  IMAD.MOV.U32 R18, RZ, RZ, R10 ;  /* 0x000000ffff127224 */ /* 0x000fce00078e000a */
.L_x_440:
[----:B------:R-:W-:Y:S05]  /*26780*/  BSYNC.RECONVERGENT B2 ;  /* 0x0000000000027941 */ /* 0x000fea0003800200 */
.L_x_438:
[----:B------:R-:W-:Y:S01]  /*26790*/  IMAD.MOV.U32 R9, RZ, RZ, 0x0 ;  /* 0x00000000ff097424 */ /* 0x000fe200078e00ff */
[----:B------:R-:W-:Y:S01]  /*267a0*/  MOV R7, R19 ;  /* 0x0000001300077202 */ /* 0x000fe20000000f00 */
[----:B------:R-:W-:Y:S02]  /*267b0*/  IMAD.MOV.U32 R6, RZ, RZ, R18 ;  /* 0x000000ffff067224 */ /* 0x000fe400078e0012 */
[----:B------:R-:W-:Y:S05]  /*267c0*/  RET.REL.NODEC R8 `(_ZN3cub18CUB_300001_SM_10006detail6reduce27DeviceSegmentedReduceKernelINS2_10policy_hubIdiN4cuda3std3__44plusIvEEE10Policy1000E11make_optionPiSD_SD_iS9_idEEvT0_T1_T2_T3_T5_T6_) ;  /* 0xfffffd98080c7950 */ /* 0x000fea0003c3ffff */
        .weak           $__internal_1_$__cuda_sm20_div_rn_f64_full
        .type           $__internal_1_$__cuda_sm20_div_rn_f64_full,@function
        .size           $__internal_1_$__cuda_sm20_div_rn_f64_full,($__internal_2_$__cuda_sm20_dsqrt_rn_f64_mediumpath_v1 - $__internal_1_$__cuda_sm20_div_rn_f64_full)
$__internal_1_$__cuda_sm20_div_rn_f64_full:
[C---:B------:R-:W-:Y:S01]  /*267d0*/  FSETP.GEU.AND P0, PT, |R19|.reuse, 1.469367938527859385e-39, PT ;  /* 0x001000001300780b */ /* 0x040fe20003f0e200 */
[----:B------:R-:W-:Y:S01]  /*267e0*/  BSSY.RECONVERGENT B2, `(.L_x_442) ;  /* 0x000005b000027945 */ /* 0x000fe20003800200 */
[----:B------:R-:W-:Y:S02]  /*267f0*/  LOP3.LUT R20, R19, 0x800fffff, RZ, 0xc0, !PT ;  /* 0x800fffff13147812 */ /* 0x000fe400078ec0ff */
[C---:B------:R-:W-:Y:S02]  /*26800*/  FSETP.GEU.AND P2, PT, |R47|.reuse, 1.469367938527859385e-39, PT ;  /* 0x001000002f00780b */ /* 0x040fe40003f4e200 */
[----:B------:R-:W-:Y:S01]  /*26810*/  LOP3.LUT R21, R20, 0x3ff00000, RZ, 0xfc, !PT ;  /* 0x3ff0000014157812 */ /* 0x000fe200078efcff */
[----:B------:R-:W-:Y:S01]  /*26820*/  IMAD.MOV.U32 R20, RZ, RZ, R18 ;  /* 0x000000ffff147224 */ /* 0x000fe200078e0012 */
[----:B------:R-:W-:Y:S02]  /*26830*/  MOV R44, 0x1 ;  /* 0x00000001002c7802 */ /* 0x000fe40000000f00 */
[----:B------:R-:W-:-:S02]  /*26840*/  LOP3.LUT R7, R47, 0x7ff00000, RZ, 0xc0, !PT ;  /* 0x7ff000002f077812 */ /* 0x000fc400078ec0ff */
[----:B------:R-:W-:Y:S01]  /*26850*/  LOP3.LUT R10, R19, 0x7ff00000, RZ, 0xc0, !PT ;  /* 0x7ff00000130a7812 */ /* 0x000fe200078ec0ff */
[----:B------:R-:W-:-:S03]  /*26860*/  @!P0 DMUL R20, R18, 8.98846567431157953865e+307 ;  /* 0x7fe0000012148828 */ /* 0x000fc60000000000 */
[----:B------:R-:W-:Y:S02]  /*26870*/  ISETP.GE.U32.AND P1, PT, R7, R10, PT ;  /* 0x0000000a0700720c */ /* 0x000fe40003f26070 */
[----:B------:R-:W-:Y:S01]  /*26880*/  @!P2 LOP3.LUT R8, R19, 0x7ff00000, RZ, 0xc0, !PT ;  /* 0x7ff000001308a812 */ /* 0x000fe200078ec0ff */
[----:B------:R-:W0:Y:S01]  /*26890*/  MUFU.RCP64H R45, R21 ;  /* 0x00000015002d7308 */ /* 0x000e220000001800 */
[----:B------:R-:W-:Y:S02]  /*268a0*/  @!P2 MOV R52, RZ ;  /* 0x000000ff0034a202 */ /* 0x000fe40000000f00 */
[----:B------:R-:W-:Y:S01]  /*268b0*/  @!P2 ISETP.GE.U32.AND P3, PT, R7, R8, PT ;  /* 0x000000080700a20c */ /* 0x000fe20003f66070 */
[----:B------:R-:W-:Y:S01]  /*268c0*/  IMAD.MOV.U32 R8, RZ, RZ, 0x1ca00000 ;  /* 0x1ca00000ff087424 */ /* 0x000fe200078e00ff */
[----:B------:R-:W-:-:S04]  /*268d0*/  @!P0 LOP3.LUT R10, R21, 0x7ff00000, RZ, 0xc0, !PT ;  /* 0x7ff00000150a8812 */ /* 0x000fc800078ec0ff */
[C---:B------:R-:W-:Y:S02]  /*268e0*/  @!P2 SEL R11, R8.reuse, 0x63400000, !P3 ;  /* 0x63400000080ba807 */ /* 0x040fe40005800000 */
[----:B------:R-:W-:Y:S02]  /*268f0*/  SEL R9, R8, 0x63400000, !P1 ;  /* 0x6340000008097807 */ /* 0x000fe40004800000 */
[----:B------:R-:W-:Y:S01]  /*26900*/  @!P2 LOP3.LUT R11, R11, 0x80000000, R47, 0xf8, !PT ;  /* 0x800000000b0ba812 */ /* 0x000fe200078ef82f */
[----:B0-----:R-:W-:-:S03]  /*26910*/  DFMA R48, R44, -R20, 1 ;  /* 0x3ff000002c30742b */ /* 0x001fc60000000814 */
[----:B------:R-:W-:-:S05]  /*26920*/  @!P2 LOP3.LUT R53, R11, 0x100000, RZ, 0xfc, !PT ;  /* 0x001000000b35a812 */ /* 0x000fca00078efcff */
[----:B------:R-:W-:-:S08]  /*26930*/  DFMA R48, R48, R48, R48 ;  /* 0x000000303030722b */ /* 0x000fd00000000030 */
[----:B------:R-:W-:Y:S01]  /*26940*/  DFMA R48, R44, R48, R44 ;  /* 0x000000302c30722b */ /* 0x000fe2000000002c */
[----:B------:R-:W-:Y:S01]  /*26950*/  LOP3.LUT R45, R9, 0x800fffff, R47, 0xf8, !PT ;  /* 0x800fffff092d7812 */ /* 0x000fe200078ef82f */
[----:B------:R-:W-:Y:S02]  /*26960*/  IMAD.MOV.U32 R44, RZ, RZ, R46 ;  /* 0x000000ffff2c7224 */ /* 0x000fe400078e002e */
[----:B------:R-:W-:-:S04]  /*26970*/  IMAD.MOV.U32 R9, RZ, RZ, R7 ;  /* 0x000000ffff097224 */ /* 0x000fc800078e0007 */
[----:B------:R-:W-:Y:S02]  /*26980*/  DFMA R54, R48, -R20, 1 ;  /* 0x3ff000003036742b */ /* 0x000fe40000000814 */
[----:B------:R-:W-:-:S06]  /*26990*/  @!P2 DFMA R44, R44, 2, -R52 ;  /* 0x400000002c2ca82b */ /* 0x000fcc0000000834 */
[----:B------:R-:W-:-:S04]  /*269a0*/  DFMA R54, R48, R54, R48 ;  /* 0x000000363036722b */ /* 0x000fc80000000030 */
[----:B------:R-:W-:-:S04]  /*269b0*/  @!P2 LOP3.LUT R9, R45, 0x7ff00000, RZ, 0xc0, !PT ;  /* 0x7ff000002d09a812 */ /* 0x000fc800078ec0ff */
[----:B------:R-:W-:Y:S01]  /*269c0*/  DMUL R52, R54, R44 ;  /* 0x0000002c36347228 */ /* 0x000fe20000000000 */
[----:B------:R-:W-:-:S05]  /*269d0*/  VIADD R11, R9, 0xffffffff ;  /* 0xffffffff090b7836 */ /* 0x000fca0000000000 */
[----:B------:R-:W-:Y:S02]  /*269e0*/  ISETP.GT.U32.AND P0, PT, R11, 0x7feffffe, PT ;  /* 0x7feffffe0b00780c */ /* 0x000fe40003f04070 */
[----:B------:R-:W-:Y:S01]  /*269f0*/  IADD3 R11, PT, PT, R10, -0x1, RZ ;  /* 0xffffffff0a0b7810 */ /* 0x000fe20007ffe0ff */
[----:B------:R-:W-:-:S03]  /*26a00*/  DFMA R48, R52, -R20, R44 ;  /* 0x800000143430722b */ /* 0x000fc6000000002c */
[----:B------:R-:W-:-:S05]  /*26a10*/  ISETP.GT.U32.OR P0, PT, R11, 0x7feffffe, P0 ;  /* 0x7feffffe0b00780c */ /* 0x000fca0000704470 */
[----:B------:R-:W-:-:S08]  /*26a20*/  DFMA R48, R54, R48, R52 ;  /* 0x000000303630722b */ /* 0x000fd00000000034 */
[----:B------:R-:W-:Y:S05]  /*26a30*/  @P0 BRA `(.L_x_443) ;  /* 0x0000000000740947 */ /* 0x000fea0003800000 */
[----:B------:R-:W-:-:S04]  /*26a40*/  LOP3.LUT R10, R19, 0x7ff00000, RZ, 0xc0, !PT ;  /* 0x7ff00000130a7812 */ /* 0x000fc800078ec0ff */
[CC--:B------:R-:W-:Y:S02]  /*26a50*/  VIADDMNMX R9, R7.reuse, -R10.reuse, 0xb9600000, !PT ;  /* 0xb960000007097446 */ /* 0x0c0fe4000780090a */
[----:B------:R-:W-:Y:S02]  /*26a60*/  ISETP.GE.U32.AND P0, PT, R7, R10, PT ;  /* 0x0000000a0700720c */ /* 0x000fe40003f06070 */
[----:B------:R-:W-:Y:S02]  /*26a70*/  VIMNMX R9, PT, PT, R9, 0x46a00000, PT ;  /* 0x46a0000009097848 */ /* 0x000fe40003fe0100 */
[----:B------:R-:W-:Y:S02]  /*26a80*/  SEL R8, R8, 0x63400000, !P0 ;  /* 0x6340000008087807 */ /* 0x000fe40004000000 */
[----:B------:R-:W-:-:S03]  /*26a90*/  MOV R10, RZ ;  /* 0x000000ff000a7202 */ /* 0x000fc60000000f00 */
[----:B------:R-:W-:-:S04]  /*26aa0*/  IMAD.IADD R8, R9, 0x1, -R8 ;  /* 0x0000000109087824 */ /* 0x000fc800078e0a08 */
[----:B------:R-:W-:-:S06]  /*26ab0*/  VIADD R11, R8, 0x7fe00000 ;  /* 0x7fe00000080b7836 */ /* 0x000fcc0000000000 */
[----:B------:R-:W-:-:S10]  /*26ac0*/  DMUL R52, R48, R10 ;  /* 0x0000000a30347228 */ /* 0x000fd40000000000 */
[----:B------:R-:W-:-:S13]  /*26ad0*/  FSETP.GTU.AND P0, PT, |R53|, 1.469367938527859385e-39, PT ;  /* 0x001000003500780b */ /* 0x000fda0003f0c200 */
[----:B------:R-:W-:Y:S05]  /*26ae0*/  @P0 BRA `(.L_x_444) ;  /* 0x0000000000a80947 */ /* 0x000fea0003800000 */
[----:B------:R-:W-:-:S06]  /*26af0*/  DFMA R20, R48, -R20, R44 ;  /* 0x800000143014722b */ /* 0x000fcc000000002c */
[----:B------:R-:W-:-:S04]  /*26b00*/  IMAD.MOV.U32 R20, RZ, RZ, RZ ;  /* 0x000000ffff147224 */ /* 0x000fc800078e00ff */
[C---:B------:R-:W-:Y:S02]  /*26b10*/  FSETP.NEU.AND P0, PT, R21.reuse, RZ, PT ;  /* 0x000000ff1500720b */ /* 0x040fe40003f0d000 */
[----:B------:R-:W-:-:S04]  /*26b20*/  LOP3.LUT R18, R21, 0x80000000, R19, 0x48, !PT ;  /* 0x8000000015127812 */ /* 0x000fc800078e4813 */
[----:B------:R-:W-:-:S07]  /*26b30*/  LOP3.LUT R21, R18, R11, RZ, 0xfc, !PT ;  /* 0x0000000b12157212 */ /* 0x000fce00078efcff */
[----:B------:R-:W-:Y:S05]  /*26b40*/  @!P0 BRA `(.L_x_444) ;  /* 0x0000000000908947 */ /* 0x000fea0003800000 */
[----:B------:R-:W-:Y:S01]  /*26b50*/  IMAD.MOV R11, RZ, RZ, -R8 ;  /* 0x000000ffff0b7224 */ /* 0x000fe200078e0a08 */
[----:B------:R-:W-:Y:S02]  /*26b60*/  MOV R10, RZ ;  /* 0x000000ff000a7202 */ /* 0x000fe40000000f00 */
[----:B------:R-:W-:-:S04]  /*26b70*/  IADD3 R8, PT, PT, -R8, -0x43300000, RZ ;  /* 0xbcd0000008087810 */ /* 0x000fc80007ffe1ff */
[----:B------:R-:W-:Y:S02]  /*26b80*/  DFMA R10, R52, -R10, R48 ;  /* 0x8000000a340a722b */ /* 0x000fe40000000030 */
[----:B------:R-:W-:-:S08]  /*26b90*/  DMUL.RP R48, R48, R20 ;  /* 0x0000001430307228 */ /* 0x000fd00000008000 */
[----:B------:R-:W-:Y:S02]  /*26ba0*/  FSETP.NEU.AND P0, PT, |R11|, R8, PT ;  /* 0x000000080b00720b */ /* 0x000fe40003f0d200 */
[----:B------:R-:W-:Y:S02]  /*26bb0*/  LOP3.LUT R18, R49, R18, RZ, 0x3c, !PT ;  /* 0x0000001231127212 */ /* 0x000fe400078e3cff */
[----:B------:R-:W-:Y:S02]  /*26bc0*/  FSEL R8, R48, R52, !P0 ;  /* 0x0000003430087208 */ /* 0x000fe40004000000 */
[----:B------:R-:W-:-:S03]  /*26bd0*/  FSEL R9, R18, R53, !P0 ;  /* 0x0000003512097208 */ /* 0x000fc60004000000 */
[----:B------:R-:W-:Y:S02]  /*26be0*/  IMAD.MOV.U32 R52, RZ, RZ, R8 ;  /* 0x000000ffff347224 */ /* 0x000fe400078e0008 */
[----:B------:R-:W-:Y:S01]  /*26bf0*/  IMAD.MOV.U32 R53, RZ, RZ, R9 ;  /* 0x000000ffff357224 */ /* 0x000fe200078e0009 */
[----:B------:R-:W-:Y:S06]  /*26c00*/  BRA `(.L_x_444) ;  /* 0x0000000000607947 */ /* 0x000fec0003800000 */
.L_x_443:
[----:B------:R-:W-:-:S14]  /*26c10*/  DSETP.NAN.AND P0, PT, R46, R46, PT ;  /* 0x0000002e2e00722a */ /* 0x000fdc0003f08000 */
[----:B------:R-:W-:Y:S05]  /*26c20*/  @P0 BRA `(.L_x_445) ;  /* 0x00000000004c0947 */ /* 0x000fea0003800000 */
[----:B------:R-:W-:-:S14]  /*26c30*/  DSETP.NAN.AND P0, PT, R18, R18, PT ;  /* 0x000000121200722a */ /* 0x000fdc0003f08000 */
[----:B------:R-:W-:Y:S05]  /*26c40*/  @P0 BRA `(.L_x_446) ;  /* 0x0000000000340947 */ /* 0x000fea0003800000 */
[----:B------:R-:W-:Y:S01]  /*26c50*/  ISETP.NE.AND P0, PT, R9, R10, PT ;  /* 0x0000000a0900720c */ /* 0x000fe20003f05270 */
[----:B------:R-:W-:Y:S01]  /*26c60*/  IMAD.MOV.U32 R53, RZ, RZ, -0x80000 ;  /* 0xfff80000ff357424 */ /* 0x000fe200078e00ff */
[----:B------:R-:W-:-:S11]  /*26c70*/  MOV R52, 0x0 ;  /* 0x0000000000347802 */ /* 0x000fd60000000f00 */
[----:B------:R-:W-:Y:S05]  /*26c80*/  @!P0 BRA `(.L_x_444) ;  /* 0x0000000000408947 */ /* 0x000fea0003800000 */
[----:B------:R-:W-:Y:S02]  /*26c90*/  ISETP.NE.AND P0, PT, R9, 0x7ff00000, PT ;  /* 0x7ff000000900780c */ /* 0x000fe40003f05270 */
[----:B------:R-:W-:Y:S02]  /*26ca0*/  LOP3.LUT R19, R47, 0x80000000, R19, 0x48, !PT ;  /* 0x800000002f137812 */ /* 0x000fe400078e4813 */
[----:B------:R-:W-:-:S13]  /*26cb0*/  ISETP.EQ.OR P0, PT, R10, RZ, !P0 ;  /* 0x000000ff0a00720c */ /* 0x000fda0004702670 */
[----:B------:R-:W-:Y:S01]  /*26cc0*/  @P0 LOP3.LUT R7, R19, 0x7ff00000, RZ, 0xfc, !PT ;  /* 0x7ff0000013070812 */ /* 0x000fe200078efcff */
[----:B------:R-:W-:Y:S01]  /*26cd0*/  @!P0 IMAD.MOV.U32 R52, RZ, RZ, RZ ;  /* 0x000000ffff348224 */ /* 0x000fe200078e00ff */
[----:B------:R-:W-:Y:S01]  /*26ce0*/  @!P0 MOV R53, R19 ;  /* 0x0000001300358202 */ /* 0x000fe20000000f00 */
[----:B------:R-:W-:Y:S02]  /*26cf0*/  @P0 IMAD.MOV.U32 R52, RZ, RZ, RZ ;  /* 0x000000ffff340224 */ /* 0x000fe400078e00ff */
[----:B------:R-:W-:Y:S01]  /*26d00*/  @P0 IMAD.MOV.U32 R53, RZ, RZ, R7 ;  /* 0x000000ffff350224 */ /* 0x000fe200078e0007 */
[----:B------:R-:W-:Y:S06]  /*26d10*/  BRA `(.L_x_444) ;  /* 0x00000000001c7947 */ /* 0x000fec0003800000 */
.L_x_446:
[----:B------:R-:W-:Y:S02]  /*26d20*/  LOP3.LUT R7, R19, 0x80000, RZ, 0xfc, !PT ;  /* 0x0008000013077812 */ /* 0x000fe400078efcff */
[----:B------:R-:W-:-:S03]  /*26d30*/  MOV R52, R18 ;  /* 0x0000001200347202 */ /* 0x000fc60000000f00 */
[----:B------:R-:W-:Y:S01]  /*26d40*/  IMAD.MOV.U32 R53, RZ, RZ, R7 ;  /* 0x000000ffff357224 */ /* 0x000fe200078e0007 */
[----:B------:R-:W-:Y:S06]  /*26d50*/  BRA `(.L_x_444) ;  /* 0x00000000000c7947 */ /* 0x000fec0003800000 */
.L_x_445:
[----:B------:R-:W-:Y:S01]  /*26d60*/  LOP3.LUT R7, R47, 0x80000, RZ, 0xfc, !PT ;  /* 0x000800002f077812 */ /* 0x000fe200078efcff */
[----:B------:R-:W-:-:S03]  /*26d70*/  IMAD.MOV.U32 R52, RZ, RZ, R46 ;  /* 0x000000ffff347224 */ /* 0x000fc600078e002e */
[----:B------:R-:W-:-:S07]  /*26d80*/  MOV R53, R7 ;  /* 0x0000000700357202 */ /* 0x000fce0000000f00 */
.L_x_444:
[----:B------:R-:W-:Y:S05]  /*26d90*/  BSYNC.RECONVERGENT B2 ;  /* 0x0000000000027941 */ /* 0x000fea0003800200 */
.L_x_442:
[----:B------:R-:W-:Y:S01]  /*26da0*/  MOV R10, R6 ;  /* 0x00000006000a7202 */ /* 0x000fe20000000f00 */
[----:B------:R-:W-:Y:S02]  /*26db0*/  IMAD.MOV.U32 R11, RZ, RZ, 0x0 ;  /* 0x00000000ff0b7424 */ /* 0x000fe400078e00ff */
[----:B------:R-:W-:Y:S02]  /*26dc0*/  IMAD.MOV.U32 R8, RZ, RZ, R52 ;  /* 0x000000ffff087224 */ /* 0x000fe400078e0034 */
[----:B------:R-:W-:Y:S01]  /*26dd0*/  IMAD.MOV.U32 R7, RZ, RZ, R53 ;  /* 0x000000ffff077224 */ /* 0x000fe200078e0035 */
[----:B------:R-:W-:Y:S06]  /*26de0*/  RET.REL.NODEC R10 `(_ZN3cub18CUB_300001_SM_10006detail6reduce27DeviceSegmentedReduceKernelINS2_10policy_hubIdiN4cuda3std3__44plusIvEEE10Policy1000E11make_optionPiSD_SD_iS9_idEEvT0_T1_T2_T3_T5_T6_) ;  /* 0xfffffd900a847950 */ /* 0x000fec0003c3ffff */
        .weak           $__internal_2_$__cuda_sm20_dsqrt_rn_f64_mediumpath_v1
        .type           $__internal_2_$__cuda_sm20_dsqrt_rn_f64_mediumpath_v1,@function
        .size           $__internal_2_$__cuda_sm20_dsqrt_rn_f64_mediumpath_v1,(.L_x_455 - $__internal_2_$__cuda_sm20_dsqrt_rn_f64_mediumpath_v1)
$__internal_2_$__cuda_sm20_dsqrt_rn_f64_mediumpath_v1:
[----:B------:R-:W-:Y:S01]  /*26df0*/  ISETP.GE.U32.AND P0, PT, R8, -0x3400000, PT ;  /* 0xfcc000000800780c */ /* 0x000fe20003f06070 */
[----:B------:R-:W-:Y:S01]  /*26e00*/  BSSY.RECONVERGENT B2, `(.L_x_447) ;  /* 0x0000024000027945 */ /* 0x000fe20003800200 */
[----:B------:R-:W-:-:S11]  /*26e10*/  IMAD.MOV.U32 R21, RZ, RZ, R9 ;  /* 0x000000ffff157224 */ /* 0x000fd600078e0009 */
[----:B------:R-:W-:Y:S05]  /*26e20*/  @!P0 BRA `(.L_x_448) ;  /* 0x0000000000208947 */ /* 0x000fea0003800000 */
[----:B------:R-:W-:-:S10]  /*26e30*/  DFMA.RM R10, R18, R20, R10 ;  /* 0x00000014120a722b */ /* 0x000fd4000000400a */
[----:B------:R-:W-:-:S04]  /*26e40*/  IADD3 R8, P0, PT, R10, 0x1, RZ ;  /* 0x000000010a087810 */ /* 0x000fc80007f1e0ff */
[----:B------:R-:W-:-:S06]  /*26e50*/  IADD3.X R9, PT, PT, RZ, R11, RZ, P0, !PT ;  /* 0x0000000bff097210 */ /* 0x000fcc00007fe4ff */
[----:B------:R-:W-:-:S08]  /*26e60*/  DFMA.RP R6, -R10, R8, R6 ;  /* 0x000000080a06722b */ /* 0x000fd00000008106 */
[----:B------:R-:W-:-:S06]  /*26e70*/  DSETP.GT.AND P0, PT, R6, RZ, PT ;  /* 0x000000ff0600722a */ /* 0x000fcc0003f04000 */
[----:B------:R-:W-:Y:S02]  /*26e80*/  FSEL R8, R8, R10, P0 ;  /* 0x0000000a08087208 */ /* 0x000fe40000000000 */
[----:B------:R-:W-:Y:S01]  /*26e90*/  FSEL R9, R9, R11, P0 ;  /* 0x0000000b09097208 */ /* 0x000fe20000000000 */
[----:B------:R-:W-:Y:S06]  /*26ea0*/  BRA `(.L_x_449) ;  /* 0x0000000000647947 */ /* 0x000fec0003800000 */
.L_x_448:
[----:B------:R-:W-:-:S14]  /*26eb0*/  DSETP.NE.AND P0, PT, R6, RZ, PT ;  /* 0x000000ff0600722a */ /* 0x000fdc0003f05000 */
[----:B------:R-:W-:Y:S05]  /*26ec0*/  @!P0 BRA `(.L_x_450) ;  /* 0x0000000000588947 */ /* 0x000fea0003800000 */
[----:B------:R-:W-:-:S13]  /*26ed0*/  ISETP.GE.AND P0, PT, R7, RZ, PT ;  /* 0x000000ff0700720c */ /* 0x000fda0003f06270 */
[----:B------:R-:W-:Y:S02]  /*26ee0*/  @!P0 IMAD.MOV.U32 R8, RZ, RZ, 0x0 ;  /* 0x00000000ff088424 */ /* 0x000fe400078e00ff */
[----:B------:R-:W-:Y:S01]  /*26ef0*/  @!P0 IMAD.MOV.U32 R9, RZ, RZ, -0x80000 ;  /* 0xfff80000ff098424 */ /* 0x000fe200078e00ff */
[----:B------:R-:W-:Y:S06]  /*26f00*/  @!P0 BRA `(.L_x_449) ;  /* 0x00000000004c8947 */ /* 0x000fec0003800000 */
[----:B------:R-:W-:-:S13]  /*26f10*/  ISETP.GT.AND P0, PT, R7, 0x7fefffff, PT ;  /* 0x7fefffff0700780c */ /* 0x000fda0003f04270 */
[----:B------:R-:W-:Y:S05]  /*26f20*/  @P0 BRA `(.L_x_450) ;  /* 0x0000000000400947 */ /* 0x000fea0003800000 */
[----:B------:R-:W-:Y:S01]  /*26f30*/  DMUL R18, R6, 8.11296384146066816958e+31 ;  /* 0x4690000006127828 */ /* 0x000fe20000000000 */
[----:B------:R-:W-:Y:S01]  /*26f40*/  MOV R10, RZ ;  /* 0x000000ff000a7202 */ /* 0x000fe20000000f00 */
[----:B------:R-:W-:Y:S02]  /*26f50*/  IMAD.MOV.U32 R6, RZ, RZ, 0x0 ;  /* 0x00000000ff067424 */ /* 0x000fe400078e00ff */
[----:B------:R-:W-:Y:S02]  /*26f60*/  IMAD.MOV.U32 R7, RZ, RZ, 0x3fd80000 ;  /* 0x3fd80000ff077424 */ /* 0x000fe400078e00ff */
[----:B------:R-:W0:Y:S02]  /*26f70*/  MUFU.RSQ64H R11, R19 ;  /* 0x00000013000b7308 */ /* 0x000e240000001c00 */
[----:B0-----:R-:W-:-:S08]  /*26f80*/  DMUL R8, R10, R10 ;  /* 0x0000000a0a087228 */ /* 0x001fd00000000000 */
[----:B------:R-:W-:-:S08]  /*26f90*/  DFMA R8, R18, -R8, 1 ;  /* 0x3ff000001208742b */ /* 0x000fd00000000808 */
[----:B------:R-:W-:Y:S02]  /*26fa0*/  DFMA R6, R8, R6, 0.5 ;  /* 0x3fe000000806742b */ /* 0x000fe40000000006 */
[----:B------:R-:W-:-:S08]  /*26fb0*/  DMUL R8, R10, R8 ;  /* 0x000000080a087228 */ /* 0x000fd00000000000 */
[----:B------:R-:W-:-:S08]  /*26fc0*/  DFMA R8, R6, R8, R10 ;  /* 0x000000080608722b */ /* 0x000fd0000000000a */
[----:B------:R-:W-:Y:S02]  /*26fd0*/  DMUL R6, R18, R8 ;  /* 0x0000000812067228 */ /* 0x000fe40000000000 */
[----:B------:R-:W-:-:S06]  /*26fe0*/  IADD3 R9, PT, PT, R9, -0x100000, RZ ;  /* 0xfff0000009097810 */ /* 0x000fcc0007ffe0ff */
[----:B------:R-:W-:-:S08]  /*26ff0*/  DFMA R10, R6, -R6, R18 ;  /* 0x80000006060a722b */ /* 0x000fd00000000012 */
[----:B------:R-:W-:-:S10]  /*27000*/  DFMA R8, R8, R10, R6 ;  /* 0x0000000a0808722b */ /* 0x000fd40000000006 */
[----:B------:R-:W-:Y:S01]  /*27010*/  VIADD R9, R9, 0xfcb00000 ;  /* 0xfcb0000009097836 */ /* 0x000fe20000000000 */
[----:B------:R-:W-:Y:S06]  /*27020*/  BRA `(.L_x_449) ;  /* 0x0000000000047947 */ /* 0x000fec0003800000 */
.L_x_450:
[----:B------:R-:W-:-:S11]  /*27030*/  DADD R8, R6, R6 ;  /* 0x0000000006087229 */ /* 0x000fd60000000006 */
.L_x_449:
[----:B------:R-:W-:Y:S05]  /*27040*/  BSYNC.RECONVERGENT B2 ;  /* 0x0000000000027941 */ /* 0x000fea0003800200 */
.L_x_447:
[----:B------:R-:W-:Y:S01]  /*27050*/  IMAD.MOV.U32 R45, RZ, RZ, 0x0 ;  /* 0x00000000ff2d7424 */ /* 0x000fe200078e00ff */
[----:B------:R-:W-:Y:S01]  /*27060*/  MOV R7, R9 ;  /* 0x0000000900077202 */ /* 0x000fe20000000f00 */
[----:B------:R-:W-:Y:S02]  /*27070*/  IMAD.MOV.U32 R6, RZ, RZ, R8 ;  /* 0x000000ffff067224 */ /* 0x000fe400078e0008 */
[----:B------:R-:W-:Y:S05]  /*27080*/  RET.REL.NODEC R44 `(_ZN3cub18CUB_300001_SM_10006detail6reduce27DeviceSegmentedReduceKernelINS2_10policy_hubIdiN4cuda3std3__44plusIvEEE10Policy1000E11make_optionPiSD_SD_iS9_idEEvT0_T1_T2_T3_T5_T6_) ;  /* 0xfffffd8c2cdc7950 */ /* 0x000fea0003c3ffff */
.L_x_451:
[----:B------:R-:W-:-:S00]  /*27090*/  BRA `(.L_x_451) ;  /* 0xfffffffc00fc7947 */ /* 0x000fc0000383ffff */
[----:B------:R-:W-:-:S00]  /*270a0*/  NOP ;  /* 0x0000000000007918 */ /* 0x000fc00000000000 */
        /* <DEDUP_REMOVED lines=13> */
.L_x_455:


//--------------------- .text._ZN3cub18CUB_300001_SM_10006detail11EmptyKernelIvEEvv --------------------------
	.section	.text._ZN3cub18CUB_300001_SM_10006detail11EmptyKernelIvEEvv,"ax",@progbits
	.align	128
        .global         _ZN3cub18CUB_300001_SM_10006detail11EmptyKernelIvEEvv
        .type           _ZN3cub18CUB_300001_SM_10006detail11EmptyKernelIvEEvv,@function
        .size           _ZN3cub18CUB_300001_SM_10006detail11EmptyKernelIvEEvv,(.L_x_457 - _ZN3cub18CUB_300001_SM_10006detail11EmptyKernelIvEEvv)
        .other          _ZN3cub18CUB_300001_SM_10006detail11EmptyKernelIvEEvv,@"STO_CUDA_ENTRY STV_DEFAULT"
_ZN3cub18CUB_300001_SM_10006detail11EmptyKernelIvEEvv:
.text._ZN3cub18CUB_300001_SM_10006detail11EmptyKernelIvEEvv:
[----:B------:R-:W-:Y:S01]  /*0000*/  LDC R1, c[0x0][0x37c] ;  /* 0x0000df00ff017b82 */ /* 0x000fe20000000800 */
[----:B------:R-:W-:Y:S05]  /*0010*/  EXIT ;  /* 0x000000000000794d */ /* 0x000fea0003800000 */
.L_x_452:
        /* <DEDUP_REMOVED lines=14> */
.L_x_457:


//--------------------- .nv.shared._ZN3cub18CUB_300001_SM_10006detail6reduce27DeviceSegmentedReduceKernelINS2_10policy_hubIdiN4cuda3std3__44plusIvEEE10Policy1000E11make_optionPiSD_SD_iS9_idEEvT0_T1_T2_T3_T5_T6_ --------------------------
	.section	.nv.shared._ZN3cub18CUB_300001_SM_10006detail6reduce27DeviceSegmentedReduceKernelINS2_10policy_hubIdiN4cuda3std3__44plusIvEEE10Policy1000E11make_optionPiSD_SD_iS9_idEEvT0_T1_T2_T3_T5_T6_,"aw",@nobits
	.sectionflags	@""
	.align	8
.nv.shared._ZN3cub18CUB_300001_SM_10006detail6reduce27DeviceSegmentedReduceKernelINS2_10policy_hubIdiN4cuda3std3__44plusIvEEE10Policy1000E11make_optionPiSD_SD_iS9_idEEvT0_T1_T2_T3_T5_T6_:
	.zero		1216


//--------------------- .nv.shared.reserved.0     --------------------------
	.section	.nv.shared.reserved.0,"aw",@nobits
	.weak		__nv_reservedSMEM_offset_0_alias
	.size		__nv_reservedSMEM_offset_0_alias, 0, 64
	.other		__nv_reservedSMEM_offset_0_alias,@"STO_CUDA_RESERVED_SHARED STV_DEFAULT"
__nv_reservedSMEM_offset_0_alias:
	.zero		0
	.zero		64


//--------------------- .nv.global                --------------------------
	.section	.nv.global,"aw",@nobits
.nv.global:
	.type		_ZN34_INTERNAL_8ac99178_4_k_cu_e56a1d3a6thrust24THRUST_300001_SM_1000_NS12placeholders2_5E,@object
	.size		_ZN34_INTERNAL_8ac99178_4_k_cu_e56a1d3a6thrust24THRUST_300001_SM_1000_NS12placeholders2_5E,(_ZN34_INTERNAL_8ac99178_4_k_cu_e56a1d3a4cuda3std3__45__cpo6cbeginE - _ZN34_INTERNAL_8ac99178_4_k_cu_e56a1d3a6thrust24THRUST_300001_SM_1000_NS12placeholders2_5E)
_ZN34_INTERNAL_8ac99178_4_k_cu_e56a1d3a6thrust24THRUST_300001_SM_1000_NS12placeholders2_5E:
	.zero		1
	.type		_ZN34_INTERNAL_8ac99178_4_k_cu_e56a1d3a4cuda3std3__45__cpo6cbeginE,@object
	.size		_ZN34_INTERNAL_8ac99178_4_k_cu_e56a1d3a4cuda3std3__45__cpo6cbeginE,(_ZN34_INTERNAL_8ac99178_4_k_cu_e56a1d3a4cuda3std6ranges3__45__cpo6cbeginE - _ZN34_INTERNAL_8ac99178_4_k_cu_e56a1d3a4cuda3std3__45__cpo6cbeginE)
_ZN34_INTERNAL_8ac99178_4_k_cu_e56a1d3a4cuda3std3__45__cpo6cbeginE:
	.zero		1
	.type		_ZN34_INTERNAL_8ac99178_4_k_cu_e56a1d3a4cuda3std6ranges3__45__cpo6cbeginE,@object
	.size		_ZN34_INTERNAL_8ac99178_4_k_cu_e56a1d3a4cuda3std6ranges3__45__cpo6cbeginE,(_ZN34_INTERNAL_8ac99178_4_k_cu_e56a1d3a4cuda3std3__48in_placeE - _ZN34_INTERNAL_8ac99178_4_k_cu_e56a1d3a4cuda3std6ranges3__45__cpo6cbeginE)
_ZN34_INTERNAL_8ac99178_4_k_cu_e56a1d3a4cuda3std6ranges3__45__cpo6cbeginE:
	.zero		1
	.type		_ZN34_INTERNAL_8ac99178_4_k_cu_e56a1d3a4cuda3std3__48in_placeE,@object
	.size		_ZN34_INTERNAL_8ac99178_4_k_cu_e56a1d3a4cuda3std3__48in_placeE,(_ZN34_INTERNAL_8ac99178_4_k_cu_e56a1d3a4cuda3std6ranges3__45__cpo4sizeE - _ZN34_INTERNAL_8ac99178_4_k_cu_e56a1d3a4cuda3std3__48in_placeE)
_ZN34_INTERNAL_8ac99178_4_k_cu_e56a1d3a4cuda3std3__48in_placeE:
	.zero		1
	.type		_ZN34_INTERNAL_8ac99178_4_k_cu_e56a1d3a4cuda3std6ranges3__45__cpo4sizeE,@object
	.size		_ZN34_INTERNAL_8ac99178_4_k_cu_e56a1d3a4cuda3std6ranges3__45__cpo4sizeE,(_ZN34_INTERNAL_8ac99178_4_k_cu_e56a1d3a6thrust24THRUST_300001_SM_1000_NS12placeholders2_9E - _ZN34_INTERNAL_8ac99178_4_k_cu_e56a1d3a4cuda3std6ranges3__45__cpo4sizeE)
_ZN34_INTERNAL_8ac99178_4_k_cu_e56a1d3a4cuda3std6ranges3__45__cpo4sizeE:
	.zero		1
	.type		_ZN34_INTERNAL_8ac99178_4_k_cu_e56a1d3a6thrust24THRUST_300001_SM_1000_NS12placeholders2_9E,@object
	.size		_ZN34_INTERNAL_8ac99178_4_k_cu_e56a1d3a6thrust24THRUST_300001_SM_1000_NS12placeholders2_9E,(_ZN34_INTERNAL_8ac99178_4_k_cu_e56a1d3a4cuda3std3__45__cpo7crbeginE - _ZN34_INTERNAL_8ac99178_4_k_cu_e56a1d3a6thrust24THRUST_300001_SM_1000_NS12placeholders2_9E)
_ZN34_INTERNAL_8ac99178_4_k_cu_e56a1d3a6thrust24THRUST_300001_SM_1000_NS12placeholders2_9E:
	.zero		1
	.type		_ZN34_INTERNAL_8ac99178_4_k_cu_e56a1d3a4cuda3std3__45__cpo7crbeginE,@object
	.size		_ZN34_INTERNAL_8ac99178_4_k_cu_e56a1d3a4cuda3std3__45__cpo7crbeginE,(_ZN34_INTERNAL_8ac99178_4_k_cu_e56a1d3a4cuda3std6ranges3__45__cpo4nextE - _ZN34_INTERNAL_8ac99178_4_k_cu_e56a1d3a4cuda3std3__45__cpo7crbeginE)
_ZN34_INTERNAL_8ac99178_4_k_cu_e56a1d3a4cuda3std3__45__cpo7crbeginE:
	.zero		1
	.type		_ZN34_INTERNAL_8ac99178_4_k_cu_e56a1d3a4cuda3std6ranges3__45__cpo4nextE,@object
	.size		_ZN34_INTERNAL_8ac99178_4_k_cu_e56a1d3a4cuda3std6ranges3__45__cpo4nextE,(_ZN34_INTERNAL_8ac99178_4_k_cu_e56a1d3a4cuda3std6ranges3__45__cpo4swapE - _ZN34_INTERNAL_8ac99178_4_k_cu_e56a1d3a4cuda3std6ranges3__45__cpo4nextE)
_ZN34_INTERNAL_8ac99178_4_k_cu_e56a1d3a4cuda3std6ranges3__45__cpo4nextE:
	.zero		1
	.type		_ZN34_INTERNAL_8ac99178_4_k_cu_e56a1d3a4cuda3std6ranges3__45__cpo4swapE,@object
	.size		_ZN34_INTERNAL_8ac99178_4_k_cu_e56a1d3a4cuda3std6ranges3__45__cpo4swapE,(_ZN34_INTERNAL_8ac99178_4_k_cu_e56a1d3a6thrust24THRUST_300001_SM_1000_NS12placeholders2_1E - _ZN34_INTERNAL_8ac99178_4_k_cu_e56a1d3a4cuda3std6ranges3__45__cpo4swapE)
_ZN34_INTERNAL_8ac99178_4_k_cu_e56a1d3a4cuda3std6ranges3__45__cpo4swapE:
	.zero		1
	.type		_ZN34_INTERNAL_8ac99178_4_k_cu_e56a1d3a6thrust24THRUST_300001_SM_1000_NS12placeholders2_1E,@object
	.size		_ZN34_INTERNAL_8ac99178_4_k_cu_e56a1d3a6thrust24THRUST_300001_SM_1000_NS12placeholders2_1E,(_ZN34_INTERNAL_8ac99178_4_k_cu_e56a1d3a6thrust24THRUST_300001_SM_1000_NS12placeholders2_3E - _ZN34_INTERNAL_8ac99178_4_k_cu_e56a1d3a6thrust24THRUST_300001_SM_1000_NS12placeholders2_1E)
_ZN34_INTERNAL_8ac99178_4_k_cu_e56a1d3a6thrust24THRUST_300001_SM_1000_NS12placeholders2_1E:
	.zero		1
	.type		_ZN34_INTERNAL_8ac99178_4_k_cu_e56a1d3a6thrust24THRUST_300001_SM_1000_NS12placeholders2_3E,@object
	.size		_ZN34_INTERNAL_8ac99178_4_k_cu_e56a1d3a6thrust24THRUST_300001_SM_1000_NS12placeholders2_3E,(_ZN34_INTERNAL_8ac99178_4_k_cu_e56a1d3a4cuda3std3__45__cpo5beginE - _ZN34_INTERNAL_8ac99178_4_k_cu_e56a1d3a6thrust24THRUST_300001_SM_1000_NS12placeholders2_3E)
_ZN34_INTERNAL_8ac99178_4_k_cu_e56a1d3a6thrust24THRUST_300001_SM_1000_NS12placeholders2_3E:
	.zero		1
	.type		_ZN34_INTERNAL_8ac99178_4_k_cu_e56a1d3a4cuda3std3__45__cpo5beginE,@object
	.size		_ZN34_INTERNAL_8ac99178_4_k_cu_e56a1d3a4cuda3std3__45__cpo5beginE,(_ZN34_INTERNAL_8ac99178_4_k_cu_e56a1d3a4cuda3std6ranges3__45__cpo5beginE - _ZN34_INTERNAL_8ac99178_4_k_cu_e56a1d3a4cuda3std3__45__cpo5beginE)
_ZN34_INTERNAL_8ac99178_4_k_cu_e56a1d3a4cuda3std3__45__cpo5beginE:
	.zero		1
	.type		_ZN34_INTERNAL_8ac99178_4_k_cu_e56a1d3a4cuda3std6ranges3__45__cpo5beginE,@object
	.size		_ZN34_INTERNAL_8ac99178_4_k_cu_e56a1d3a4cuda3std6ranges3__45__cpo5beginE,(_ZN34_INTERNAL_8ac99178_4_k_cu_e56a1d3a4cuda3std3__436_GLOBAL__N__8ac99178_4_k_cu_e56a1d3a6ignoreE - _ZN34_INTERNAL_8ac99178_4_k_cu_e56a1d3a4cuda3std6ranges3__45__cpo5beginE)
_ZN34_INTERNAL_8ac99178_4_k_cu_e56a1d3a4cuda3std6ranges3__45__cpo5beginE:
	.zero		1
	.type		_ZN34_INTERNAL_8ac99178_4_k_cu_e56a1d3a4cuda3std3__436_GLOBAL__N__8ac99178_4_k_cu_e56a1d3a6ignoreE,@object
	.size		_ZN34_INTERNAL_8ac99178_4_k_cu_e56a1d3a4cuda3std3__436_GLOBAL__N__8ac99178_4_k_cu_e56a1d3a6ignoreE,(_ZN34_INTERNAL_8ac99178_4_k_cu_e56a1d3a4cuda3std6ranges3__45__cpo4dataE - _ZN34_INTERNAL_8ac99178_4_k_cu_e56a1d3a4cuda3std3__436_GLOBAL__N__8ac99178_4_k_cu_e56a1d3a6ignoreE)
_ZN34_INTERNAL_8ac99178_4_k_cu_e56a1d3a4cuda3std3__436_GLOBAL__N__8ac99178_4_k_cu_e56a1d3a6ignoreE:
	.zero		1
	.type		_ZN34_INTERNAL_8ac99178_4_k_cu_e56a1d3a4cuda3std6ranges3__45__cpo4dataE,@object
	.size		_ZN34_INTERNAL_8ac99178_4_k_cu_e56a1d3a4cuda3std6ranges3__45__cpo4dataE,(_ZN34_INTERNAL_8ac99178_4_k_cu_e56a1d3a6thrust24THRUST_300001_SM_1000_NS12placeholders2_7E - _ZN34_INTERNAL_8ac99178_4_k_cu_e56a1d3a4cuda3std6ranges3__45__cpo4dataE)
_ZN34_INTERNAL_8ac99178_4_k_cu_e56a1d3a4cuda3std6ranges3__45__cpo4dataE:
	.zero		1
	.type		_ZN34_INTERNAL_8ac99178_4_k_cu_e56a1d3a6thrust24THRUST_300001_SM_1000_NS12placeholders2_7E,@object
	.size		_ZN34_INTERNAL_8ac99178_4_k_cu_e56a1d3a6thrust24THRUST_300001_SM_1000_NS12placeholders2_7E,(_ZN34_INTERNAL_8ac99178_4_k_cu_e56a1d3a4cuda3std3__45__cpo6rbeginE - _ZN34_INTERNAL_8ac99178_4_k_cu_e56a1d3a6thrust24THRUST_300001_SM_1000_NS12placeholders2_7E)
_ZN34_INTERNAL_8ac99178_4_k_cu_e56a1d3a6thrust24THRUST_300001_SM_1000_NS12placeholders2_7E:
	.zero		1
	.type		_ZN34_INTERNAL_8ac99178_4_k_cu_e56a1d3a4cuda3std3__45__cpo6rbeginE,@object
	.size		_ZN34_INTERNAL_8ac99178_4_k_cu_e56a1d3a4cuda3std3__45__cpo6rbeginE,(_ZN34_INTERNAL_8ac99178_4_k_cu_e56a1d3a4cuda3std6ranges3__45__cpo7advanceE - _ZN34_INTERNAL_8ac99178_4_k_cu_e56a1d3a4cuda3std3__45__cpo6rbeginE)
_ZN34_INTERNAL_8ac99178_4_k_cu_e56a1d3a4cuda3std3__45__cpo6rbeginE:
	.zero		1
	.type		_ZN34_INTERNAL_8ac99178_4_k_cu_e56a1d3a4cuda3std6ranges3__45__cpo7advanceE,@object
	.size		_ZN34_INTERNAL_8ac99178_4_k_cu_e56a1d3a4cuda3std6ranges3__45__cpo7advanceE,(_ZN34_INTERNAL_8ac99178_4_k_cu_e56a1d3a4cuda3std3__47nulloptE - _ZN34_INTERNAL_8ac99178_4_k_cu_e56a1d3a4cuda3std6ranges3__45__cpo7advanceE)
_ZN34_INTERNAL_8ac99178_4_k_cu_e56a1d3a4cuda3std6ranges3__45__cpo7advanceE:
	.zero		1
	.type		_ZN34_INTERNAL_8ac99178_4_k_cu_e56a1d3a4cuda3std3__47nulloptE,@object
	.size		_ZN34_INTERNAL_8ac99178_4_k_cu_e56a1d3a4cuda3std3__47nulloptE,(_ZN34_INTERNAL_8ac99178_4_k_cu_e56a1d3a4cuda3std6ranges3__45__cpo8distanceE - _ZN34_INTERNAL_8ac99178_4_k_cu_e56a1d3a4cuda3std3__47nulloptE)
_ZN34_INTERNAL_8ac99178_4_k_cu_e56a1d3a4cuda3std3__47nulloptE:
	.zero		1
	.type		_ZN34_INTERNAL_8ac99178_4_k_cu_e56a1d3a4cuda3std6ranges3__45__cpo8distanceE,@object
	.size		_ZN34_INTERNAL_8ac99178_4_k_cu_e56a1d3a4cuda3std6ranges3__45__cpo8distanceE,(_ZN34_INTERNAL_8ac99178_4_k_cu_e56a1d3a6thrust24THRUST_300001_SM_1000_NS12placeholders2_6E - _ZN34_INTERNAL_8ac99178_4_k_cu_e56a1d3a4cuda3std6ranges3__45__cpo8distanceE)
_ZN34_INTERNAL_8ac99178_4_k_cu_e56a1d3a4cuda3std6ranges3__45__cpo8distanceE:
	.zero		1
	.type		_ZN34_INTERNAL_8ac99178_4_k_cu_e56a1d3a6thrust24THRUST_300001_SM_1000_NS12placeholders2_6E,@object
	.size		_ZN34_INTERNAL_8ac99178_4_k_cu_e56a1d3a6thrust24THRUST_300001_SM_1000_NS12placeholders2_6E,(_ZN34_INTERNAL_8ac99178_4_k_cu_e56a1d3a4cuda3std3__45__cpo4cendE - _ZN34_INTERNAL_8ac99178_4_k_cu_e56a1d3a6thrust24THRUST_300001_SM_1000_NS12placeholders2_6E)
_ZN34_INTERNAL_8ac99178_4_k_cu_e56a1d3a6thrust24THRUST_300001_SM_1000_NS12placeholders2_6E:
	.zero		1
	.type		_ZN34_INTERNAL_8ac99178_4_k_cu_e56a1d3a4cuda3std3__45__cpo4cendE,@object
	.size		_ZN34_INTERNAL_8ac99178_4_k_cu_e56a1d3a4cuda3std3__45__cpo4cendE,(_ZN34_INTERNAL_8ac99178_4_k_cu_e56a1d3a4cuda3std6ranges3__45__cpo4cendE - _ZN34_INTERNAL_8ac99178_4_k_cu_e56a1d3a4cuda3std3__45__cpo4cendE)
_ZN34_INTERNAL_8ac99178_4_k_cu_e56a1d3a4cuda3std3__45__cpo4cendE:
	.zero		1
	.type		_ZN34_INTERNAL_8ac99178_4_k_cu_e56a1d3a4cuda3std6ranges3__45__cpo4cendE,@object
	.size		_ZN34_INTERNAL_8ac99178_4_k_cu_e56a1d3a4cuda3std6ranges3__45__cpo4cendE,(_ZN34_INTERNAL_8ac99178_4_k_cu_e56a1d3a4cuda3std3__420unreachable_sentinelE - _ZN34_INTERNAL_8ac99178_4_k_cu_e56a1d3a4cuda3std6ranges3__45__cpo4cendE)
_ZN34_INTERNAL_8ac99178_4_k_cu_e56a1d3a4cuda3std6ranges3__45__cpo4cendE:
	.zero		1
	.type		_ZN34_INTERNAL_8ac99178_4_k_cu_e56a1d3a4cuda3std3__420unreachable_sentinelE,@object
	.size		_ZN34_INTERNAL_8ac99178_4_k_cu_e56a1d3a4cuda3std3__420unreachable_sentinelE,(_ZN34_INTERNAL_8ac99178_4_k_cu_e56a1d3a4cuda3std6ranges3__45__cpo5ssizeE - _ZN34_INTERNAL_8ac99178_4_k_cu_e56a1d3a4cuda3std3__420unreachable_sentinelE)
_ZN34_INTERNAL_8ac99178_4_k_cu_e56a1d3a4cuda3std3__420unreachable_sentinelE:
	.zero		1
	.type		_ZN34_INTERNAL_8ac99178_4_k_cu_e56a1d3a4cuda3std6ranges3__45__cpo5ssizeE,@object
	.size		_ZN34_INTERNAL_8ac99178_4_k_cu_e56a1d3a4cuda3std6ranges3__45__cpo5ssizeE,(_ZN34_INTERNAL_8ac99178_4_k_cu_e56a1d3a6thrust24THRUST_300001_SM_1000_NS12placeholders3_10E - _ZN34_INTERNAL_8ac99178_4_k_cu_e56a1d3a4cuda3std6ranges3__45__cpo5ssizeE)
_ZN34_INTERNAL_8ac99178_4_k_cu_e56a1d3a4cuda3std6ranges3__45__cpo5ssizeE:
	.zero		1
	.type		_ZN34_INTERNAL_8ac99178_4_k_cu_e56a1d3a6thrust24THRUST_300001_SM_1000_NS12placeholders3_10E,@object
	.size		_ZN34_INTERNAL_8ac99178_4_k_cu_e56a1d3a6thrust24THRUST_300001_SM_1000_NS12placeholders3_10E,(_ZN34_INTERNAL_8ac99178_4_k_cu_e56a1d3a4cuda3std3__45__cpo5crendE - _ZN34_INTERNAL_8ac99178_4_k_cu_e56a1d3a6thrust24THRUST_300001_SM_1000_NS12placeholders3_10E)
_ZN34_INTERNAL_8ac99178_4_k_cu_e56a1d3a6thrust24THRUST_300001_SM_1000_NS12placeholders3_10E:
	.zero		1
	.type		_ZN34_INTERNAL_8ac99178_4_k_cu_e56a1d3a4cuda3std3__45__cpo5crendE,@object
	.size		_ZN34_INTERNAL_8ac99178_4_k_cu_e56a1d3a4cuda3std3__45__cpo5crendE,(_ZN34_INTERNAL_8ac99178_4_k_cu_e56a1d3a4cuda3std6ranges3__45__cpo4prevE - _ZN34_INTERNAL_8ac99178_4_k_cu_e56a1d3a4cuda3std3__45__cpo5crendE)
_ZN34_INTERNAL_8ac99178_4_k_cu_e56a1d3a4cuda3std3__45__cpo5crendE:
	.zero		1
	.type		_ZN34_INTERNAL_8ac99178_4_k_cu_e56a1d3a4cuda3std6ranges3__45__cpo4prevE,@object
	.size		_ZN34_INTERNAL_8ac99178_4_k_cu_e56a1d3a4cuda3std6ranges3__45__cpo4prevE,(_ZN34_INTERNAL_8ac99178_4_k_cu_e56a1d3a4cuda3std6ranges3__45__cpo9iter_moveE - _ZN34_INTERNAL_8ac99178_4_k_cu_e56a1d3a4cuda3std6ranges3__45__cpo4prevE)
_ZN34_INTERNAL_8ac99178_4_k_cu_e56a1d3a4cuda3std6ranges3__45__cpo4prevE:
	.zero		1
	.type		_ZN34_INTERNAL_8ac99178_4_k_cu_e56a1d3a4cuda3std6ranges3__45__cpo9iter_moveE,@object
	.size		_ZN34_INTERNAL_8ac99178_4_k_cu_e56a1d3a4cuda3std6ranges3__45__cpo9iter_moveE,(_ZN34_INTERNAL_8ac99178_4_k_cu_e56a1d3a6thrust24THRUST_300001_SM_1000_NS12placeholders2_2E - _ZN34_INTERNAL_8ac99178_4_k_cu_e56a1d3a4cuda3std6ranges3__45__cpo9iter_moveE)
_ZN34_INTERNAL_8ac99178_4_k_cu_e56a1d3a4cuda3std6ranges3__45__cpo9iter_moveE:
	.zero		1
	.type		_ZN34_INTERNAL_8ac99178_4_k_cu_e56a1d3a6thrust24THRUST_300001_SM_1000_NS12placeholders2_2E,@object
	.size		_ZN34_INTERNAL_8ac99178_4_k_cu_e56a1d3a6thrust24THRUST_300001_SM_1000_NS12placeholders2_2E,(_ZN34_INTERNAL_8ac99178_4_k_cu_e56a1d3a6thrust24THRUST_300001_SM_1000_NS12placeholders2_4E - _ZN34_INTERNAL_8ac99178_4_k_cu_e56a1d3a6thrust24THRUST_300001_SM_1000_NS12placeholders2_2E)
_ZN34_INTERNAL_8ac99178_4_k_cu_e56a1d3a6thrust24THRUST_300001_SM_1000_NS12placeholders2_2E:
	.zero		1
	.type		_ZN34_INTERNAL_8ac99178_4_k_cu_e56a1d3a6thrust24THRUST_300001_SM_1000_NS12placeholders2_4E,@object
	.size		_ZN34_INTERNAL_8ac99178_4_k_cu_e56a1d3a6thrust24THRUST_300001_SM_1000_NS12placeholders2_4E,(_ZN34_INTERNAL_8ac99178_4_k_cu_e56a1d3a4cuda3std3__45__cpo3endE - _ZN34_INTERNAL_8ac99178_4_k_cu_e56a1d3a6thrust24THRUST_300001_SM_1000_NS12placeholders2_4E)
_ZN34_INTERNAL_8ac99178_4_k_cu_e56a1d3a6thrust24THRUST_300001_SM_1000_NS12placeholders2_4E:
	.zero		1
	.type		_ZN34_INTERNAL_8ac99178_4_k_cu_e56a1d3a4cuda3std3__45__cpo3endE,@object
	.size		_ZN34_INTERNAL_8ac99178_4_k_cu_e56a1d3a4cuda3std3__45__cpo3endE,(_ZN34_INTERNAL_8ac99178_4_k_cu_e56a1d3a4cuda3std6ranges3__45__cpo3endE - _ZN34_INTERNAL_8ac99178_4_k_cu_e56a1d3a4cuda3std3__45__cpo3endE)
_ZN34_INTERNAL_8ac99178_4_k_cu_e56a1d3a4cuda3std3__45__cpo3endE:
	.zero		1
	.type		_ZN34_INTERNAL_8ac99178_4_k_cu_e56a1d3a4cuda3std6ranges3__45__cpo3endE,@object
	.size		_ZN34_INTERNAL_8ac99178_4_k_cu_e56a1d3a4cuda3std6ranges3__45__cpo3endE,(_ZN34_INTERNAL_8ac99178_4_k_cu_e56a1d3a4cuda3std3__419piecewise_constructE - _ZN34_INTERNAL_8ac99178_4_k_cu_e56a1d3a4cuda3std6ranges3__45__cpo3endE)
_ZN34_INTERNAL_8ac99178_4_k_cu_e56a1d3a4cuda3std6ranges3__45__cpo3endE:
	.zero		1
	.type		_ZN34_INTERNAL_8ac99178_4_k_cu_e56a1d3a4cuda3std3__419piecewise_constructE,@object
	.size		_ZN34_INTERNAL_8ac99178_4_k_cu_e56a1d3a4cuda3std3__419piecewise_constructE,(_ZN34_INTERNAL_8ac99178_4_k_cu_e56a1d3a4cuda3std6ranges3__45__cpo5cdataE - _ZN34_INTERNAL_8ac99178_4_k_cu_e56a1d3a4cuda3std3__419piecewise_constructE)
_ZN34_INTERNAL_8ac99178_4_k_cu_e56a1d3a4cuda3std3__419piecewise_constructE:
	.zero		1
	.type		_ZN34_INTERNAL_8ac99178_4_k_cu_e56a1d3a4cuda3std6ranges3__45__cpo5cdataE,@object
	.size		_ZN34_INTERNAL_8ac99178_4_k_cu_e56a1d3a4cuda3std6ranges3__45__cpo5cdataE,(_ZN34_INTERNAL_8ac99178_4_k_cu_e56a1d3a6thrust24THRUST_300001_SM_1000_NS12placeholders2_8E - _ZN34_INTERNAL_8ac99178_4_k_cu_e56a1d3a4cuda3std6ranges3__45__cpo5cdataE)
_ZN34_INTERNAL_8ac99178_4_k_cu_e56a1d3a4cuda3std6ranges3__45__cpo5cdataE:
	.zero		1
	.type		_ZN34_INTERNAL_8ac99178_4_k_cu_e56a1d3a6thrust24THRUST_300001_SM_1000_NS12placeholders2_8E,@object
	.size		_ZN34_INTERNAL_8ac99178_4_k_cu_e56a1d3a6thrust24THRUST_300001_SM_1000_NS12placeholders2_8E,(_ZN34_INTERNAL_8ac99178_4_k_cu_e56a1d3a4cuda3std3__45__cpo4rendE - _ZN34_INTERNAL_8ac99178_4_k_cu_e56a1d3a6thrust24THRUST_300001_SM_1000_NS12placeholders2_8E)
_ZN34_INTERNAL_8ac99178_4_k_cu_e56a1d3a6thrust24THRUST_300001_SM_1000_NS12placeholders2_8E:
	.zero		1
	.type		_ZN34_INTERNAL_8ac99178_4_k_cu_e56a1d3a4cuda3std3__45__cpo4rendE,@object
	.size		_ZN34_INTERNAL_8ac99178_4_k_cu_e56a1d3a4cuda3std3__45__cpo4rendE,(_ZN34_INTERNAL_8ac99178_4_k_cu_e56a1d3a4cuda3std6ranges3__45__cpo9iter_swapE - _ZN34_INTERNAL_8ac99178_4_k_cu_e56a1d3a4cuda3std3__45__cpo4rendE)
_ZN34_INTERNAL_8ac99178_4_k_cu_e56a1d3a4cuda3std3__45__cpo4rendE:
	.zero		1
	.type		_ZN34_INTERNAL_8ac99178_4_k_cu_e56a1d3a4cuda3std6ranges3__45__cpo9iter_swapE,@object
	.size		_ZN34_INTERNAL_8ac99178_4_k_cu_e56a1d3a4cuda3std6ranges3__45__cpo9iter_swapE,(_ZN34_INTERNAL_8ac99178_4_k_cu_e56a1d3a4cuda3std3__48unexpectE - _ZN34_INTERNAL_8ac99178_4_k_cu_e56a1d3a4cuda3std6ranges3__45__cpo9iter_swapE)
_ZN34_INTERNAL_8ac99178_4_k_cu_e56a1d3a4cuda3std6ranges3__45__cpo9iter_swapE:
	.zero		1
	.type		_ZN34_INTERNAL_8ac99178_4_k_cu_e56a1d3a4cuda3std3__48unexpectE,@object
	.size		_ZN34_INTERNAL_8ac99178_4_k_cu_e56a1d3a4cuda3std3__48unexpectE,(_ZN34_INTERNAL_8ac99178_4_k_cu_e56a1d3a6thrust24THRUST_300001_SM_1000_NS6system6detail10sequential3seqE - _ZN34_INTERNAL_8ac99178_4_k_cu_e56a1d3a4cuda3std3__48unexpectE)
_ZN34_INTERNAL_8ac99178_4_k_cu_e56a1d3a4cuda3std3__48unexpectE:
	.zero		1
	.type		_ZN34_INTERNAL_8ac99178_4_k_cu_e56a1d3a6thrust24THRUST_300001_SM_1000_NS6system6detail10sequential3seqE,@object
	.size		_ZN34_INTERNAL_8ac99178_4_k_cu_e56a1d3a6thrust24THRUST_300001_SM_1000_NS6system6detail10sequential3seqE,(.L_29 - _ZN34_INTERNAL_8ac99178_4_k_cu_e56a1d3a6thrust24THRUST_300001_SM_1000_NS6system6detail10sequential3seqE)
_ZN34_INTERNAL_8ac99178_4_k_cu_e56a1d3a6thrust24THRUST_300001_SM_1000_NS6system6detail10sequential3seqE:
	.zero		1
.L_29:


//--------------------- .nv.constant0._ZN3cub18CUB_300001_SM_10006detail6reduce27DeviceSegmentedReduceKernelINS2_10policy_hubIdiN4cuda3std3__44plusIvEEE10Policy1000E11make_optionPiSD_SD_iS9_idEEvT0_T1_T2_T3_T5_T6_ --------------------------
	.section	.nv.constant0._ZN3cub18CUB_300001_SM_10006detail6reduce27DeviceSegmentedReduceKernelINS2_10policy_hubIdiN4cuda3std3__44plusIvEEE10Policy1000E11make_optionPiSD_SD_iS9_idEEvT0_T1_T2_T3_T5_T6_,"a",@progbits
	.sectionflags	@""
	.align	4
.nv.constant0._ZN3cub18CUB_300001_SM_10006detail6reduce27DeviceSegmentedReduceKernelINS2_10policy_hubIdiN4cuda3std3__44plusIvEEE10Policy1000E11make_optionPiSD_SD_iS9_idEEvT0_T1_T2_T3_T5_T6_:
	.zero		960


//--------------------- .nv.constant0._ZN3cub18CUB_300001_SM_10006detail11EmptyKernelIvEEvv --------------------------
	.section	.nv.constant0._ZN3cub18CUB_300001_SM_10006detail11EmptyKernelIvEEvv,"a",@progbits
	.sectionflags	@""
	.align	4
.nv.constant0._ZN3cub18CUB_300001_SM_10006detail11EmptyKernelIvEEvv:
	.zero		896


//--------------------- SYMBOLS --------------------------

	.type		.nv.reservedSmem.offset0,@object
	.size		.nv.reservedSmem.offset0,0x4
	.type		.nv.reservedSmem.cap,@object
	.size		.nv.reservedSmem.cap,0x4
